	.target	sm_90a

	.elftype	@"ET_EXEC"


//--------------------- .note.nv.tkinfo           --------------------------
	.section	.note.nv.tkinfo,"",@"SHT_NOTE"
	.sectionflags	@"SHF_NOTE_NV_TKINFO"
	.tkinfo
        /*0018*/ 	.word	0x00000002
        /*0030*/ 	.string	""
        /*0030*/ 	.string	"ptxas"
        /*0030*/ 	.string	"Cuda compilation tools, release 13.0, V13.0.88"
        /*0030*/ 	.string	"Build cuda_13.0.r13.0/compiler.36424714_0"
        /*0030*/ 	.string	"-arch sm_90a -m 64 "



//--------------------- .note.nv.cuinfo           --------------------------
	.section	.note.nv.cuinfo,"",@"SHT_NOTE"
	.sectionflags	@"SHF_NOTE_NV_CUINFO"
        /*0018*/ 	.short	0x0002
        /*001a*/ 	.short	0x005a
        /*001c*/ 	.short	0x0082
	.zero		2


//--------------------- .nv.info                  --------------------------
	.section	.nv.info,"",@"SHT_CUDA_INFO"
	.align	4


	//----- nvinfo : EIATTR_REGCOUNT
	.align		4
        /*0000*/ 	.byte	0x04, 0x2f
        /*0002*/ 	.short	(.L_15 - .L_14)
	.align		4
.L_14:
        /*0004*/ 	.word	index@(_ZN7cutlass13device_kernelINS_4gemm6kernel13GemmUniversalINS1_17GroupProblemShapeIN4cute5tupleIJiiiEEEEENS1_10collective13CollectiveMmaINS1_39MainloopSm90ArrayTmaGmmaWarpSpecializedILi4ENS6_IJNS5_1CILi1EEESD_SD_EEENS1_40KernelPtrArrayTmaWarpSpecializedPingpongEEENS6_IJNSC_ILi128EEENSC_ILi256EEENSC_ILi64EEEEEENS_10bfloat16_tEPNS6_IJlSD_NSC_ILi0EEEEEESL_SO_NS5_8TiledMMAINS5_8MMA_AtomIJNS5_4SM904GMMA28MMA_64x256x16_F32BF16BF16_SSILNSS_5MajorE0ELSU_0ELNSS_7ScaleInE1ELSV_1EEEEEENS5_6LayoutISE_NS6_IJSM_SM_SM_EEEEENS6_IJNS5_10UnderscoreES11_S11_EEEEENS5_13SM90_TMA_LOADENS5_14ComposedLayoutINS5_7SwizzleILi3ELi4ELi3EEENS5_18smem_ptr_flag_bitsILi16EEENSY_INS6_IJNSC_ILi8EEESJ_EEENS6_IJSJ_SD_EEEEEEEvNS5_8identityES14_S1E_vS1F_EENS_8epilogue10collective18CollectiveEpilogueINS1H_30Sm90PtrArrayTmaWarpSpecializedILi4ELi2ELi16ELb1ELb0ELi2EEEJSK_NS6_IJSJ_NSC_ILi32EEEEEENS_6half_tEPNS6_IJSD_lSM_EEES1O_S1Q_NS1H_6fusion15FusionCallbacksIS1L_NS1R_17LinearCombinationIS1O_fS1O_fLNS_15FloatRoundStyleE2EEESK_S1N_JEEES14_NS15_IS17_S19_NSY_INS6_IJSJ_S1A_EEENS6_IJSD_SJ_EEEEEEENS5_17SM75_U16x8_LDSM_TENS5_14SM90_TMA_STOREES20_NS5_17SM90_U16x8_STSM_TENS5_9Copy_AtomIJNS5_17SM90_U32x4_STSM_NES1O_EEEvEEEvvEEEEvNT_6ParamsE)
        /*0008*/ 	.word	0x000000a8


	//----- nvinfo : EIATTR_FRAME_SIZE
	.align		4
.L_15:
        /*000c*/ 	.byte	0x04, 0x11
        /*000e*/ 	.short	(.L_17 - .L_16)
	.align		4
.L_16:
        /*0010*/ 	.word	index@($__internal_0_$__cuda_sm20_div_u64)
        /*0014*/ 	.word	0x000007f0


	//----- nvinfo : EIATTR_FRAME_SIZE
	.align		4
.L_17:
        /*0018*/ 	.byte	0x04, 0x11
        /*001a*/ 	.short	(.L_19 - .L_18)
	.align		4
.L_18:
        /*001c*/ 	.word	index@(_ZN7cutlass13device_kernelINS_4gemm6kernel13GemmUniversalINS1_17GroupProblemShapeIN4cute5tupleIJiiiEEEEENS1_10collective13CollectiveMmaINS1_39MainloopSm90ArrayTmaGmmaWarpSpecializedILi4ENS6_IJNS5_1CILi1EEESD_SD_EEENS1_40KernelPtrArrayTmaWarpSpecializedPingpongEEENS6_IJNSC_ILi128EEENSC_ILi256EEENSC_ILi64EEEEEENS_10bfloat16_tEPNS6_IJlSD_NSC_ILi0EEEEEESL_SO_NS5_8TiledMMAINS5_8MMA_AtomIJNS5_4SM904GMMA28MMA_64x256x16_F32BF16BF16_SSILNSS_5MajorE0ELSU_0ELNSS_7ScaleInE1ELSV_1EEEEEENS5_6LayoutISE_NS6_IJSM_SM_SM_EEEEENS6_IJNS5_10UnderscoreES11_S11_EEEEENS5_13SM90_TMA_LOADENS5_14ComposedLayoutINS5_7SwizzleILi3ELi4ELi3EEENS5_18smem_ptr_flag_bitsILi16EEENSY_INS6_IJNSC_ILi8EEESJ_EEENS6_IJSJ_SD_EEEEEEEvNS5_8identityES14_S1E_vS1F_EENS_8epilogue10collective18CollectiveEpilogueINS1H_30Sm90PtrArrayTmaWarpSpecializedILi4ELi2ELi16ELb1ELb0ELi2EEEJSK_NS6_IJSJ_NSC_ILi32EEEEEENS_6half_tEPNS6_IJSD_lSM_EEES1O_S1Q_NS1H_6fusion15FusionCallbacksIS1L_NS1R_17LinearCombinationIS1O_fS1O_fLNS_15FloatRoundStyleE2EEESK_S1N_JEEES14_NS15_IS17_S19_NSY_INS6_IJSJ_S1A_EEENS6_IJSD_SJ_EEEEEEENS5_17SM75_U16x8_LDSM_TENS5_14SM90_TMA_STOREES20_NS5_17SM90_U16x8_STSM_TENS5_9Copy_AtomIJNS5_17SM90_U32x4_STSM_NES1O_EEEvEEEvvEEEEvNT_6ParamsE)
        /*0020*/ 	.word	0x000007f0


	//----- nvinfo : EIATTR_MIN_STACK_SIZE
	.align		4
.L_19:
        /*0024*/ 	.byte	0x04, 0x12
        /*0026*/ 	.short	(.L_21 - .L_20)
	.align		4
.L_20:
        /*0028*/ 	.word	index@(_ZN7cutlass13device_kernelINS_4gemm6kernel13GemmUniversalINS1_17GroupProblemShapeIN4cute5tupleIJiiiEEEEENS1_10collective13CollectiveMmaINS1_39MainloopSm90ArrayTmaGmmaWarpSpecializedILi4ENS6_IJNS5_1CILi1EEESD_SD_EEENS1_40KernelPtrArrayTmaWarpSpecializedPingpongEEENS6_IJNSC_ILi128EEENSC_ILi256EEENSC_ILi64EEEEEENS_10bfloat16_tEPNS6_IJlSD_NSC_ILi0EEEEEESL_SO_NS5_8TiledMMAINS5_8MMA_AtomIJNS5_4SM904GMMA28MMA_64x256x16_F32BF16BF16_SSILNSS_5MajorE0ELSU_0ELNSS_7ScaleInE1ELSV_1EEEEEENS5_6LayoutISE_NS6_IJSM_SM_SM_EEEEENS6_IJNS5_10UnderscoreES11_S11_EEEEENS5_13SM90_TMA_LOADENS5_14ComposedLayoutINS5_7SwizzleILi3ELi4ELi3EEENS5_18smem_ptr_flag_bitsILi16EEENSY_INS6_IJNSC_ILi8EEESJ_EEENS6_IJSJ_SD_EEEEEEEvNS5_8identityES14_S1E_vS1F_EENS_8epilogue10collective18CollectiveEpilogueINS1H_30Sm90PtrArrayTmaWarpSpecializedILi4ELi2ELi16ELb1ELb0ELi2EEEJSK_NS6_IJSJ_NSC_ILi32EEEEEENS_6half_tEPNS6_IJSD_lSM_EEES1O_S1Q_NS1H_6fusion15FusionCallbacksIS1L_NS1R_17LinearCombinationIS1O_fS1O_fLNS_15FloatRoundStyleE2EEESK_S1N_JEEES14_NS15_IS17_S19_NSY_INS6_IJSJ_S1A_EEENS6_IJSD_SJ_EEEEEEENS5_17SM75_U16x8_LDSM_TENS5_14SM90_TMA_STOREES20_NS5_17SM90_U16x8_STSM_TENS5_9Copy_AtomIJNS5_17SM90_U32x4_STSM_NES1O_EEEvEEEvvEEEEvNT_6ParamsE)
        /*002c*/ 	.word	0x000007f0
.L_21:


//--------------------- .nv.compat                --------------------------
	.section	.nv.compat,"",@"SHT_CUDA_COMPAT_INFO"
	.align	4
        /*0000*/ 	.byte	0x02, 0x09, 0x01, 0x00, 0x02, 0x02, 0x04, 0x00, 0x02, 0x05, 0x05, 0x00, 0x03, 0x07, 0x01, 0x01
        /*0010*/ 	.byte	0x02, 0x03, 0x03, 0x00, 0x02, 0x06, 0x01, 0x00, 0x04, 0x0b, 0x08, 0x00, 0x00, 0x00, 0x00, 0x00
        /*0020*/ 	.byte	0x00, 0x00, 0x00, 0x00


//--------------------- .nv.info._ZN7cutlass13device_kernelINS_4gemm6kernel13GemmUniversalINS1_17GroupProblemShapeIN4cute5tupleIJiiiEEEEENS1_10collective13CollectiveMmaINS1_39MainloopSm90ArrayTmaGmmaWarpSpecializedILi4ENS6_IJNS5_1CILi1EEESD_SD_EEENS1_40KernelPtrArrayTmaWarpSpecializedPingpongEEENS6_IJNSC_ILi128EEENSC_ILi256EEENSC_ILi64EEEEEENS_10bfloat16_tEPNS6_IJlSD_NSC_ILi0EEEEEESL_SO_NS5_8TiledMMAINS5_8MMA_AtomIJNS5_4SM904GMMA28MMA_64x256x16_F32BF16BF16_SSILNSS_5MajorE0ELSU_0ELNSS_7ScaleInE1ELSV_1EEEEEENS5_6LayoutISE_NS6_IJSM_SM_SM_EEEEENS6_IJNS5_10UnderscoreES11_S11_EEEEENS5_13SM90_TMA_LOADENS5_14ComposedLayoutINS5_7SwizzleILi3ELi4ELi3EEENS5_18smem_ptr_flag_bitsILi16EEENSY_INS6_IJNSC_ILi8EEESJ_EEENS6_IJSJ_SD_EEEEEEEvNS5_8identityES14_S1E_vS1F_EENS_8epilogue10collective18CollectiveEpilogueINS1H_30Sm90PtrArrayTmaWarpSpecializedILi4ELi2ELi16ELb1ELb0ELi2EEEJSK_NS6_IJSJ_NSC_ILi32EEEEEENS_6half_tEPNS6_IJSD_lSM_EEES1O_S1Q_NS1H_6fusion15FusionCallbacksIS1L_NS1R_17LinearCombinationIS1O_fS1O_fLNS_15FloatRoundStyleE2EEESK_S1N_JEEES14_NS15_IS17_S19_NSY_INS6_IJSJ_S1A_EEENS6_IJSD_SJ_EEEEEEENS5_17SM75_U16x8_LDSM_TENS5_14SM90_TMA_STOREES20_NS5_17SM90_U16x8_STSM_TENS5_9Copy_AtomIJNS5_17SM90_U32x4_STSM_NES1O_EEEvEEEvvEEEEvNT_6ParamsE --------------------------
	.section	.nv.info._ZN7cutlass13device_kernelINS_4gemm6kernel13GemmUniversalINS1_17GroupProblemShapeIN4cute5tupleIJiiiEEEEENS1_10collective13CollectiveMmaINS1_39MainloopSm90ArrayTmaGmmaWarpSpecializedILi4ENS6_IJNS5_1CILi1EEESD_SD_EEENS1_40KernelPtrArrayTmaWarpSpecializedPingpongEEENS6_IJNSC_ILi128EEENSC_ILi256EEENSC_ILi64EEEEEENS_10bfloat16_tEPNS6_IJlSD_NSC_ILi0EEEEEESL_SO_NS5_8TiledMMAINS5_8MMA_AtomIJNS5_4SM904GMMA28MMA_64x256x16_F32BF16BF16_SSILNSS_5MajorE0ELSU_0ELNSS_7ScaleInE1ELSV_1EEEEEENS5_6LayoutISE_NS6_IJSM_SM_SM_EEEEENS6_IJNS5_10UnderscoreES11_S11_EEEEENS5_13SM90_TMA_LOADENS5_14ComposedLayoutINS5_7SwizzleILi3ELi4ELi3EEENS5_18smem_ptr_flag_bitsILi16EEENSY_INS6_IJNSC_ILi8EEESJ_EEENS6_IJSJ_SD_EEEEEEEvNS5_8identityES14_S1E_vS1F_EENS_8epilogue10collective18CollectiveEpilogueINS1H_30Sm90PtrArrayTmaWarpSpecializedILi4ELi2ELi16ELb1ELb0ELi2EEEJSK_NS6_IJSJ_NSC_ILi32EEEEEENS_6half_tEPNS6_IJSD_lSM_EEES1O_S1Q_NS1H_6fusion15FusionCallbacksIS1L_NS1R_17LinearCombinationIS1O_fS1O_fLNS_15FloatRoundStyleE2EEESK_S1N_JEEES14_NS15_IS17_S19_NSY_INS6_IJSJ_S1A_EEENS6_IJSD_SJ_EEEEEEENS5_17SM75_U16x8_LDSM_TENS5_14SM90_TMA_STOREES20_NS5_17SM90_U16x8_STSM_TENS5_9Copy_AtomIJNS5_17SM90_U32x4_STSM_NES1O_EEEvEEEvvEEEEvNT_6ParamsE,"",@"SHT_CUDA_INFO"
	.sectionflags	@""
	.align	4


	//----- nvinfo : EIATTR_CUDA_API_VERSION
	.align		4
        /*0000*/ 	.byte	0x04, 0x37
        /*0002*/ 	.short	(.L_23 - .L_22)
.L_22:
        /*0004*/ 	.word	0x00000082


	//----- nvinfo : EIATTR_KPARAM_INFO
	.align		4
.L_23:
        /*0008*/ 	.byte	0x04, 0x17
        /*000a*/ 	.short	(.L_25 - .L_24)
.L_24:
        /*000c*/ 	.word	0x00000000
        /*0010*/ 	.short	0x0000
        /*0012*/ 	.short	0x0070
        /*0014*/ 	.byte	0x00, 0xf0, 0x01, 0x1c


	//----- nvinfo : EIATTR_SPARSE_MMA_MASK
	.align		4
.L_25:
        /*0018*/ 	.byte	0x03, 0x50
        /*001a*/ 	.short	0x0000


	//----- nvinfo : EIATTR_MAXREG_COUNT
	.align		4
        /*001c*/ 	.byte	0x03, 0x1b
        /*001e*/ 	.short	0x00a8


	//----- nvinfo : EIATTR_NUM_BARRIERS
	.align		4
        /*0020*/ 	.byte	0x02, 0x4c
        /*0022*/ 	.byte	0x02
	.zero		1


	//----- nvinfo : EIATTR_EXTERNS
	.align		4
        /*0024*/ 	.byte	0x04, 0x0f
        /*0026*/ 	.short	(.L_27 - .L_26)


	//   ....[0]....
	.align		4
.L_26:
        /*0028*/ 	.word	index@(__assertfail)


	//----- nvinfo : EIATTR_ANNOTATIONS
	.align		4
.L_27:
        /*002c*/ 	.byte	0x04, 0x55
        /*002e*/ 	.short	(.L_29 - .L_28)


	//   ....[0]....
.L_28:
        /*0030*/ 	.word	0x00000001
        /*0034*/ 	.byte	0x20, 0x3b, 0x00, 0x00, 0x01, 0x00, 0x00, 0x00, 0x60, 0x3b, 0x00, 0x00, 0x01, 0x00, 0x00, 0x00
        /* <DEDUP_REMOVED lines=783> */
        /*3134*/ 	.byte	0xf0, 0x5f, 0x01, 0x00, 0x01, 0x00, 0x00, 0x00, 0x40, 0x60, 0x01, 0x00


	//----- nvinfo : EIATTR_MERCURY_ISA_VERSION
	.align		4
.L_29:
        /*3140*/ 	.byte	0x03, 0x5f
        /*3142*/ 	.short	0x0101


	//----- nvinfo : EIATTR_INT_WARP_WIDE_INSTR_OFFSETS
	.align		4
        /*3144*/ 	.byte	0x04, 0x31
        /*3146*/ 	.short	(.L_31 - .L_30)


	//   ....[0]....
.L_30:
        /*3148*/ 	.word	0x000011a0


	//   ....[1]....
        /*314c*/ 	.word	0x000011b0


	//   ....[2]....
        /*3150*/ 	.word	0x00001230


	//   ....[3]....
        /*3154*/ 	.word	0x00001290


	//   ....[4]....
        /*3158*/ 	.word	0x000012e0


	//   ....[5]....
        /*315c*/ 	.word	0x00001310


	//   ....[6]....
        /*3160*/ 	.word	0x00001380


	//   ....[7]....
        /*3164*/ 	.word	0x000013c0


	//----- nvinfo : EIATTR_COOP_GROUP_MASK_REGIDS
	.align		4
.L_31:
        /*3168*/ 	.byte	0x04, 0x29
        /*316a*/ 	.short	(.L_33 - .L_32)


	//   ....[0]....
.L_32:
        /*316c*/ 	.word	0xffffffff


	//   ....[1]....
        /*3170*/ 	.word	0xffffffff


	//   ....[2]....
        /*3174*/ 	.word	0xffffffff


	//   ....[3]....
        /*3178*/ 	.word	0xffffffff


	//   ....[4]....
        /*317c*/ 	.word	0xffffffff


	//   ....[5]....
        /*3180*/ 	.word	0xffffffff


	//   ....[6]....
        /*3184*/ 	.word	0xffffffff


	//   ....[7]....
        /*3188*/ 	.word	0xffffffff


	//   ....[8]....
        /*318c*/ 	.word	0xffffffff


	//   ....[9]....
        /*3190*/ 	.word	0xffffffff


	//   ....[10]....
        /*3194*/ 	.word	0xffffffff


	//   ....[11]....
        /*3198*/ 	.word	0xffffffff


	//   ....[12]....
        /*319c*/ 	.word	0xffffffff


	//   ....[13]....
        /*31a0*/ 	.word	0xffffffff


	//   ....[14]....
        /*31a4*/ 	.word	0xffffffff


	//   ....[15]....
        /*31a8*/ 	.word	0xffffffff


	//   ....[16]....
        /*31ac*/ 	.word	0xffffffff


	//   ....[17]....
        /*31b0*/ 	.word	0xffffffff


	//   ....[18]....
        /*31b4*/ 	.word	0xffffffff


	//   ....[19]....
        /*31b8*/ 	.word	0xffffffff


	//   ....[20]....
        /*31bc*/ 	.word	0xffffffff


	//   ....[21]....
        /*31c0*/ 	.word	0xffffffff


	//   ....[22]....
        /*31c4*/ 	.word	0xffffffff


	//   ....[23]....
        /*31c8*/ 	.word	0xffffffff


	//   ....[24]....
        /*31cc*/ 	.word	0xffffffff


	//   ....[25]....
        /*31d0*/ 	.word	0xffffffff


	//   ....[26]....
        /*31d4*/ 	.word	0xffffffff


	//   ....[27]....
        /*31d8*/ 	.word	0xffffffff


	//   ....[28]....
        /*31dc*/ 	.word	0xffffffff


	//   ....[29]....
        /*31e0*/ 	.word	0xffffffff


	//   ....[30]....
        /*31e4*/ 	.word	0xffffffff


	//   ....[31]....
        /*31e8*/ 	.word	0xffffffff


	//   ....[32]....
        /*31ec*/ 	.word	0xffffffff


	//   ....[33]....
        /*31f0*/ 	.word	0xffffffff


	//   ....[34]....
        /*31f4*/ 	.word	0xffffffff


	//   ....[35]....
        /*31f8*/ 	.word	0xffffffff


	//   ....[36]....
        /*31fc*/ 	.word	0xffffffff


	//   ....[37]....
        /*3200*/ 	.word	0xffffffff


	//   ....[38]....
        /*3204*/ 	.word	0xffffffff


	//   ....[39]....
        /*3208*/ 	.word	0xffffffff


	//   ....[40]....
        /*320c*/ 	.word	0xffffffff


	//   ....[41]....
        /*3210*/ 	.word	0xffffffff


	//   ....[42]....
        /*3214*/ 	.word	0xffffffff


	//   ....[43]....
        /*3218*/ 	.word	0xffffffff


	//   ....[44]....
        /*321c*/ 	.word	0xffffffff


	//   ....[45]....
        /*3220*/ 	.word	0xffffffff


	//   ....[46]....
        /*3224*/ 	.word	0xffffffff


	//   ....[47]....
        /*3228*/ 	.word	0xffffffff


	//   ....[48]....
        /*322c*/ 	.word	0xffffffff


	//   ....[49]....
        /*3230*/ 	.word	0xffffffff


	//   ....[50]....
        /*3234*/ 	.word	0xffffffff


	//   ....[51]....
        /*3238*/ 	.word	0xffffffff


	//   ....[52]....
        /*323c*/ 	.word	0xffffffff


	//   ....[53]....
        /*3240*/ 	.word	0xffffffff


	//   ....[54]....
        /*3244*/ 	.word	0xffffffff


	//   ....[55]....
        /*3248*/ 	.word	0xffffffff


	//   ....[56]....
        /*324c*/ 	.word	0xffffffff


	//   ....[57]....
        /*3250*/ 	.word	0xffffffff


	//   ....[58]....
        /*3254*/ 	.word	0xffffffff


	//   ....[59]....
        /*3258*/ 	.word	0xffffffff


	//   ....[60]....
        /*325c*/ 	.word	0xffffffff


	//   ....[61]....
        /*3260*/ 	.word	0xffffffff


	//   ....[62]....
        /*3264*/ 	.word	0xffffffff


	//   ....[63]....
        /*3268*/ 	.word	0xffffffff


	//   ....[64]....
        /*326c*/ 	.word	0xffffffff


	//   ....[65]....
        /*3270*/ 	.word	0xffffffff


	//   ....[66]....
        /*3274*/ 	.word	0xffffffff


	//   ....[67]....
        /*3278*/ 	.word	0xffffffff


	//   ....[68]....
        /*327c*/ 	.word	0xffffffff


	//   ....[69]....
        /*3280*/ 	.word	0xffffffff


	//   ....[70]....
        /*3284*/ 	.word	0xffffffff


	//   ....[71]....
        /*3288*/ 	.word	0xffffffff


	//   ....[72]....
        /*328c*/ 	.word	0xffffffff


	//   ....[73]....
        /*3290*/ 	.word	0xffffffff


	//   ....[74]....
        /*3294*/ 	.word	0xffffffff


	//   ....[75]....
        /*3298*/ 	.word	0xffffffff


	//   ....[76]....
        /*329c*/ 	.word	0xffffffff


	//   ....[77]....
        /*32a0*/ 	.word	0xffffffff


	//   ....[78]....
        /*32a4*/ 	.word	0x0500000f


	//----- nvinfo : EIATTR_COOP_GROUP_INSTR_OFFSETS
	.align		4
.L_33:
        /*32a8*/ 	.byte	0x04, 0x28
        /*32aa*/ 	.short	(.L_35 - .L_34)


	//   ....[0]....
.L_34:
        /*32ac*/ 	.word	0x00000830


	//   ....[1]....
        /*32b0*/ 	.word	0x00000860


	//   ....[2]....
        /*32b4*/ 	.word	0x00000d00


	//   ....[3]....
        /*32b8*/ 	.word	0x00000ef0


	//   ....[4]....
        /*32bc*/ 	.word	0x000010c0


	//   ....[5]....
        /*32c0*/ 	.word	0x00001100


	//   ....[6]....
        /*32c4*/ 	.word	0x00001a50


	//   ....[7]....
        /*32c8*/ 	.word	0x00001a80


	//   ....[8]....
        /*32cc*/ 	.word	0x00001b00


	//   ....[9]....
        /*32d0*/ 	.word	0x00001b10


	//   ....[10]....
        /*32d4*/ 	.word	0x00001b50


	//   ....[11]....
        /*32d8*/ 	.word	0x00001b70


	//   ....[12]....
        /*32dc*/ 	.word	0x00001bb0


	//   ....[13]....
        /*32e0*/ 	.word	0x00001bd0


	//   ....[14]....
        /*32e4*/ 	.word	0x00001c10


	//   ....[15]....
        /*32e8*/ 	.word	0x00001c30


	//   ....[16]....
        /*32ec*/ 	.word	0x00001ca0


	//   ....[17]....
        /*32f0*/ 	.word	0x00001dd0


	//   ....[18]....
        /*32f4*/ 	.word	0x00001e50


	//   ....[19]....
        /*32f8*/ 	.word	0x00002430


	//   ....[20]....
        /*32fc*/ 	.word	0x00002440


	//   ....[21]....
        /*3300*/ 	.word	0x00002490


	//   ....[22]....
        /*3304*/ 	.word	0x000024a0


	//   ....[23]....
        /*3308*/ 	.word	0x000024f0


	//   ....[24]....
        /*330c*/ 	.word	0x00002500


	//   ....[25]....
        /*3310*/ 	.word	0x00002550


	//   ....[26]....
        /*3314*/ 	.word	0x00002560


	//   ....[27]....
        /*3318*/ 	.word	0x000025b0


	//   ....[28]....
        /*331c*/ 	.word	0x000025c0


	//   ....[29]....
        /*3320*/ 	.word	0x00002650


	//   ....[30]....
        /*3324*/ 	.word	0x000026a0


	//   ....[31]....
        /*3328*/ 	.word	0x00002730


	//   ....[32]....
        /*332c*/ 	.word	0x00002750


	//   ....[33]....
        /*3330*/ 	.word	0x00002760


	//   ....[34]....
        /*3334*/ 	.word	0x00002770


	//   ....[35]....
        /*3338*/ 	.word	0x00002780


	//   ....[36]....
        /*333c*/ 	.word	0x00002790


	//   ....[37]....
        /*3340*/ 	.word	0x00003000


	//   ....[38]....
        /*3344*/ 	.word	0x000032a0


	//   ....[39]....
        /*3348*/ 	.word	0x00003610


	//   ....[40]....
        /*334c*/ 	.word	0x000135b0


	//   ....[41]....
        /*3350*/ 	.word	0x00013a10


	//   ....[42]....
        /*3354*/ 	.word	0x00013db0


	//   ....[43]....
        /*3358*/ 	.word	0x00015b10


	//   ....[44]....
        /*335c*/ 	.word	0x00016220


	//   ....[45]....
        /*3360*/ 	.word	0x000166f0


	//   ....[46]....
        /*3364*/ 	.word	0x00017550


	//   ....[47]....
        /*3368*/ 	.word	0x00018380


	//   ....[48]....
        /*336c*/ 	.word	0x000183a0


	//   ....[49]....
        /*3370*/ 	.word	0x000183f0


	//   ....[50]....
        /*3374*/ 	.word	0x00018410


	//   ....[51]....
        /*3378*/ 	.word	0x00018450


	//   ....[52]....
        /*337c*/ 	.word	0x00018480


	//   ....[53]....
        /*3380*/ 	.word	0x000184c0


	//   ....[54]....
        /*3384*/ 	.word	0x000184f0


	//   ....[55]....
        /*3388*/ 	.word	0x00018530


	//   ....[56]....
        /*338c*/ 	.word	0x00018560


	//   ....[57]....
        /*3390*/ 	.word	0x000185f0


	//   ....[58]....
        /*3394*/ 	.word	0x00018710


	//   ....[59]....
        /*3398*/ 	.word	0x00018730


	//   ....[60]....
        /*339c*/ 	.word	0x00018d90


	//   ....[61]....
        /*33a0*/ 	.word	0x00018da0


	//   ....[62]....
        /*33a4*/ 	.word	0x00018df0


	//   ....[63]....
        /*33a8*/ 	.word	0x00018e00


	//   ....[64]....
        /*33ac*/ 	.word	0x00018e50


	//   ....[65]....
        /*33b0*/ 	.word	0x00018e60


	//   ....[66]....
        /*33b4*/ 	.word	0x00018eb0


	//   ....[67]....
        /*33b8*/ 	.word	0x00018ec0


	//   ....[68]....
        /*33bc*/ 	.word	0x00018f10


	//   ....[69]....
        /*33c0*/ 	.word	0x00018f20


	//   ....[70]....
        /*33c4*/ 	.word	0x00018fb0


	//   ....[71]....
        /*33c8*/ 	.word	0x00019020


	//   ....[72]....
        /*33cc*/ 	.word	0x000190b0


	//   ....[73]....
        /*33d0*/ 	.word	0x000190d0


	//   ....[74]....
        /*33d4*/ 	.word	0x000190e0


	//   ....[75]....
        /*33d8*/ 	.word	0x000190f0


	//   ....[76]....
        /*33dc*/ 	.word	0x00019100


	//   ....[77]....
        /*33e0*/ 	.word	0x00019110


	//   ....[78]....
        /*33e4*/ 	.word	0x0001afe0


	//----- nvinfo : EIATTR_REG_RECONFIG
	.align		4
.L_35:
        /*33e8*/ 	.byte	0x01, 0x54
	.zero		2


	//----- nvinfo : EIATTR_SYSCALL_OFFSETS
	.align		4
        /*33ec*/ 	.byte	0x04, 0x46
        /*33ee*/ 	.short	(.L_37 - .L_36)


	//   ....[0]....
.L_36:
        /*33f0*/ 	.word	0x0000ca00


	//   ....[1]....
        /*33f4*/ 	.word	0x0000caf0


	//----- nvinfo : EIATTR_MBARRIER_INSTR_OFFSETS
	.align		4
.L_37:
        /*33f8*/ 	.byte	0x04, 0x39
        /*33fa*/ 	.short	(.L_39 - .L_38)


	//   ....[0]....
.L_38:
        /*33fc*/ 	.word	0x00000be0
        /*3400*/ 	.word	0x000000ff
        /*3404*/ 	.word	0x00034400
        /*3408*/ 	.short	0x0100
        /*340a*/ 	.byte	0x06
	.zero		1


	//   ....[1]....
        /*340c*/ 	.word	0x00000bf0
        /*3410*/ 	.word	0x000000ff
        /*3414*/ 	.word	0x00034440
        /*3418*/ 	.short	0x0100
        /*341a*/ 	.byte	0x06
	.zero		1


	//   ....[2]....
        /*341c*/ 	.word	0x00000c00
        /*3420*/ 	.word	0x000000ff
        /*3424*/ 	.word	0x00034408
        /*3428*/ 	.short	0x0100
        /*342a*/ 	.byte	0x06
	.zero		1


	//   ....[3]....
        /*342c*/ 	.word	0x00000c10
        /*3430*/ 	.word	0x000000ff
        /*3434*/ 	.word	0x00034448
        /*3438*/ 	.short	0x0100
        /*343a*/ 	.byte	0x06
	.zero		1


	//   ....[4]....
        /*343c*/ 	.word	0x00000c20
        /*3440*/ 	.word	0x000000ff
        /*3444*/ 	.word	0x00034410
        /*3448*/ 	.short	0x0100
        /*344a*/ 	.byte	0x06
	.zero		1


	//   ....[5]....
        /*344c*/ 	.word	0x00000c30
        /*3450*/ 	.word	0x000000ff
        /*3454*/ 	.word	0x00034450
        /*3458*/ 	.short	0x0100
        /*345a*/ 	.byte	0x06
	.zero		1


	//   ....[6]....
        /*345c*/ 	.word	0x00000c40
        /*3460*/ 	.word	0x000000ff
        /*3464*/ 	.word	0x00034418
        /*3468*/ 	.short	0x0100
        /*346a*/ 	.byte	0x06
	.zero		1


	//   ....[7]....
        /*346c*/ 	.word	0x00000c50
        /*3470*/ 	.word	0x000000ff
        /*3474*/ 	.word	0x00034458
        /*3478*/ 	.short	0x0100
        /*347a*/ 	.byte	0x06
	.zero		1


	//   ....[8]....
        /*347c*/ 	.word	0x00000c60
        /*3480*/ 	.word	0x000000ff
        /*3484*/ 	.word	0x00034420
        /*3488*/ 	.short	0x0100
        /*348a*/ 	.byte	0x06
	.zero		1


	//   ....[9]....
        /*348c*/ 	.word	0x00000c70
        /*3490*/ 	.word	0x000000ff
        /*3494*/ 	.word	0x00034460
        /*3498*/ 	.short	0x0100
        /*349a*/ 	.byte	0x06
	.zero		1


	//   ....[10]....
        /*349c*/ 	.word	0x00000c80
        /*34a0*/ 	.word	0x000000ff
        /*34a4*/ 	.word	0x00034428
        /*34a8*/ 	.short	0x0100
        /*34aa*/ 	.byte	0x06
	.zero		1


	//   ....[11]....
        /*34ac*/ 	.word	0x00000c90
        /*34b0*/ 	.word	0x000000ff
        /*34b4*/ 	.word	0x00034468
        /*34b8*/ 	.short	0x0100
        /*34ba*/ 	.byte	0x06
	.zero		1


	//   ....[12]....
        /*34bc*/ 	.word	0x00000ca0
        /*34c0*/ 	.word	0x000000ff
        /*34c4*/ 	.word	0x00034430
        /*34c8*/ 	.short	0x0100
        /*34ca*/ 	.byte	0x06
	.zero		1


	//   ....[13]....
        /*34cc*/ 	.word	0x00000cb0
        /*34d0*/ 	.word	0x000000ff
        /*34d4*/ 	.word	0x00034470
        /*34d8*/ 	.short	0x0100
        /*34da*/ 	.byte	0x06
	.zero		1


	//   ....[14]....
        /*34dc*/ 	.word	0x00000cc0
        /*34e0*/ 	.word	0x000000ff
        /*34e4*/ 	.word	0x00034438
        /*34e8*/ 	.short	0x0100
        /*34ea*/ 	.byte	0x06
	.zero		1


	//   ....[15]....
        /*34ec*/ 	.word	0x00000cd0
        /*34f0*/ 	.word	0x000000ff
        /*34f4*/ 	.word	0x00034478
        /*34f8*/ 	.short	0x0100
        /*34fa*/ 	.byte	0x06
	.zero		1


	//   ....[16]....
        /*34fc*/ 	.word	0x00000e60
        /*3500*/ 	.word	0x000000ff
        /*3504*/ 	.word	0x00034480
        /*3508*/ 	.short	0x0100
        /*350a*/ 	.byte	0x06
	.zero		1


	//   ....[17]....
        /*350c*/ 	.word	0x00000e70
        /*3510*/ 	.word	0x000000ff
        /*3514*/ 	.word	0x000344a0
        /*3518*/ 	.short	0x0100
        /*351a*/ 	.byte	0x06
	.zero		1


	//   ....[18]....
        /*351c*/ 	.word	0x00000e80
        /*3520*/ 	.word	0x000000ff
        /*3524*/ 	.word	0x00034488
        /*3528*/ 	.short	0x0100
        /*352a*/ 	.byte	0x06
	.zero		1


	//   ....[19]....
        /*352c*/ 	.word	0x00000e90
        /*3530*/ 	.word	0x000000ff
        /*3534*/ 	.word	0x000344a8
        /*3538*/ 	.short	0x0100
        /*353a*/ 	.byte	0x06
	.zero		1


	//   ....[20]....
        /*353c*/ 	.word	0x00000ea0
        /*3540*/ 	.word	0x000000ff
        /*3544*/ 	.word	0x00034490
        /*3548*/ 	.short	0x0100
        /*354a*/ 	.byte	0x06
	.zero		1


	//   ....[21]....
        /*354c*/ 	.word	0x00000eb0
        /*3550*/ 	.word	0x000000ff
        /*3554*/ 	.word	0x000344b0
        /*3558*/ 	.short	0x0100
        /*355a*/ 	.byte	0x06
	.zero		1


	//   ....[22]....
        /*355c*/ 	.word	0x00000ec0
        /*3560*/ 	.word	0x000000ff
        /*3564*/ 	.word	0x00034498
        /*3568*/ 	.short	0x0100
        /*356a*/ 	.byte	0x06
	.zero		1


	//   ....[23]....
        /*356c*/ 	.word	0x00000ed0
        /*3570*/ 	.word	0x000000ff
        /*3574*/ 	.word	0x000344b8
        /*3578*/ 	.short	0x0100
        /*357a*/ 	.byte	0x06
	.zero		1


	//   ....[24]....
        /*357c*/ 	.word	0x00001030
        /*3580*/ 	.word	0x000000ff
        /*3584*/ 	.word	0x000344c0
        /*3588*/ 	.short	0x0100
        /*358a*/ 	.byte	0x06
	.zero		1


	//   ....[25]....
        /*358c*/ 	.word	0x00001040
        /*3590*/ 	.word	0x000000ff
        /*3594*/ 	.word	0x000344e0
        /*3598*/ 	.short	0x0100
        /*359a*/ 	.byte	0x06
	.zero		1


	//   ....[26]....
        /*359c*/ 	.word	0x00001050
        /*35a0*/ 	.word	0x000000ff
        /*35a4*/ 	.word	0x000344c8
        /*35a8*/ 	.short	0x0100
        /*35aa*/ 	.byte	0x06
	.zero		1


	//   ....[27]....
        /*35ac*/ 	.word	0x00001060
        /*35b0*/ 	.word	0x000000ff
        /*35b4*/ 	.word	0x000344e8
        /*35b8*/ 	.short	0x0100
        /*35ba*/ 	.byte	0x06
	.zero		1


	//   ....[28]....
        /*35bc*/ 	.word	0x00001070
        /*35c0*/ 	.word	0x000000ff
        /*35c4*/ 	.word	0x000344d0
        /*35c8*/ 	.short	0x0100
        /*35ca*/ 	.byte	0x06
	.zero		1


	//   ....[29]....
        /*35cc*/ 	.word	0x00001080
        /*35d0*/ 	.word	0x000000ff
        /*35d4*/ 	.word	0x000344f0
        /*35d8*/ 	.short	0x0100
        /*35da*/ 	.byte	0x06
	.zero		1


	//   ....[30]....
        /*35dc*/ 	.word	0x00001090
        /*35e0*/ 	.word	0x000000ff
        /*35e4*/ 	.word	0x000344d8
        /*35e8*/ 	.short	0x0100
        /*35ea*/ 	.byte	0x06
	.zero		1


	//   ....[31]....
        /*35ec*/ 	.word	0x000010a0
        /*35f0*/ 	.word	0x000000ff
        /*35f4*/ 	.word	0x000344f8
        /*35f8*/ 	.short	0x0100
        /*35fa*/ 	.byte	0x06
	.zero		1


	//   ....[32]....
        /*35fc*/ 	.word	0x000012c0
        /*3600*/ 	.word	0x000000ff
        /*3604*/ 	.word	0x00034500
        /*3608*/ 	.short	0x0100
        /*360a*/ 	.byte	0x06
	.zero		1


	//   ....[33]....
        /*360c*/ 	.word	0x00001300
        /*3610*/ 	.word	0x000000ff
        /*3614*/ 	.word	0x00034508
        /*3618*/ 	.short	0x0100
        /*361a*/ 	.byte	0x06
	.zero		1


	//   ....[34]....
        /*361c*/ 	.word	0x00001370
        /*3620*/ 	.word	0x000000ff
        /*3624*/ 	.word	0x00034510
        /*3628*/ 	.short	0x0100
        /*362a*/ 	.byte	0x0b
	.zero		1


	//   ....[35]....
        /*362c*/ 	.word	0x000013b0
        /*3630*/ 	.word	0x000000ff
        /*3634*/ 	.word	0x00034518
        /*3638*/ 	.short	0x0100
        /*363a*/ 	.byte	0x0b
	.zero		1


	//   ....[36]....
        /*363c*/ 	.word	0x000013d0
        /*3640*/ 	.word	0x000000ff
        /*3644*/ 	.word	0x00034520
        /*3648*/ 	.short	0x0100
        /*364a*/ 	.byte	0x0b
	.zero		1


	//   ....[37]....
        /*364c*/ 	.word	0x000013e0
        /*3650*/ 	.word	0x000000ff
        /*3654*/ 	.word	0x00034528
        /*3658*/ 	.short	0x0100
        /*365a*/ 	.byte	0x0b
	.zero		1


	//   ....[38]....
        /*365c*/ 	.word	0x00002d60
        /*3660*/ 	.word	0x000000ff
        /*3664*/ 	.word	0x00034400
        /*3668*/ 	.short	0x010a
        /*366a*/ 	.byte	0x0b
	.zero		1


	//   ....[39]....
        /*366c*/ 	.word	0x00002e40
        /*3670*/ 	.word	0x000000ff
        /*3674*/ 	.word	0x00000000
        /*3678*/ 	.short	0x0101
        /*367a*/ 	.byte	0x0b
	.zero		1


	//   ....[40]....
        /*367c*/ 	.word	0x00003ab0
        /*3680*/ 	.word	0x00000006
        /*3684*/ 	.word	0x00000000
        /*3688*/ 	.short	0x010a
        /*368a*/ 	.byte	0x2f
	.zero		1


	//   ....[41]....
        /*368c*/ 	.word	0x000047e0
        /*3690*/ 	.word	0x000000ff
        /*3694*/ 	.word	0x00034480
        /*3698*/ 	.short	0x010a
        /*369a*/ 	.byte	0x04
	.zero		1


	//   ....[42]....
        /*369c*/ 	.word	0x00004820
        /*36a0*/ 	.word	0x000000ff
        /*36a4*/ 	.word	0x00034480
        /*36a8*/ 	.short	0x010a
        /*36aa*/ 	.byte	0x04
	.zero		1


	//   ....[43]....
        /*36ac*/ 	.word	0x000080d0
        /*36b0*/ 	.word	0x000000ff
        /*36b4*/ 	.word	0x00034480
        /*36b8*/ 	.short	0x010a
        /*36ba*/ 	.byte	0x04
	.zero		1


	//   ....[44]....
        /*36bc*/ 	.word	0x00008110
        /*36c0*/ 	.word	0x000000ff
        /*36c4*/ 	.word	0x00034480
        /*36c8*/ 	.short	0x010a
        /*36ca*/ 	.byte	0x04
	.zero		1


	//   ....[45]....
        /*36cc*/ 	.word	0x0000c510
        /*36d0*/ 	.word	0x000000ff
        /*36d4*/ 	.word	0x00000000
        /*36d8*/ 	.short	0x0101
        /*36da*/ 	.byte	0x04
	.zero		1


	//   ....[46]....
        /*36dc*/ 	.word	0x0000c610
        /*36e0*/ 	.word	0x00000000
        /*36e4*/ 	.word	0x00000000
        /*36e8*/ 	.short	0x0101
        /*36ea*/ 	.byte	0x33
	.zero		1


	//   ....[47]....
        /*36ec*/ 	.word	0x0000c6e0
        /*36f0*/ 	.word	0x000000ff
        /*36f4*/ 	.word	0x00000000
        /*36f8*/ 	.short	0x0101
        /*36fa*/ 	.byte	0x0a
	.zero		1


	//   ....[48]....
        /*36fc*/ 	.word	0x0000c730
        /*3700*/ 	.word	0x00000006
        /*3704*/ 	.word	0x00000010
        /*3708*/ 	.short	0x010a
        /*370a*/ 	.byte	0x2f
	.zero		1


	//   ....[49]....
        /*370c*/ 	.word	0x0000ce90
        /*3710*/ 	.word	0x000000ff
        /*3714*/ 	.word	0x000344c0
        /*3718*/ 	.short	0x010a
        /*371a*/ 	.byte	0x32
	.zero		1


	//   ....[50]....
        /*371c*/ 	.word	0x0000d570
        /*3720*/ 	.word	0x000000ff
        /*3724*/ 	.word	0x000344c8
        /*3728*/ 	.short	0x010a
        /*372a*/ 	.byte	0x32
	.zero		1


	//   ....[51]....
        /*372c*/ 	.word	0x0000dac0
        /*3730*/ 	.word	0x000000ff
        /*3734*/ 	.word	0x00000000
        /*3738*/ 	.short	0x0101
        /*373a*/ 	.byte	0x07
	.zero		1


	//   ....[52]....
        /*373c*/ 	.word	0x0000daf0
        /*3740*/ 	.word	0x000000ff
        /*3744*/ 	.word	0x000344d0
        /*3748*/ 	.short	0x010a
        /*374a*/ 	.byte	0x32
	.zero		1


	//   ....[53]....
        /*374c*/ 	.word	0x0000e140
        /*3750*/ 	.word	0x000000ff
        /*3754*/ 	.word	0x00000000
        /*3758*/ 	.short	0x0101
        /*375a*/ 	.byte	0x08
	.zero		1


	//   ....[54]....
        /*375c*/ 	.word	0x0000e170
        /*3760*/ 	.word	0x000000ff
        /*3764*/ 	.word	0x000344d8
        /*3768*/ 	.short	0x010a
        /*376a*/ 	.byte	0x32
	.zero		1


	//   ....[55]....
        /*376c*/ 	.word	0x0000e6c0
        /*3770*/ 	.word	0x000000ff
        /*3774*/ 	.word	0x00000000
        /*3778*/ 	.short	0x0101
        /*377a*/ 	.byte	0x09
	.zero		1


	//   ....[56]....
        /*377c*/ 	.word	0x0000e710
        /*3780*/ 	.word	0x000000ff
        /*3784*/ 	.word	0x000344c0
        /*3788*/ 	.short	0x010a
        /*378a*/ 	.byte	0x32
	.zero		1


	//   ....[57]....
        /*378c*/ 	.word	0x0000ed60
        /*3790*/ 	.word	0x000000ff
        /*3794*/ 	.word	0x00000000
        /*3798*/ 	.short	0x0101
        /*379a*/ 	.byte	0x0a
	.zero		1


	//   ....[58]....
        /*379c*/ 	.word	0x0000ed90
        /*37a0*/ 	.word	0x000000ff
        /*37a4*/ 	.word	0x000344c8
        /*37a8*/ 	.short	0x010a
        /*37aa*/ 	.byte	0x32
	.zero		1


	//   ....[59]....
        /*37ac*/ 	.word	0x0000f2c0
        /*37b0*/ 	.word	0x000000ff
        /*37b4*/ 	.word	0x00000000
        /*37b8*/ 	.short	0x0101
        /*37ba*/ 	.byte	0x07
	.zero		1


	//   ....[60]....
        /*37bc*/ 	.word	0x0000f2f0
        /*37c0*/ 	.word	0x000000ff
        /*37c4*/ 	.word	0x000344d0
        /*37c8*/ 	.short	0x010a
        /*37ca*/ 	.byte	0x32
	.zero		1


	//   ....[61]....
        /*37cc*/ 	.word	0x0000f920
        /*37d0*/ 	.word	0x000000ff
        /*37d4*/ 	.word	0x00000000
        /*37d8*/ 	.short	0x0101
        /*37da*/ 	.byte	0x08
	.zero		1


	//   ....[62]....
        /*37dc*/ 	.word	0x0000f950
        /*37e0*/ 	.word	0x000000ff
        /*37e4*/ 	.word	0x000344d8
        /*37e8*/ 	.short	0x010a
        /*37ea*/ 	.byte	0x32
	.zero		1


	//   ....[63]....
        /*37ec*/ 	.word	0x0000fe80
        /*37f0*/ 	.word	0x000000ff
        /*37f4*/ 	.word	0x00000000
        /*37f8*/ 	.short	0x0101
        /*37fa*/ 	.byte	0x09
	.zero		1


	//   ....[64]....
        /*37fc*/ 	.word	0x0000feb0
        /*3800*/ 	.word	0x000000ff
        /*3804*/ 	.word	0x000344c0
        /*3808*/ 	.short	0x010a
        /*380a*/ 	.byte	0x32
	.zero		1


	//   ....[65]....
        /*380c*/ 	.word	0x000104e0
        /*3810*/ 	.word	0x000000ff
        /*3814*/ 	.word	0x00000000
        /*3818*/ 	.short	0x0101
        /*381a*/ 	.byte	0x0a
	.zero		1


	//   ....[66]....
        /*381c*/ 	.word	0x00010510
        /*3820*/ 	.word	0x000000ff
        /*3824*/ 	.word	0x000344c8
        /*3828*/ 	.short	0x010a
        /*382a*/ 	.byte	0x32
	.zero		1


	//   ....[67]....
        /*382c*/ 	.word	0x00010a40
        /*3830*/ 	.word	0x000000ff
        /*3834*/ 	.word	0x00000000
        /*3838*/ 	.short	0x0101
        /*383a*/ 	.byte	0x07
	.zero		1


	//   ....[68]....
        /*383c*/ 	.word	0x00010a70
        /*3840*/ 	.word	0x000000ff
        /*3844*/ 	.word	0x000344d0
        /*3848*/ 	.short	0x010a
        /*384a*/ 	.byte	0x32
	.zero		1


	//   ....[69]....
        /*384c*/ 	.word	0x000110a0
        /*3850*/ 	.word	0x000000ff
        /*3854*/ 	.word	0x00000000
        /*3858*/ 	.short	0x0101
        /*385a*/ 	.byte	0x08
	.zero		1


	//   ....[70]....
        /*385c*/ 	.word	0x000110d0
        /*3860*/ 	.word	0x000000ff
        /*3864*/ 	.word	0x000344d8
        /*3868*/ 	.short	0x010a
        /*386a*/ 	.byte	0x32
	.zero		1


	//   ....[71]....
        /*386c*/ 	.word	0x00011600
        /*3870*/ 	.word	0x000000ff
        /*3874*/ 	.word	0x00000000
        /*3878*/ 	.short	0x0101
        /*387a*/ 	.byte	0x09
	.zero		1


	//   ....[72]....
        /*387c*/ 	.word	0x00011630
        /*3880*/ 	.word	0x000000ff
        /*3884*/ 	.word	0x000344c0
        /*3888*/ 	.short	0x010a
        /*388a*/ 	.byte	0x32
	.zero		1


	//   ....[73]....
        /*388c*/ 	.word	0x00011c60
        /*3890*/ 	.word	0x000000ff
        /*3894*/ 	.word	0x00000000
        /*3898*/ 	.short	0x0101
        /*389a*/ 	.byte	0x0a
	.zero		1


	//   ....[74]....
        /*389c*/ 	.word	0x00011c90
        /*38a0*/ 	.word	0x000000ff
        /*38a4*/ 	.word	0x000344c8
        /*38a8*/ 	.short	0x010a
        /*38aa*/ 	.byte	0x32
	.zero		1


	//   ....[75]....
        /*38ac*/ 	.word	0x000121c0
        /*38b0*/ 	.word	0x000000ff
        /*38b4*/ 	.word	0x00000000
        /*38b8*/ 	.short	0x0101
        /*38ba*/ 	.byte	0x07
	.zero		1


	//   ....[76]....
        /*38bc*/ 	.word	0x000121f0
        /*38c0*/ 	.word	0x000000ff
        /*38c4*/ 	.word	0x000344d0
        /*38c8*/ 	.short	0x010a
        /*38ca*/ 	.byte	0x32
	.zero		1


	//   ....[77]....
        /*38cc*/ 	.word	0x00012820
        /*38d0*/ 	.word	0x000000ff
        /*38d4*/ 	.word	0x00000000
        /*38d8*/ 	.short	0x0101
        /*38da*/ 	.byte	0x08
	.zero		1


	//   ....[78]....
        /*38dc*/ 	.word	0x00012850
        /*38e0*/ 	.word	0x000000ff
        /*38e4*/ 	.word	0x000344d8
        /*38e8*/ 	.short	0x010a
        /*38ea*/ 	.byte	0x32
	.zero		1


	//   ....[79]....
        /*38ec*/ 	.word	0x00012d90
        /*38f0*/ 	.word	0x000000ff
        /*38f4*/ 	.word	0x00000000
        /*38f8*/ 	.short	0x0101
        /*38fa*/ 	.byte	0x09
	.zero		1


	//   ....[80]....
        /*38fc*/ 	.word	0x00012e10
        /*3900*/ 	.word	0x000000ff
        /*3904*/ 	.word	0x00034400
        /*3908*/ 	.short	0x010a
        /*390a*/ 	.byte	0x04
	.zero		1


	//   ....[81]....
        /*390c*/ 	.word	0x00012f30
        /*3910*/ 	.word	0x000000ff
        /*3914*/ 	.word	0x00000000
        /*3918*/ 	.short	0x0101
        /*391a*/ 	.byte	0x04
	.zero		1


	//   ....[82]....
        /*391c*/ 	.word	0x000130f0
        /*3920*/ 	.word	0x000000ff
        /*3924*/ 	.word	0x00034400
        /*3928*/ 	.short	0x010a
        /*392a*/ 	.byte	0x04
	.zero		1


	//   ....[83]....
        /*392c*/ 	.word	0x00013210
        /*3930*/ 	.word	0x000000ff
        /*3934*/ 	.word	0x00000000
        /*3938*/ 	.short	0x0101
        /*393a*/ 	.byte	0x04
	.zero		1


	//   ....[84]....
        /*393c*/ 	.word	0x000136a0
        /*3940*/ 	.word	0x000000ff
        /*3944*/ 	.word	0x00000000
        /*3948*/ 	.short	0x0101
        /*394a*/ 	.byte	0x0a
	.zero		1


	//   ....[85]....
        /*394c*/ 	.word	0x000136d0
        /*3950*/ 	.word	0x00000000
        /*3954*/ 	.word	0x00000000
        /*3958*/ 	.short	0x0101
        /*395a*/ 	.byte	0x33
	.zero		1


	//   ....[86]....
        /*395c*/ 	.word	0x00013eb0
        /*3960*/ 	.word	0x000000ff
        /*3964*/ 	.word	0x00034508
        /*3968*/ 	.short	0x010a
        /*396a*/ 	.byte	0x06
	.zero		1


	//   ....[87]....
        /*396c*/ 	.word	0x00013fd0
        /*3970*/ 	.word	0x000000ff
        /*3974*/ 	.word	0x00034400
        /*3978*/ 	.short	0x010a
        /*397a*/ 	.byte	0x07
	.zero		1


	//   ....[88]....
        /*397c*/ 	.word	0x000140f0
        /*3980*/ 	.word	0x000000ff
        /*3984*/ 	.word	0x00000000
        /*3988*/ 	.short	0x0101
        /*398a*/ 	.byte	0x07
	.zero		1


	//   ....[89]....
        /*398c*/ 	.word	0x000142e0
        /*3990*/ 	.word	0x000000ff
        /*3994*/ 	.word	0x000344e0
        /*3998*/ 	.short	0x010a
        /*399a*/ 	.byte	0x06
	.zero		1


	//   ....[90]....
        /*399c*/ 	.word	0x000143a0
        /*39a0*/ 	.word	0x000000ff
        /*39a4*/ 	.word	0x000344c0
        /*39a8*/ 	.short	0x010b
        /*39aa*/ 	.byte	0x06
	.zero		1


	//   ....[91]....
        /*39ac*/ 	.word	0x00014400
        /*39b0*/ 	.word	0x000000ff
        /*39b4*/ 	.word	0x00000000
        /*39b8*/ 	.short	0x0101
        /*39ba*/ 	.byte	0x07
	.zero		1


	//   ....[92]....
        /*39bc*/ 	.word	0x00014430
        /*39c0*/ 	.word	0x000000ff
        /*39c4*/ 	.word	0x000344e8
        /*39c8*/ 	.short	0x010a
        /*39ca*/ 	.byte	0x06
	.zero		1


	//   ....[93]....
        /*39cc*/ 	.word	0x00014510
        /*39d0*/ 	.word	0x000000ff
        /*39d4*/ 	.word	0x000344c8
        /*39d8*/ 	.short	0x010b
        /*39da*/ 	.byte	0x06
	.zero		1


	//   ....[94]....
        /*39dc*/ 	.word	0x00014580
        /*39e0*/ 	.word	0x000000ff
        /*39e4*/ 	.word	0x00000000
        /*39e8*/ 	.short	0x0101
        /*39ea*/ 	.byte	0x0e
	.zero		1


	//   ....[95]....
        /*39ec*/ 	.word	0x000145b0
        /*39f0*/ 	.word	0x000000ff
        /*39f4*/ 	.word	0x000344f0
        /*39f8*/ 	.short	0x010a
        /*39fa*/ 	.byte	0x06
	.zero		1


	//   ....[96]....
        /*39fc*/ 	.word	0x00014680
        /*3a00*/ 	.word	0x000000ff
        /*3a04*/ 	.word	0x000344d0
        /*3a08*/ 	.short	0x010b
        /*3a0a*/ 	.byte	0x06
	.zero		1


	//   ....[97]....
        /*3a0c*/ 	.word	0x000146e0
        /*3a10*/ 	.word	0x000000ff
        /*3a14*/ 	.word	0x00000000
        /*3a18*/ 	.short	0x0101
        /*3a1a*/ 	.byte	0x0f
	.zero		1


	//   ....[98]....
        /*3a1c*/ 	.word	0x00014710
        /*3a20*/ 	.word	0x000000ff
        /*3a24*/ 	.word	0x000344f8
        /*3a28*/ 	.short	0x010a
        /*3a2a*/ 	.byte	0x06
	.zero		1


	//   ....[99]....
        /*3a2c*/ 	.word	0x000147f0
        /*3a30*/ 	.word	0x000000ff
        /*3a34*/ 	.word	0x000344d8
        /*3a38*/ 	.short	0x010b
        /*3a3a*/ 	.byte	0x06
	.zero		1


	//   ....[100]....
        /*3a3c*/ 	.word	0x00014860
        /*3a40*/ 	.word	0x000000ff
        /*3a44*/ 	.word	0x00000000
        /*3a48*/ 	.short	0x0101
        /*3a4a*/ 	.byte	0x10
	.zero		1


	//   ....[101]....
        /*3a4c*/ 	.word	0x000148a0
        /*3a50*/ 	.word	0x000000ff
        /*3a54*/ 	.word	0x000344e0
        /*3a58*/ 	.short	0x010a
        /*3a5a*/ 	.byte	0x06
	.zero		1


	//   ....[102]....
        /*3a5c*/ 	.word	0x00014960
        /*3a60*/ 	.word	0x000000ff
        /*3a64*/ 	.word	0x000344c0
        /*3a68*/ 	.short	0x010b
        /*3a6a*/ 	.byte	0x06
	.zero		1


	//   ....[103]....
        /*3a6c*/ 	.word	0x000149a0
        /*3a70*/ 	.word	0x000000ff
        /*3a74*/ 	.word	0x00000000
        /*3a78*/ 	.short	0x0101
        /*3a7a*/ 	.byte	0x07
	.zero		1


	//   ....[104]....
        /*3a7c*/ 	.word	0x000149d0
        /*3a80*/ 	.word	0x000000ff
        /*3a84*/ 	.word	0x000344e8
        /*3a88*/ 	.short	0x010a
        /*3a8a*/ 	.byte	0x06
	.zero		1


	//   ....[105]....
        /*3a8c*/ 	.word	0x00014aa0
        /*3a90*/ 	.word	0x000000ff
        /*3a94*/ 	.word	0x000344c8
        /*3a98*/ 	.short	0x010b
        /*3a9a*/ 	.byte	0x06
	.zero		1


	//   ....[106]....
        /*3a9c*/ 	.word	0x00014ae0
        /*3aa0*/ 	.word	0x000000ff
        /*3aa4*/ 	.word	0x00000000
        /*3aa8*/ 	.short	0x0101
        /*3aaa*/ 	.byte	0x0e
	.zero		1


	//   ....[107]....
        /*3aac*/ 	.word	0x00014b20
        /*3ab0*/ 	.word	0x000000ff
        /*3ab4*/ 	.word	0x000344f0
        /*3ab8*/ 	.short	0x010a
        /*3aba*/ 	.byte	0x06
	.zero		1


	//   ....[108]....
        /*3abc*/ 	.word	0x00014be0
        /*3ac0*/ 	.word	0x000000ff
        /*3ac4*/ 	.word	0x000344d0
        /*3ac8*/ 	.short	0x010b
        /*3aca*/ 	.byte	0x06
	.zero		1


	//   ....[109]....
        /*3acc*/ 	.word	0x00014c20
        /*3ad0*/ 	.word	0x000000ff
        /*3ad4*/ 	.word	0x00000000
        /*3ad8*/ 	.short	0x0101
        /*3ada*/ 	.byte	0x0f
	.zero		1


	//   ....[110]....
        /*3adc*/ 	.word	0x00014c50
        /*3ae0*/ 	.word	0x000000ff
        /*3ae4*/ 	.word	0x000344f8
        /*3ae8*/ 	.short	0x010a
        /*3aea*/ 	.byte	0x06
	.zero		1


	//   ....[111]....
        /*3aec*/ 	.word	0x00014d20
        /*3af0*/ 	.word	0x000000ff
        /*3af4*/ 	.word	0x000344d8
        /*3af8*/ 	.short	0x010b
        /*3afa*/ 	.byte	0x06
	.zero		1


	//   ....[112]....
        /*3afc*/ 	.word	0x00014d60
        /*3b00*/ 	.word	0x000000ff
        /*3b04*/ 	.word	0x00000000
        /*3b08*/ 	.short	0x0101
        /*3b0a*/ 	.byte	0x10
	.zero		1


	//   ....[113]....
        /*3b0c*/ 	.word	0x00014da0
        /*3b10*/ 	.word	0x000000ff
        /*3b14*/ 	.word	0x000344e0
        /*3b18*/ 	.short	0x010a
        /*3b1a*/ 	.byte	0x06
	.zero		1


	//   ....[114]....
        /*3b1c*/ 	.word	0x00014e60
        /*3b20*/ 	.word	0x000000ff
        /*3b24*/ 	.word	0x000344c0
        /*3b28*/ 	.short	0x010b
        /*3b2a*/ 	.byte	0x06
	.zero		1


	//   ....[115]....
        /*3b2c*/ 	.word	0x00014ea0
        /*3b30*/ 	.word	0x000000ff
        /*3b34*/ 	.word	0x00000000
        /*3b38*/ 	.short	0x0101
        /*3b3a*/ 	.byte	0x07
	.zero		1


	//   ....[116]....
        /*3b3c*/ 	.word	0x00014ed0
        /*3b40*/ 	.word	0x000000ff
        /*3b44*/ 	.word	0x000344e8
        /*3b48*/ 	.short	0x010a
        /*3b4a*/ 	.byte	0x06
	.zero		1


	//   ....[117]....
        /*3b4c*/ 	.word	0x00014fa0
        /*3b50*/ 	.word	0x000000ff
        /*3b54*/ 	.word	0x000344c8
        /*3b58*/ 	.short	0x010b
        /*3b5a*/ 	.byte	0x06
	.zero		1


	//   ....[118]....
        /*3b5c*/ 	.word	0x00014fe0
        /*3b60*/ 	.word	0x000000ff
        /*3b64*/ 	.word	0x00000000
        /*3b68*/ 	.short	0x0101
        /*3b6a*/ 	.byte	0x0e
	.zero		1


	//   ....[119]....
        /*3b6c*/ 	.word	0x00015020
        /*3b70*/ 	.word	0x000000ff
        /*3b74*/ 	.word	0x000344f0
        /*3b78*/ 	.short	0x010a
        /*3b7a*/ 	.byte	0x06
	.zero		1


	//   ....[120]....
        /*3b7c*/ 	.word	0x000150e0
        /*3b80*/ 	.word	0x000000ff
        /*3b84*/ 	.word	0x000344d0
        /*3b88*/ 	.short	0x010b
        /*3b8a*/ 	.byte	0x06
	.zero		1


	//   ....[121]....
        /*3b8c*/ 	.word	0x00015120
        /*3b90*/ 	.word	0x000000ff
        /*3b94*/ 	.word	0x00000000
        /*3b98*/ 	.short	0x0101
        /*3b9a*/ 	.byte	0x0f
	.zero		1


	//   ....[122]....
        /*3b9c*/ 	.word	0x00015150
        /*3ba0*/ 	.word	0x000000ff
        /*3ba4*/ 	.word	0x000344f8
        /*3ba8*/ 	.short	0x010a
        /*3baa*/ 	.byte	0x06
	.zero		1


	//   ....[123]....
        /*3bac*/ 	.word	0x00015220
        /*3bb0*/ 	.word	0x000000ff
        /*3bb4*/ 	.word	0x000344d8
        /*3bb8*/ 	.short	0x010b
        /*3bba*/ 	.byte	0x06
	.zero		1


	//   ....[124]....
        /*3bbc*/ 	.word	0x00015260
        /*3bc0*/ 	.word	0x000000ff
        /*3bc4*/ 	.word	0x00000000
        /*3bc8*/ 	.short	0x0101
        /*3bca*/ 	.byte	0x10
	.zero		1


	//   ....[125]....
        /*3bcc*/ 	.word	0x000152a0
        /*3bd0*/ 	.word	0x000000ff
        /*3bd4*/ 	.word	0x000344e0
        /*3bd8*/ 	.short	0x010a
        /*3bda*/ 	.byte	0x06
	.zero		1


	//   ....[126]....
        /*3bdc*/ 	.word	0x00015360
        /*3be0*/ 	.word	0x000000ff
        /*3be4*/ 	.word	0x000344c0
        /*3be8*/ 	.short	0x010b
        /*3bea*/ 	.byte	0x06
	.zero		1


	//   ....[127]....
        /*3bec*/ 	.word	0x000153a0
        /*3bf0*/ 	.word	0x000000ff
        /*3bf4*/ 	.word	0x00000000
        /*3bf8*/ 	.short	0x0101
        /*3bfa*/ 	.byte	0x07
	.zero		1


	//   ....[128]....
        /*3bfc*/ 	.word	0x000153d0
        /*3c00*/ 	.word	0x000000ff
        /*3c04*/ 	.word	0x000344e8
        /*3c08*/ 	.short	0x010a
        /*3c0a*/ 	.byte	0x06
	.zero		1


	//   ....[129]....
        /*3c0c*/ 	.word	0x000154a0
        /*3c10*/ 	.word	0x000000ff
        /*3c14*/ 	.word	0x000344c8
        /*3c18*/ 	.short	0x010b
        /*3c1a*/ 	.byte	0x06
	.zero		1


	//   ....[130]....
        /*3c1c*/ 	.word	0x000154e0
        /*3c20*/ 	.word	0x000000ff
        /*3c24*/ 	.word	0x00000000
        /*3c28*/ 	.short	0x0101
        /*3c2a*/ 	.byte	0x0e
	.zero		1


	//   ....[131]....
        /*3c2c*/ 	.word	0x00015520
        /*3c30*/ 	.word	0x000000ff
        /*3c34*/ 	.word	0x000344f0
        /*3c38*/ 	.short	0x010a
        /*3c3a*/ 	.byte	0x06
	.zero		1


	//   ....[132]....
        /*3c3c*/ 	.word	0x000155f0
        /*3c40*/ 	.word	0x000000ff
        /*3c44*/ 	.word	0x000344d0
        /*3c48*/ 	.short	0x010b
        /*3c4a*/ 	.byte	0x06
	.zero		1


	//   ....[133]....
        /*3c4c*/ 	.word	0x00015630
        /*3c50*/ 	.word	0x000000ff
        /*3c54*/ 	.word	0x00000000
        /*3c58*/ 	.short	0x0101
        /*3c5a*/ 	.byte	0x0f
	.zero		1


	//   ....[134]....
        /*3c5c*/ 	.word	0x00015660
        /*3c60*/ 	.word	0x000000ff
        /*3c64*/ 	.word	0x000344f8
        /*3c68*/ 	.short	0x010a
        /*3c6a*/ 	.byte	0x06
	.zero		1


	//   ....[135]....
        /*3c6c*/ 	.word	0x00015730
        /*3c70*/ 	.word	0x000000ff
        /*3c74*/ 	.word	0x000344d8
        /*3c78*/ 	.short	0x010b
        /*3c7a*/ 	.byte	0x06
	.zero		1


	//   ....[136]....
        /*3c7c*/ 	.word	0x00015780
        /*3c80*/ 	.word	0x000000ff
        /*3c84*/ 	.word	0x00000000
        /*3c88*/ 	.short	0x0101
        /*3c8a*/ 	.byte	0x10
	.zero		1


	//   ....[137]....
        /*3c8c*/ 	.word	0x00015cd0
        /*3c90*/ 	.word	0x000000ff
        /*3c94*/ 	.word	0x000344e0
        /*3c98*/ 	.short	0x010a
        /*3c9a*/ 	.byte	0x06
	.zero		1


	//   ....[138]....
        /*3c9c*/ 	.word	0x00015d10
        /*3ca0*/ 	.word	0x000000ff
        /*3ca4*/ 	.word	0x000344e8
        /*3ca8*/ 	.short	0x010a
        /*3caa*/ 	.byte	0x06
	.zero		1


	//   ....[139]....
        /*3cac*/ 	.word	0x00015d50
        /*3cb0*/ 	.word	0x000000ff
        /*3cb4*/ 	.word	0x000344f0
        /*3cb8*/ 	.short	0x010a
        /*3cba*/ 	.byte	0x06
	.zero		1


	//   ....[140]....
        /*3cbc*/ 	.word	0x00015dc0
        /*3cc0*/ 	.word	0x00000003
        /*3cc4*/ 	.word	0x000344f8
        /*3cc8*/ 	.short	0x010a
        /*3cca*/ 	.byte	0x3f
	.zero		1


	//   ....[141]....
        /*3ccc*/ 	.word	0x00016ae0
        /*3cd0*/ 	.word	0x00000008
        /*3cd4*/ 	.word	0x000344a0
        /*3cd8*/ 	.short	0x010a
        /*3cda*/ 	.byte	0x3f
	.zero		1


	//   ....[142]....
        /*3cdc*/ 	.word	0x00016d60
        /*3ce0*/ 	.word	0x000000ff
        /*3ce4*/ 	.word	0x00034508
        /*3ce8*/ 	.short	0x0101
        /*3cea*/ 	.byte	0x10
	.zero		1


	//   ....[143]....
        /*3cec*/ 	.word	0x00016e60
        /*3cf0*/ 	.word	0x00000003
        /*3cf4*/ 	.word	0x00034400
        /*3cf8*/ 	.short	0x010a
        /*3cfa*/ 	.byte	0x3f
	.zero		1


	//   ....[144]....
        /*3cfc*/ 	.word	0x00016fa0
        /*3d00*/ 	.word	0x00000002
        /*3d04*/ 	.word	0x00000000
        /*3d08*/ 	.short	0x0101
        /*3d0a*/ 	.byte	0x3f
	.zero		1


	//   ....[145]....
        /*3d0c*/ 	.word	0x000177e0
        /*3d10*/ 	.word	0x00000007
        /*3d14*/ 	.word	0x00000000
        /*3d18*/ 	.short	0x010a
        /*3d1a*/ 	.byte	0x3f
	.zero		1


	//   ....[146]....
        /*3d1c*/ 	.word	0x00017860
        /*3d20*/ 	.word	0x00000009
        /*3d24*/ 	.word	0x00000000
        /*3d28*/ 	.short	0x010a
        /*3d2a*/ 	.byte	0x3f
	.zero		1


	//   ....[147]....
        /*3d2c*/ 	.word	0x000178f0
        /*3d30*/ 	.word	0x00000006
        /*3d34*/ 	.word	0x00000000
        /*3d38*/ 	.short	0x010a
        /*3d3a*/ 	.byte	0x3f
	.zero		1


	//   ....[148]....
        /*3d3c*/ 	.word	0x00017980
        /*3d40*/ 	.word	0x00000003
        /*3d44*/ 	.word	0x00000000
        /*3d48*/ 	.short	0x010a
        /*3d4a*/ 	.byte	0x3f
	.zero		1


	//   ....[149]....
        /*3d4c*/ 	.word	0x00019600
        /*3d50*/ 	.word	0x0000000c
        /*3d54*/ 	.word	0x00034440
        /*3d58*/ 	.short	0x010a
        /*3d5a*/ 	.byte	0x3f
	.zero		1


	//   ....[150]....
        /*3d5c*/ 	.word	0x00019720
        /*3d60*/ 	.word	0x0000000c
        /*3d64*/ 	.word	0x00034400
        /*3d68*/ 	.short	0x0101
        /*3d6a*/ 	.byte	0x3f
	.zero		1


	//   ....[151]....
        /*3d6c*/ 	.word	0x000197f0
        /*3d70*/ 	.word	0x00000003
        /*3d74*/ 	.word	0x00034440
        /*3d78*/ 	.short	0x010a
        /*3d7a*/ 	.byte	0x3f
	.zero		1


	//   ....[152]....
        /*3d7c*/ 	.word	0x000198a0
        /*3d80*/ 	.word	0x00000003
        /*3d84*/ 	.word	0x00034440
        /*3d88*/ 	.short	0x010a
        /*3d8a*/ 	.byte	0x3f
	.zero		1


	//   ....[153]....
        /*3d8c*/ 	.word	0x00019950
        /*3d90*/ 	.word	0x00000003
        /*3d94*/ 	.word	0x00034440
        /*3d98*/ 	.short	0x010a
        /*3d9a*/ 	.byte	0x3f
	.zero		1


	//   ....[154]....
        /*3d9c*/ 	.word	0x00019a00
        /*3da0*/ 	.word	0x00000003
        /*3da4*/ 	.word	0x00034440
        /*3da8*/ 	.short	0x010a
        /*3daa*/ 	.byte	0x3f
	.zero		1


	//   ....[155]....
        /*3dac*/ 	.word	0x00019ab0
        /*3db0*/ 	.word	0x00000003
        /*3db4*/ 	.word	0x00034440
        /*3db8*/ 	.short	0x010a
        /*3dba*/ 	.byte	0x3f
	.zero		1


	//   ....[156]....
        /*3dbc*/ 	.word	0x00019b60
        /*3dc0*/ 	.word	0x00000003
        /*3dc4*/ 	.word	0x00034440
        /*3dc8*/ 	.short	0x010a
        /*3dca*/ 	.byte	0x3f
	.zero		1


	//   ....[157]....
        /*3dcc*/ 	.word	0x00019c10
        /*3dd0*/ 	.word	0x00000003
        /*3dd4*/ 	.word	0x00034440
        /*3dd8*/ 	.short	0x010a
        /*3dda*/ 	.byte	0x3f
	.zero		1


	//   ....[158]....
        /*3ddc*/ 	.word	0x00019cc0
        /*3de0*/ 	.word	0x00000003
        /*3de4*/ 	.word	0x00034440
        /*3de8*/ 	.short	0x010a
        /*3dea*/ 	.byte	0x3f
	.zero		1


	//   ....[159]....
        /*3dec*/ 	.word	0x00019d20
        /*3df0*/ 	.word	0x0000000c
        /*3df4*/ 	.word	0x00034400
        /*3df8*/ 	.short	0x010a
        /*3dfa*/ 	.byte	0x3f
	.zero		1


	//   ....[160]....
        /*3dfc*/ 	.word	0x00019d90
        /*3e00*/ 	.word	0x00000000
        /*3e04*/ 	.word	0x00000000
        /*3e08*/ 	.short	0x010a
        /*3e0a*/ 	.byte	0x3f
	.zero		1


	//   ....[161]....
        /*3e0c*/ 	.word	0x00019df0
        /*3e10*/ 	.word	0x00000003
        /*3e14*/ 	.word	0x00034480
        /*3e18*/ 	.short	0x010a
        /*3e1a*/ 	.byte	0x3f
	.zero		1


	//   ....[162]....
        /*3e1c*/ 	.word	0x00019e50
        /*3e20*/ 	.word	0x00000007
        /*3e24*/ 	.word	0x00034480
        /*3e28*/ 	.short	0x010a
        /*3e2a*/ 	.byte	0x3f
	.zero		1


	//   ....[163]....
        /*3e2c*/ 	.word	0x00019ec0
        /*3e30*/ 	.word	0x00000002
        /*3e34*/ 	.word	0x00000010
        /*3e38*/ 	.short	0x010a
        /*3e3a*/ 	.byte	0x3f
	.zero		1


	//   ....[164]....
        /*3e3c*/ 	.word	0x00019f80
        /*3e40*/ 	.word	0x00000003
        /*3e44*/ 	.word	0x000344c0
        /*3e48*/ 	.short	0x010a
        /*3e4a*/ 	.byte	0x3f
	.zero		1


	//   ....[165]....
        /*3e4c*/ 	.word	0x00019fe0
        /*3e50*/ 	.word	0x0000000c
        /*3e54*/ 	.word	0x000344c8
        /*3e58*/ 	.short	0x010a
        /*3e5a*/ 	.byte	0x3f
	.zero		1


	//   ....[166]....
        /*3e5c*/ 	.word	0x0001a040
        /*3e60*/ 	.word	0x0000000c
        /*3e64*/ 	.word	0x000344d0
        /*3e68*/ 	.short	0x010a
        /*3e6a*/ 	.byte	0x3f
	.zero		1


	//   ....[167]....
        /*3e6c*/ 	.word	0x0001a0a0
        /*3e70*/ 	.word	0x0000000d
        /*3e74*/ 	.word	0x000344d8
        /*3e78*/ 	.short	0x010a
        /*3e7a*/ 	.byte	0x3f
	.zero		1


	//   ....[168]....
        /*3e7c*/ 	.word	0x0001a100
        /*3e80*/ 	.word	0x0000000d
        /*3e84*/ 	.word	0x000344c0
        /*3e88*/ 	.short	0x010a
        /*3e8a*/ 	.byte	0x3f
	.zero		1


	//   ....[169]....
        /*3e8c*/ 	.word	0x0001a160
        /*3e90*/ 	.word	0x0000000d
        /*3e94*/ 	.word	0x000344c8
        /*3e98*/ 	.short	0x010a
        /*3e9a*/ 	.byte	0x3f
	.zero		1


	//   ....[170]....
        /*3e9c*/ 	.word	0x0001a1c0
        /*3ea0*/ 	.word	0x0000000d
        /*3ea4*/ 	.word	0x000344d0
        /*3ea8*/ 	.short	0x010a
        /*3eaa*/ 	.byte	0x3f
	.zero		1


	//   ....[171]....
        /*3eac*/ 	.word	0x0001a220
        /*3eb0*/ 	.word	0x0000000d
        /*3eb4*/ 	.word	0x000344d8
        /*3eb8*/ 	.short	0x010a
        /*3eba*/ 	.byte	0x3f
	.zero		1


	//   ....[172]....
        /*3ebc*/ 	.word	0x0001a280
        /*3ec0*/ 	.word	0x0000000d
        /*3ec4*/ 	.word	0x000344c0
        /*3ec8*/ 	.short	0x010a
        /*3eca*/ 	.byte	0x3f
	.zero		1


	//   ....[173]....
        /*3ecc*/ 	.word	0x0001a2e0
        /*3ed0*/ 	.word	0x0000000d
        /*3ed4*/ 	.word	0x000344c8
        /*3ed8*/ 	.short	0x010a
        /*3eda*/ 	.byte	0x3f
	.zero		1


	//   ....[174]....
        /*3edc*/ 	.word	0x0001a340
        /*3ee0*/ 	.word	0x0000000d
        /*3ee4*/ 	.word	0x000344d0
        /*3ee8*/ 	.short	0x010a
        /*3eea*/ 	.byte	0x3f
	.zero		1


	//   ....[175]....
        /*3eec*/ 	.word	0x0001a3a0
        /*3ef0*/ 	.word	0x0000000d
        /*3ef4*/ 	.word	0x000344d8
        /*3ef8*/ 	.short	0x010a
        /*3efa*/ 	.byte	0x3f
	.zero		1


	//   ....[176]....
        /*3efc*/ 	.word	0x0001a400
        /*3f00*/ 	.word	0x0000000d
        /*3f04*/ 	.word	0x000344c0
        /*3f08*/ 	.short	0x010a
        /*3f0a*/ 	.byte	0x3f
	.zero		1


	//   ....[177]....
        /*3f0c*/ 	.word	0x0001a460
        /*3f10*/ 	.word	0x0000000d
        /*3f14*/ 	.word	0x000344c8
        /*3f18*/ 	.short	0x010a
        /*3f1a*/ 	.byte	0x3f
	.zero		1


	//   ....[178]....
        /*3f1c*/ 	.word	0x0001a4c0
        /*3f20*/ 	.word	0x0000000d
        /*3f24*/ 	.word	0x000344d0
        /*3f28*/ 	.short	0x010a
        /*3f2a*/ 	.byte	0x3f
	.zero		1


	//   ....[179]....
        /*3f2c*/ 	.word	0x0001a520
        /*3f30*/ 	.word	0x0000000d
        /*3f34*/ 	.word	0x000344d8
        /*3f38*/ 	.short	0x010a
        /*3f3a*/ 	.byte	0x3f
	.zero		1


	//   ....[180]....
        /*3f3c*/ 	.word	0x0001a580
        /*3f40*/ 	.word	0x00000003
        /*3f44*/ 	.word	0x00034400
        /*3f48*/ 	.short	0x010a
        /*3f4a*/ 	.byte	0x3f
	.zero		1


	//   ....[181]....
        /*3f4c*/ 	.word	0x0001a5e0
        /*3f50*/ 	.word	0x00000003
        /*3f54*/ 	.word	0x00034400
        /*3f58*/ 	.short	0x010a
        /*3f5a*/ 	.byte	0x3f
	.zero		1


	//   ....[182]....
        /*3f5c*/ 	.word	0x0001a640
        /*3f60*/ 	.word	0x00000003
        /*3f64*/ 	.word	0x00034508
        /*3f68*/ 	.short	0x010a
        /*3f6a*/ 	.byte	0x3f
	.zero		1


	//   ....[183]....
        /*3f6c*/ 	.word	0x0001a6a0
        /*3f70*/ 	.word	0x00000006
        /*3f74*/ 	.word	0x00034400
        /*3f78*/ 	.short	0x010a
        /*3f7a*/ 	.byte	0x3f
	.zero		1


	//   ....[184]....
        /*3f7c*/ 	.word	0x0001a700
        /*3f80*/ 	.word	0x00000003
        /*3f84*/ 	.word	0x000344e0
        /*3f88*/ 	.short	0x010a
        /*3f8a*/ 	.byte	0x3f
	.zero		1


	//   ....[185]....
        /*3f8c*/ 	.word	0x0001a760
        /*3f90*/ 	.word	0x00000003
        /*3f94*/ 	.word	0x000344e8
        /*3f98*/ 	.short	0x010a
        /*3f9a*/ 	.byte	0x3f
	.zero		1


	//   ....[186]....
        /*3f9c*/ 	.word	0x0001a7c0
        /*3fa0*/ 	.word	0x00000003
        /*3fa4*/ 	.word	0x000344f0
        /*3fa8*/ 	.short	0x010a
        /*3faa*/ 	.byte	0x3f
	.zero		1


	//   ....[187]....
        /*3fac*/ 	.word	0x0001a820
        /*3fb0*/ 	.word	0x00000003
        /*3fb4*/ 	.word	0x000344f8
        /*3fb8*/ 	.short	0x010a
        /*3fba*/ 	.byte	0x3f
	.zero		1


	//   ....[188]....
        /*3fbc*/ 	.word	0x0001a880
        /*3fc0*/ 	.word	0x00000003
        /*3fc4*/ 	.word	0x000344e0
        /*3fc8*/ 	.short	0x010a
        /*3fca*/ 	.byte	0x3f
	.zero		1


	//   ....[189]....
        /*3fcc*/ 	.word	0x0001a8e0
        /*3fd0*/ 	.word	0x00000003
        /*3fd4*/ 	.word	0x000344e8
        /*3fd8*/ 	.short	0x010a
        /*3fda*/ 	.byte	0x3f
	.zero		1


	//   ....[190]....
        /*3fdc*/ 	.word	0x0001a940
        /*3fe0*/ 	.word	0x00000003
        /*3fe4*/ 	.word	0x000344f0
        /*3fe8*/ 	.short	0x010a
        /*3fea*/ 	.byte	0x3f
	.zero		1


	//   ....[191]....
        /*3fec*/ 	.word	0x0001a9a0
        /*3ff0*/ 	.word	0x00000003
        /*3ff4*/ 	.word	0x000344f8
        /*3ff8*/ 	.short	0x010a
        /*3ffa*/ 	.byte	0x3f
	.zero		1


	//   ....[192]....
        /*3ffc*/ 	.word	0x0001aa00
        /*4000*/ 	.word	0x00000003
        /*4004*/ 	.word	0x000344e0
        /*4008*/ 	.short	0x010a
        /*400a*/ 	.byte	0x3f
	.zero		1


	//   ....[193]....
        /*400c*/ 	.word	0x0001aa60
        /*4010*/ 	.word	0x00000003
        /*4014*/ 	.word	0x000344e8
        /*4018*/ 	.short	0x010a
        /*401a*/ 	.byte	0x3f
	.zero		1


	//   ....[194]....
        /*401c*/ 	.word	0x0001aac0
        /*4020*/ 	.word	0x00000003
        /*4024*/ 	.word	0x000344f0
        /*4028*/ 	.short	0x010a
        /*402a*/ 	.byte	0x3f
	.zero		1


	//   ....[195]....
        /*402c*/ 	.word	0x0001ab20
        /*4030*/ 	.word	0x00000003
        /*4034*/ 	.word	0x000344f8
        /*4038*/ 	.short	0x010a
        /*403a*/ 	.byte	0x3f
	.zero		1


	//   ....[196]....
        /*403c*/ 	.word	0x0001ab80
        /*4040*/ 	.word	0x00000003
        /*4044*/ 	.word	0x000344e0
        /*4048*/ 	.short	0x010a
        /*404a*/ 	.byte	0x3f
	.zero		1


	//   ....[197]....
        /*404c*/ 	.word	0x0001abe0
        /*4050*/ 	.word	0x00000003
        /*4054*/ 	.word	0x000344e8
        /*4058*/ 	.short	0x010a
        /*405a*/ 	.byte	0x3f
	.zero		1


	//   ....[198]....
        /*405c*/ 	.word	0x0001ac40
        /*4060*/ 	.word	0x00000003
        /*4064*/ 	.word	0x000344f0
        /*4068*/ 	.short	0x010a
        /*406a*/ 	.byte	0x3f
	.zero		1


	//   ....[199]....
        /*406c*/ 	.word	0x0001aca0
        /*4070*/ 	.word	0x00000003
        /*4074*/ 	.word	0x000344f8
        /*4078*/ 	.short	0x010a
        /*407a*/ 	.byte	0x3f
	.zero		1


	//   ....[200]....
        /*407c*/ 	.word	0x0001ad00
        /*4080*/ 	.word	0x00000003
        /*4084*/ 	.word	0x000344e0
        /*4088*/ 	.short	0x010a
        /*408a*/ 	.byte	0x3f
	.zero		1


	//   ....[201]....
        /*408c*/ 	.word	0x0001ad60
        /*4090*/ 	.word	0x00000003
        /*4094*/ 	.word	0x000344e8
        /*4098*/ 	.short	0x010a
        /*409a*/ 	.byte	0x3f
	.zero		1


	//   ....[202]....
        /*409c*/ 	.word	0x0001adc0
        /*40a0*/ 	.word	0x00000003
        /*40a4*/ 	.word	0x000344f0
        /*40a8*/ 	.short	0x010a
        /*40aa*/ 	.byte	0x3f
	.zero		1


	//   ....[203]....
        /*40ac*/ 	.word	0x0001ae90
        /*40b0*/ 	.word	0x00000008
        /*40b4*/ 	.word	0x000344a0
        /*40b8*/ 	.short	0x010a
        /*40ba*/ 	.byte	0x3f
	.zero		1


	//   ....[204]....
        /*40bc*/ 	.word	0x0001aee0
        /*40c0*/ 	.word	0x00000003
        /*40c4*/ 	.word	0x00034400
        /*40c8*/ 	.short	0x010a
        /*40ca*/ 	.byte	0x3f
	.zero		1


	//   ....[205]....
        /*40cc*/ 	.word	0x0001b0f0
        /*40d0*/ 	.word	0x00000007
        /*40d4*/ 	.word	0x00000000
        /*40d8*/ 	.short	0x010a
        /*40da*/ 	.byte	0x3f
	.zero		1


	//   ....[206]....
        /*40dc*/ 	.word	0x0001b140
        /*40e0*/ 	.word	0x00000009
        /*40e4*/ 	.word	0x00000000
        /*40e8*/ 	.short	0x010a
        /*40ea*/ 	.byte	0x3f
	.zero		1


	//   ....[207]....
        /*40ec*/ 	.word	0x0001b190
        /*40f0*/ 	.word	0x00000006
        /*40f4*/ 	.word	0x00000000
        /*40f8*/ 	.short	0x010a
        /*40fa*/ 	.byte	0x3f
	.zero		1


	//   ....[208]....
        /*40fc*/ 	.word	0x0001b1e0
        /*4100*/ 	.word	0x0000000c
        /*4104*/ 	.word	0x00034440
        /*4108*/ 	.short	0x010a
        /*410a*/ 	.byte	0x3f
	.zero		1


	//   ....[209]....
        /*410c*/ 	.word	0x0001b230
        /*4110*/ 	.word	0x00000003
        /*4114*/ 	.word	0x00034440
        /*4118*/ 	.short	0x010a
        /*411a*/ 	.byte	0x3f
	.zero		1


	//   ....[210]....
        /*411c*/ 	.word	0x0001b280
        /*4120*/ 	.word	0x00000003
        /*4124*/ 	.word	0x00034440
        /*4128*/ 	.short	0x010a
        /*412a*/ 	.byte	0x3f
	.zero		1


	//   ....[211]....
        /*412c*/ 	.word	0x0001b2d0
        /*4130*/ 	.word	0x00000003
        /*4134*/ 	.word	0x00034440
        /*4138*/ 	.short	0x010a
        /*413a*/ 	.byte	0x3f
	.zero		1


	//   ....[212]....
        /*413c*/ 	.word	0x0001b320
        /*4140*/ 	.word	0x00000003
        /*4144*/ 	.word	0x00034440
        /*4148*/ 	.short	0x010a
        /*414a*/ 	.byte	0x3f
	.zero		1


	//   ....[213]....
        /*414c*/ 	.word	0x0001b370
        /*4150*/ 	.word	0x00000003
        /*4154*/ 	.word	0x00034440
        /*4158*/ 	.short	0x010a
        /*415a*/ 	.byte	0x3f
	.zero		1


	//   ....[214]....
        /*415c*/ 	.word	0x0001b3c0
        /*4160*/ 	.word	0x00000003
        /*4164*/ 	.word	0x00034440
        /*4168*/ 	.short	0x010a
        /*416a*/ 	.byte	0x3f
	.zero		1


	//   ....[215]....
        /*416c*/ 	.word	0x0001b410
        /*4170*/ 	.word	0x00000003
        /*4174*/ 	.word	0x00034440
        /*4178*/ 	.short	0x010a
        /*417a*/ 	.byte	0x3f
	.zero		1


	//----- nvinfo : EIATTR_NUM_MBARRIERS
	.align		4
.L_39:
        /*417c*/ 	.byte	0x03, 0x38
        /*417e*/ 	.short	0x0026


	//----- nvinfo : EIATTR_EXIT_INSTR_OFFSETS
	.align		4
        /*4180*/ 	.byte	0x04, 0x1c
        /*4182*/ 	.short	(.L_41 - .L_40)


	//   ....[0]....
.L_40:
        /*4184*/ 	.word	0x00002c20


	//   ....[1]....
        /*4188*/ 	.word	0x00002e50


	//   ....[2]....
        /*418c*/ 	.word	0x00002fb0


	//   ....[3]....
        /*4190*/ 	.word	0x000136f0


	//   ....[4]....
        /*4194*/ 	.word	0x00013790


	//   ....[5]....
        /*4198*/ 	.word	0x00015e10


	//   ....[6]....
        /*419c*/ 	.word	0x000179d0


	//   ....[7]....
        /*41a0*/ 	.word	0x00019cf0


	//----- nvinfo : EIATTR_MAX_THREADS
	.align		4
.L_41:
        /*41a4*/ 	.byte	0x04, 0x05
        /*41a6*/ 	.short	(.L_43 - .L_42)
.L_42:
        /*41a8*/ 	.word	0x00000180
        /*41ac*/ 	.word	0x00000001
        /*41b0*/ 	.word	0x00000001


	//----- nvinfo : EIATTR_CRS_STACK_SIZE
	.align		4
.L_43:
        /*41b4*/ 	.byte	0x04, 0x1e
        /*41b6*/ 	.short	(.L_45 - .L_44)
.L_44:
        /*41b8*/ 	.word	0x00000000


	//----- nvinfo : EIATTR_CBANK_PARAM_SIZE
	.align		4
.L_45:
        /*41bc*/ 	.byte	0x03, 0x19
        /*41be*/ 	.short	0x0770


	//----- nvinfo : EIATTR_PARAM_CBANK
	.align		4
        /*41c0*/ 	.byte	0x04, 0x0a
        /*41c2*/ 	.short	(.L_47 - .L_46)
	.align		4
.L_46:
        /*41c4*/ 	.word	index@(.nv.constant0._ZN7cutlass13device_kernelINS_4gemm6kernel13GemmUniversalINS1_17GroupProblemShapeIN4cute5tupleIJiiiEEEEENS1_10collective13CollectiveMmaINS1_39MainloopSm90ArrayTmaGmmaWarpSpecializedILi4ENS6_IJNS5_1CILi1EEESD_SD_EEENS1_40KernelPtrArrayTmaWarpSpecializedPingpongEEENS6_IJNSC_ILi128EEENSC_ILi256EEENSC_ILi64EEEEEENS_10bfloat16_tEPNS6_IJlSD_NSC_ILi0EEEEEESL_SO_NS5_8TiledMMAINS5_8MMA_AtomIJNS5_4SM904GMMA28MMA_64x256x16_F32BF16BF16_SSILNSS_5MajorE0ELSU_0ELNSS_7ScaleInE1ELSV_1EEEEEENS5_6LayoutISE_NS6_IJSM_SM_SM_EEEEENS6_IJNS5_10UnderscoreES11_S11_EEEEENS5_13SM90_TMA_LOADENS5_14ComposedLayoutINS5_7SwizzleILi3ELi4ELi3EEENS5_18smem_ptr_flag_bitsILi16EEENSY_INS6_IJNSC_ILi8EEESJ_EEENS6_IJSJ_SD_EEEEEEEvNS5_8identityES14_S1E_vS1F_EENS_8epilogue10collective18CollectiveEpilogueINS1H_30Sm90PtrArrayTmaWarpSpecializedILi4ELi2ELi16ELb1ELb0ELi2EEEJSK_NS6_IJSJ_NSC_ILi32EEEEEENS_6half_tEPNS6_IJSD_lSM_EEES1O_S1Q_NS1H_6fusion15FusionCallbacksIS1L_NS1R_17LinearCombinationIS1O_fS1O_fLNS_15FloatRoundStyleE2EEESK_S1N_JEEES14_NS15_IS17_S19_NSY_INS6_IJSJ_S1A_EEENS6_IJSD_SJ_EEEEEEENS5_17SM75_U16x8_LDSM_TENS5_14SM90_TMA_STOREES20_NS5_17SM90_U16x8_STSM_TENS5_9Copy_AtomIJNS5_17SM90_U32x4_STSM_NES1O_EEEvEEEvvEEEEvNT_6ParamsE)
        /*41c8*/ 	.short	0x0210
        /*41ca*/ 	.short	0x0770


	//----- nvinfo : EIATTR_SW_WAR
	.align		4
.L_47:
        /*41cc*/ 	.byte	0x04, 0x36
        /*41ce*/ 	.short	(.L_49 - .L_48)
.L_48:
        /*41d0*/ 	.word	0x00000008
.L_49:


//--------------------- .nv.callgraph             --------------------------
	.section	.nv.callgraph,"",@"SHT_CUDA_CALLGRAPH"
	.align	4
	.sectionentsize	8
	.align		4
        /*0000*/ 	.word	0x00000000
	.align		4
        /*0004*/ 	.word	0xffffffff
	.align		4
        /*0008*/ 	.word	index@(_ZN7cutlass13device_kernelINS_4gemm6kernel13GemmUniversalINS1_17GroupProblemShapeIN4cute5tupleIJiiiEEEEENS1_10collective13CollectiveMmaINS1_39MainloopSm90ArrayTmaGmmaWarpSpecializedILi4ENS6_IJNS5_1CILi1EEESD_SD_EEENS1_40KernelPtrArrayTmaWarpSpecializedPingpongEEENS6_IJNSC_ILi128EEENSC_ILi256EEENSC_ILi64EEEEEENS_10bfloat16_tEPNS6_IJlSD_NSC_ILi0EEEEEESL_SO_NS5_8TiledMMAINS5_8MMA_AtomIJNS5_4SM904GMMA28MMA_64x256x16_F32BF16BF16_SSILNSS_5MajorE0ELSU_0ELNSS_7ScaleInE1ELSV_1EEEEEENS5_6LayoutISE_NS6_IJSM_SM_SM_EEEEENS6_IJNS5_10UnderscoreES11_S11_EEEEENS5_13SM90_TMA_LOADENS5_14ComposedLayoutINS5_7SwizzleILi3ELi4ELi3EEENS5_18smem_ptr_flag_bitsILi16EEENSY_INS6_IJNSC_ILi8EEESJ_EEENS6_IJSJ_SD_EEEEEEEvNS5_8identityES14_S1E_vS1F_EENS_8epilogue10collective18CollectiveEpilogueINS1H_30Sm90PtrArrayTmaWarpSpecializedILi4ELi2ELi16ELb1ELb0ELi2EEEJSK_NS6_IJSJ_NSC_ILi32EEEEEENS_6half_tEPNS6_IJSD_lSM_EEES1O_S1Q_NS1H_6fusion15FusionCallbacksIS1L_NS1R_17LinearCombinationIS1O_fS1O_fLNS_15FloatRoundStyleE2EEESK_S1N_JEEES14_NS15_IS17_S19_NSY_INS6_IJSJ_S1A_EEENS6_IJSD_SJ_EEEEEEENS5_17SM75_U16x8_LDSM_TENS5_14SM90_TMA_STOREES20_NS5_17SM90_U16x8_STSM_TENS5_9Copy_AtomIJNS5_17SM90_U32x4_STSM_NES1O_EEEvEEEvvEEEEvNT_6ParamsE)
	.align		4
        /*000c*/ 	.word	index@(__assertfail)
	.align		4
        /*0010*/ 	.word	0x00000000
	.align		4
        /*0014*/ 	.word	0xfffffffe
	.align		4
        /*0018*/ 	.word	0x00000000
	.align		4
        /*001c*/ 	.word	0xfffffffd
	.align		4
        /*0020*/ 	.word	0x00000000
	.align		4
        /*0024*/ 	.word	0xfffffffc


//--------------------- .nv.constant4             --------------------------
	.section	.nv.constant4,"a",@progbits
	.align	8
	.align		8
.nv.constant4:
        /*0000*/ 	.dword	__assertfail
	.align		8
        /*0008*/ 	.dword	__unnamed_1
	.align		8
        /*0010*/ 	.dword	_ZN39_INTERNAL_ac0208e8_4_k_cu_e5c96bea_27564cuda3std3__45__cpo5beginE
	.align		8
        /*0018*/ 	.dword	_ZN39_INTERNAL_ac0208e8_4_k_cu_e5c96bea_27564cuda3std3__45__cpo3endE
	.align		8
        /*0020*/ 	.dword	_ZN39_INTERNAL_ac0208e8_4_k_cu_e5c96bea_27564cuda3std3__45__cpo6cbeginE
	.align		8
        /*0028*/ 	.dword	_ZN39_INTERNAL_ac0208e8_4_k_cu_e5c96bea_27564cuda3std3__45__cpo4cendE
	.align		8
        /*0030*/ 	.dword	_ZN39_INTERNAL_ac0208e8_4_k_cu_e5c96bea_27564cuda3std3__441_GLOBAL__N__ac0208e8_4_k_cu_e5c96bea_27566ignoreE
	.align		8
        /*0038*/ 	.dword	_ZN39_INTERNAL_ac0208e8_4_k_cu_e5c96bea_27564cuda3std3__419piecewise_constructE
	.align		8
        /*0040*/ 	.dword	_ZN39_INTERNAL_ac0208e8_4_k_cu_e5c96bea_27564cuda3std3__48in_placeE
	.align		8
        /*0048*/ 	.dword	_ZN39_INTERNAL_ac0208e8_4_k_cu_e5c96bea_27564cuda3std6ranges3__45__cpo4swapE
	.align		8
        /*0050*/ 	.dword	_ZN39_INTERNAL_ac0208e8_4_k_cu_e5c96bea_27564cuda3std6ranges3__45__cpo9iter_moveE
	.align		8
        /*0058*/ 	.dword	_ZN39_INTERNAL_ac0208e8_4_k_cu_e5c96bea_27564cute7productE
	.align		8
        /*0060*/ 	.dword	_ZN39_INTERNAL_ac0208e8_4_k_cu_e5c96bea_27564cute1_E
	.align		8
        /*0068*/ 	.dword	$str$24
	.align		8
        /*0070*/ 	.dword	$str$25


//--------------------- .text._ZN7cutlass13device_kernelINS_4gemm6kernel13GemmUniversalINS1_17GroupProblemShapeIN4cute5tupleIJiiiEEEEENS1_10collective13CollectiveMmaINS1_39MainloopSm90ArrayTmaGmmaWarpSpecializedILi4ENS6_IJNS5_1CILi1EEESD_SD_EEENS1_40KernelPtrArrayTmaWarpSpecializedPingpongEEENS6_IJNSC_ILi128EEENSC_ILi256EEENSC_ILi64EEEEEENS_10bfloat16_tEPNS6_IJlSD_NSC_ILi0EEEEEESL_SO_NS5_8TiledMMAINS5_8MMA_AtomIJNS5_4SM904GMMA28MMA_64x256x16_F32BF16BF16_SSILNSS_5MajorE0ELSU_0ELNSS_7ScaleInE1ELSV_1EEEEEENS5_6LayoutISE_NS6_IJSM_SM_SM_EEEEENS6_IJNS5_10UnderscoreES11_S11_EEEEENS5_13SM90_TMA_LOADENS5_14ComposedLayoutINS5_7SwizzleILi3ELi4ELi3EEENS5_18smem_ptr_flag_bitsILi16EEENSY_INS6_IJNSC_ILi8EEESJ_EEENS6_IJSJ_SD_EEEEEEEvNS5_8identityES14_S1E_vS1F_EENS_8epilogue10collective18CollectiveEpilogueINS1H_30Sm90PtrArrayTmaWarpSpecializedILi4ELi2ELi16ELb1ELb0ELi2EEEJSK_NS6_IJSJ_NSC_ILi32EEEEEENS_6half_tEPNS6_IJSD_lSM_EEES1O_S1Q_NS1H_6fusion15FusionCallbacksIS1L_NS1R_17LinearCombinationIS1O_fS1O_fLNS_15FloatRoundStyleE2EEESK_S1N_JEEES14_NS15_IS17_S19_NSY_INS6_IJSJ_S1A_EEENS6_IJSD_SJ_EEEEEEENS5_17SM75_U16x8_LDSM_TENS5_14SM90_TMA_STOREES20_NS5_17SM90_U16x8_STSM_TENS5_9Copy_AtomIJNS5_17SM90_U32x4_STSM_NES1O_EEEvEEEvvEEEEvNT_6ParamsE --------------------------
	.section	.text._ZN7cutlass13device_kernelINS_4gemm6kernel13GemmUniversalINS1_17GroupProblemShapeIN4cute5tupleIJiiiEEEEENS1_10collective13CollectiveMmaINS1_39MainloopSm90ArrayTmaGmmaWarpSpecializedILi4ENS6_IJNS5_1CILi1EEESD_SD_EEENS1_40KernelPtrArrayTmaWarpSpecializedPingpongEEENS6_IJNSC_ILi128EEENSC_ILi256EEENSC_ILi64EEEEEENS_10bfloat16_tEPNS6_IJlSD_NSC_ILi0EEEEEESL_SO_NS5_8TiledMMAINS5_8MMA_AtomIJNS5_4SM904GMMA28MMA_64x256x16_F32BF16BF16_SSILNSS_5MajorE0ELSU_0ELNSS_7ScaleInE1ELSV_1EEEEEENS5_6LayoutISE_NS6_IJSM_SM_SM_EEEEENS6_IJNS5_10UnderscoreES11_S11_EEEEENS5_13SM90_TMA_LOADENS5_14ComposedLayoutINS5_7SwizzleILi3ELi4ELi3EEENS5_18smem_ptr_flag_bitsILi16EEENSY_INS6_IJNSC_ILi8EEESJ_EEENS6_IJSJ_SD_EEEEEEEvNS5_8identityES14_S1E_vS1F_EENS_8epilogue10collective18CollectiveEpilogueINS1H_30Sm90PtrArrayTmaWarpSpecializedILi4ELi2ELi16ELb1ELb0ELi2EEEJSK_NS6_IJSJ_NSC_ILi32EEEEEENS_6half_tEPNS6_IJSD_lSM_EEES1O_S1Q_NS1H_6fusion15FusionCallbacksIS1L_NS1R_17LinearCombinationIS1O_fS1O_fLNS_15FloatRoundStyleE2EEESK_S1N_JEEES14_NS15_IS17_S19_NSY_INS6_IJSJ_S1A_EEENS6_IJSD_SJ_EEEEEEENS5_17SM75_U16x8_LDSM_TENS5_14SM90_TMA_STOREES20_NS5_17SM90_U16x8_STSM_TENS5_9Copy_AtomIJNS5_17SM90_U32x4_STSM_NES1O_EEEvEEEvvEEEEvNT_6ParamsE,"ax",@progbits
	.align	128
.text._ZN7cutlass13device_kernelINS_4gemm6kernel13GemmUniversalINS1_17GroupProblemShapeIN4cute5tupleIJiiiEEEEENS1_10collective13CollectiveMmaINS1_39MainloopSm90ArrayTmaGmmaWarpSpecializedILi4ENS6_IJNS5_1CILi1EEESD_SD_EEENS1_40KernelPtrArrayTmaWarpSpecializedPingpongEEENS6_IJNSC_ILi128EEENSC_ILi256EEENSC_ILi64EEEEEENS_10bfloat16_tEPNS6_IJlSD_NSC_ILi0EEEEEESL_SO_NS5_8TiledMMAINS5_8MMA_AtomIJNS5_4SM904GMMA28MMA_64x256x16_F32BF16BF16_SSILNSS_5MajorE0ELSU_0ELNSS_7ScaleInE1ELSV_1EEEEEENS5_6LayoutISE_NS6_IJSM_SM_SM_EEEEENS6_IJNS5_10UnderscoreES11_S11_EEEEENS5_13SM90_TMA_LOADENS5_14ComposedLayoutINS5_7SwizzleILi3ELi4ELi3EEENS5_18smem_ptr_flag_bitsILi16EEENSY_INS6_IJNSC_ILi8EEESJ_EEENS6_IJSJ_SD_EEEEEEEvNS5_8identityES14_S1E_vS1F_EENS_8epilogue10collective18CollectiveEpilogueINS1H_30Sm90PtrArrayTmaWarpSpecializedILi4ELi2ELi16ELb1ELb0ELi2EEEJSK_NS6_IJSJ_NSC_ILi32EEEEEENS_6half_tEPNS6_IJSD_lSM_EEES1O_S1Q_NS1H_6fusion15FusionCallbacksIS1L_NS1R_17LinearCombinationIS1O_fS1O_fLNS_15FloatRoundStyleE2EEESK_S1N_JEEES14_NS15_IS17_S19_NSY_INS6_IJSJ_S1A_EEENS6_IJSD_SJ_EEEEEEENS5_17SM75_U16x8_LDSM_TENS5_14SM90_TMA_STOREES20_NS5_17SM90_U16x8_STSM_TENS5_9Copy_AtomIJNS5_17SM90_U32x4_STSM_NES1O_EEEvEEEvvEEEEvNT_6ParamsE:
        .type           _ZN7cutlass13device_kernelINS_4gemm6kernel13GemmUniversalINS1_17GroupProblemShapeIN4cute5tupleIJiiiEEEEENS1_10collective13CollectiveMmaINS1_39MainloopSm90ArrayTmaGmmaWarpSpecializedILi4ENS6_IJNS5_1CILi1EEESD_SD_EEENS1_40KernelPtrArrayTmaWarpSpecializedPingpongEEENS6_IJNSC_ILi128EEENSC_ILi256EEENSC_ILi64EEEEEENS_10bfloat16_tEPNS6_IJlSD_NSC_ILi0EEEEEESL_SO_NS5_8TiledMMAINS5_8MMA_AtomIJNS5_4SM904GMMA28MMA_64x256x16_F32BF16BF16_SSILNSS_5MajorE0ELSU_0ELNSS_7ScaleInE1ELSV_1EEEEEENS5_6LayoutISE_NS6_IJSM_SM_SM_EEEEENS6_IJNS5_10UnderscoreES11_S11_EEEEENS5_13SM90_TMA_LOADENS5_14ComposedLayoutINS5_7SwizzleILi3ELi4ELi3EEENS5_18smem_ptr_flag_bitsILi16EEENSY_INS6_IJNSC_ILi8EEESJ_EEENS6_IJSJ_SD_EEEEEEEvNS5_8identityES14_S1E_vS1F_EENS_8epilogue10collective18CollectiveEpilogueINS1H_30Sm90PtrArrayTmaWarpSpecializedILi4ELi2ELi16ELb1ELb0ELi2EEEJSK_NS6_IJSJ_NSC_ILi32EEEEEENS_6half_tEPNS6_IJSD_lSM_EEES1O_S1Q_NS1H_6fusion15FusionCallbacksIS1L_NS1R_17LinearCombinationIS1O_fS1O_fLNS_15FloatRoundStyleE2EEESK_S1N_JEEES14_NS15_IS17_S19_NSY_INS6_IJSJ_S1A_EEENS6_IJSD_SJ_EEEEEEENS5_17SM75_U16x8_LDSM_TENS5_14SM90_TMA_STOREES20_NS5_17SM90_U16x8_STSM_TENS5_9Copy_AtomIJNS5_17SM90_U32x4_STSM_NES1O_EEEvEEEvvEEEEvNT_6ParamsE,@function
        .size           _ZN7cutlass13device_kernelINS_4gemm6kernel13GemmUniversalINS1_17GroupProblemShapeIN4cute5tupleIJiiiEEEEENS1_10collective13CollectiveMmaINS1_39MainloopSm90ArrayTmaGmmaWarpSpecializedILi4ENS6_IJNS5_1CILi1EEESD_SD_EEENS1_40KernelPtrArrayTmaWarpSpecializedPingpongEEENS6_IJNSC_ILi128EEENSC_ILi256EEENSC_ILi64EEEEEENS_10bfloat16_tEPNS6_IJlSD_NSC_ILi0EEEEEESL_SO_NS5_8TiledMMAINS5_8MMA_AtomIJNS5_4SM904GMMA28MMA_64x256x16_F32BF16BF16_SSILNSS_5MajorE0ELSU_0ELNSS_7ScaleInE1ELSV_1EEEEEENS5_6LayoutISE_NS6_IJSM_SM_SM_EEEEENS6_IJNS5_10UnderscoreES11_S11_EEEEENS5_13SM90_TMA_LOADENS5_14ComposedLayoutINS5_7SwizzleILi3ELi4ELi3EEENS5_18smem_ptr_flag_bitsILi16EEENSY_INS6_IJNSC_ILi8EEESJ_EEENS6_IJSJ_SD_EEEEEEEvNS5_8identityES14_S1E_vS1F_EENS_8epilogue10collective18CollectiveEpilogueINS1H_30Sm90PtrArrayTmaWarpSpecializedILi4ELi2ELi16ELb1ELb0ELi2EEEJSK_NS6_IJSJ_NSC_ILi32EEEEEENS_6half_tEPNS6_IJSD_lSM_EEES1O_S1Q_NS1H_6fusion15FusionCallbacksIS1L_NS1R_17LinearCombinationIS1O_fS1O_fLNS_15FloatRoundStyleE2EEESK_S1N_JEEES14_NS15_IS17_S19_NSY_INS6_IJSJ_S1A_EEENS6_IJSD_SJ_EEEEEEENS5_17SM75_U16x8_LDSM_TENS5_14SM90_TMA_STOREES20_NS5_17SM90_U16x8_STSM_TENS5_9Copy_AtomIJNS5_17SM90_U32x4_STSM_NES1O_EEEvEEEvvEEEEvNT_6ParamsE,(.L_x_429 - _ZN7cutlass13device_kernelINS_4gemm6kernel13GemmUniversalINS1_17GroupProblemShapeIN4cute5tupleIJiiiEEEEENS1_10collective13CollectiveMmaINS1_39MainloopSm90ArrayTmaGmmaWarpSpecializedILi4ENS6_IJNS5_1CILi1EEESD_SD_EEENS1_40KernelPtrArrayTmaWarpSpecializedPingpongEEENS6_IJNSC_ILi128EEENSC_ILi256EEENSC_ILi64EEEEEENS_10bfloat16_tEPNS6_IJlSD_NSC_ILi0EEEEEESL_SO_NS5_8TiledMMAINS5_8MMA_AtomIJNS5_4SM904GMMA28MMA_64x256x16_F32BF16BF16_SSILNSS_5MajorE0ELSU_0ELNSS_7ScaleInE1ELSV_1EEEEEENS5_6LayoutISE_NS6_IJSM_SM_SM_EEEEENS6_IJNS5_10UnderscoreES11_S11_EEEEENS5_13SM90_TMA_LOADENS5_14ComposedLayoutINS5_7SwizzleILi3ELi4ELi3EEENS5_18smem_ptr_flag_bitsILi16EEENSY_INS6_IJNSC_ILi8EEESJ_EEENS6_IJSJ_SD_EEEEEEEvNS5_8identityES14_S1E_vS1F_EENS_8epilogue10collective18CollectiveEpilogueINS1H_30Sm90PtrArrayTmaWarpSpecializedILi4ELi2ELi16ELb1ELb0ELi2EEEJSK_NS6_IJSJ_NSC_ILi32EEEEEENS_6half_tEPNS6_IJSD_lSM_EEES1O_S1Q_NS1H_6fusion15FusionCallbacksIS1L_NS1R_17LinearCombinationIS1O_fS1O_fLNS_15FloatRoundStyleE2EEESK_S1N_JEEES14_NS15_IS17_S19_NSY_INS6_IJSJ_S1A_EEENS6_IJSD_SJ_EEEEEEENS5_17SM75_U16x8_LDSM_TENS5_14SM90_TMA_STOREES20_NS5_17SM90_U16x8_STSM_TENS5_9Copy_AtomIJNS5_17SM90_U32x4_STSM_NES1O_EEEvEEEvvEEEEvNT_6ParamsE)
        .other          _ZN7cutlass13device_kernelINS_4gemm6kernel13GemmUniversalINS1_17GroupProblemShapeIN4cute5tupleIJiiiEEEEENS1_10collective13CollectiveMmaINS1_39MainloopSm90ArrayTmaGmmaWarpSpecializedILi4ENS6_IJNS5_1CILi1EEESD_SD_EEENS1_40KernelPtrArrayTmaWarpSpecializedPingpongEEENS6_IJNSC_ILi128EEENSC_ILi256EEENSC_ILi64EEEEEENS_10bfloat16_tEPNS6_IJlSD_NSC_ILi0EEEEEESL_SO_NS5_8TiledMMAINS5_8MMA_AtomIJNS5_4SM904GMMA28MMA_64x256x16_F32BF16BF16_SSILNSS_5MajorE0ELSU_0ELNSS_7ScaleInE1ELSV_1EEEEEENS5_6LayoutISE_NS6_IJSM_SM_SM_EEEEENS6_IJNS5_10UnderscoreES11_S11_EEEEENS5_13SM90_TMA_LOADENS5_14ComposedLayoutINS5_7SwizzleILi3ELi4ELi3EEENS5_18smem_ptr_flag_bitsILi16EEENSY_INS6_IJNSC_ILi8EEESJ_EEENS6_IJSJ_SD_EEEEEEEvNS5_8identityES14_S1E_vS1F_EENS_8epilogue10collective18CollectiveEpilogueINS1H_30Sm90PtrArrayTmaWarpSpecializedILi4ELi2ELi16ELb1ELb0ELi2EEEJSK_NS6_IJSJ_NSC_ILi32EEEEEENS_6half_tEPNS6_IJSD_lSM_EEES1O_S1Q_NS1H_6fusion15FusionCallbacksIS1L_NS1R_17LinearCombinationIS1O_fS1O_fLNS_15FloatRoundStyleE2EEESK_S1N_JEEES14_NS15_IS17_S19_NSY_INS6_IJSJ_S1A_EEENS6_IJSD_SJ_EEEEEEENS5_17SM75_U16x8_LDSM_TENS5_14SM90_TMA_STOREES20_NS5_17SM90_U16x8_STSM_TENS5_9Copy_AtomIJNS5_17SM90_U32x4_STSM_NES1O_EEEvEEEvvEEEEvNT_6ParamsE,@"STO_CUDA_ENTRY STV_DEFAULT"
_ZN7cutlass13device_kernelINS_4gemm6kernel13GemmUniversalINS1_17GroupProblemShapeIN4cute5tupleIJiiiEEEEENS1_10collective13CollectiveMmaINS1_39MainloopSm90ArrayTmaGmmaWarpSpecializedILi4ENS6_IJNS5_1CILi1EEESD_SD_EEENS1_40KernelPtrArrayTmaWarpSpecializedPingpongEEENS6_IJNSC_ILi128EEENSC_ILi256EEENSC_ILi64EEEEEENS_10bfloat16_tEPNS6_IJlSD_NSC_ILi0EEEEEESL_SO_NS5_8TiledMMAINS5_8MMA_AtomIJNS5_4SM904GMMA28MMA_64x256x16_F32BF16BF16_SSILNSS_5MajorE0ELSU_0ELNSS_7ScaleInE1ELSV_1EEEEEENS5_6LayoutISE_NS6_IJSM_SM_SM_EEEEENS6_IJNS5_10UnderscoreES11_S11_EEEEENS5_13SM90_TMA_LOADENS5_14ComposedLayoutINS5_7SwizzleILi3ELi4ELi3EEENS5_18smem_ptr_flag_bitsILi16EEENSY_INS6_IJNSC_ILi8EEESJ_EEENS6_IJSJ_SD_EEEEEEEvNS5_8identityES14_S1E_vS1F_EENS_8epilogue10collective18CollectiveEpilogueINS1H_30Sm90PtrArrayTmaWarpSpecializedILi4ELi2ELi16ELb1ELb0ELi2EEEJSK_NS6_IJSJ_NSC_ILi32EEEEEENS_6half_tEPNS6_IJSD_lSM_EEES1O_S1Q_NS1H_6fusion15FusionCallbacksIS1L_NS1R_17LinearCombinationIS1O_fS1O_fLNS_15FloatRoundStyleE2EEESK_S1N_JEEES14_NS15_IS17_S19_NSY_INS6_IJSJ_S1A_EEENS6_IJSD_SJ_EEEEEEENS5_17SM75_U16x8_LDSM_TENS5_14SM90_TMA_STOREES20_NS5_17SM90_U16x8_STSM_TENS5_9Copy_AtomIJNS5_17SM90_U32x4_STSM_NES1O_EEEvEEEvvEEEEvNT_6ParamsE:
[----:B------:R-:W1:Y:S02]  /*0000*/  LDC R1, c[0x0][0x28] ;  /* 0x00000a00ff017b82 */ /* 0x000e640000000800 */
[----:B-1----:R-:W-:-:S06]  /*0010*/  VIADD R1, R1, 0xfffff810 ;  /* 0xfffff81001017836 */ /* 0x002fcc0000000000 */
[----:B------:R-:W1:Y:S01]  /*0020*/  LDC.64 R6, c[0x0][0x918] ;  /* 0x00024600ff067b82 */ /* 0x000e620000000a00 */
[----:B------:R-:W-:Y:S01]  /*0030*/  ULDC.64 UR38, c[0x0][0x208] ;  /* 0x0000820000267ab9 */ /* 0x000fe20000000a00 */
[----:B------:R-:W2:Y:S01]  /*0040*/  S2R R21, SR_TID.X ;  /* 0x0000000000157919 */ /* 0x000ea20000002100 */
[----:B------:R-:W-:Y:S01]  /*0050*/  ULDC UR4, c[0x0][0x910] ;  /* 0x0002440000047ab9 */ /* 0x000fe20000000800 */
[----:B------:R-:W-:Y:S01]  /*0060*/  ULDC.64 UR20, c[0x0][0x8d0] ;  /* 0x0002340000147ab9 */ /* 0x000fe20000000a00 */
[----:B------:R-:W-:Y:S01]  /*0070*/  ULDC.64 UR14, c[0x0][0x8c8] ;  /* 0x00023200000e7ab9 */ /* 0x000fe20000000a00 */
[----:B------:R-:W-:Y:S01]  /*0080*/  MOV R8, RZ ;  /* 0x000000ff00087202 */ /* 0x000fe20000000f00 */
[----:B------:R-:W-:Y:S01]  /*0090*/  IMAD.MOV.U32 R0, RZ, RZ, RZ ;  /* 0x000000ffff007224 */ /* 0x000fe200078e00ff */
[----:B------:R-:W-:Y:S01]  /*00a0*/  S2UR UR6, SR_CTAID.Y ;  /* 0x00000000000679c3 */ /* 0x000fe20000002600 */
[----:B------:R-:W-:Y:S01]  /*00b0*/  ULDC.64 UR22, c[0x0][0x8e8] ;  /* 0x00023a0000167ab9 */ /* 0x000fe20000000a00 */
[----:B------:R-:W-:Y:S01]  /*00c0*/  ULDC.64 UR16, c[0x0][0x8e0] ;  /* 0x0002380000107ab9 */ /* 0x000fe20000000a00 */
[----:B-1----:R-:W3:Y:S01]  /*00d0*/  LDG.E R9, desc[UR38][R6.64] ;  /* 0x0000002606097981 */ /* 0x002ee2000c1e1900 */
[----:B------:R-:W-:-:S03]  /*00e0*/  IMAD.U32 R3, RZ, RZ, UR4 ;  /* 0x00000004ff037e24 */ /* 0x000fc6000f8e00ff */
[----:B------:R-:W4:Y:S01]  /*00f0*/  LDG.E R2, desc[UR38][R6.64+0x4] ;  /* 0x0000042606027981 */ /* 0x000f22000c1e1900 */
[----:B--2---:R-:W-:Y:S01]  /*0100*/  LOP3.LUT R20, R21, 0x1f, RZ, 0xc0, !PT ;  /* 0x0000001f15147812 */ /* 0x004fe200078ec0ff */
[----:B------:R-:W-:Y:S01]  /*0110*/  UISETP.NE.U32.AND UP0, UPT, UR20, URZ, UPT ;  /* 0x0000003f1400728c */ /* 0x000fe2000bf05070 */
[----:B------:R-:W1:Y:S01]  /*0120*/  S2UR UR57, SR_CTAID.X ;  /* 0x00000000003979c3 */ /* 0x000e620000002500 */
[----:B------:R-:W-:Y:S01]  /*0130*/  ULDC UR4, c[0x0][0x908] ;  /* 0x0002420000047ab9 */ /* 0x000fe20000000800 */
[----:B------:R-:W-:Y:S01]  /*0140*/  ISETP.GE.AND P0, PT, R20, R3, PT ;  /* 0x000000031400720c */ /* 0x000fe20003f06270 */
[----:B------:R-:W-:Y:S02]  /*0150*/  UISETP.NE.AND.EX UP0, UPT, UR21, URZ, UPT, UP0 ;  /* 0x0000003f1500728c */ /* 0x000fe4000bf05300 */
[----:B------:R-:W-:-:S09]  /*0160*/  UISETP.NE.AND UP3, UPT, UR4, 0x1, UPT ;  /* 0x000000010400788c */ /* 0x000fd2000bf65270 */
[----:B------:R-:W-:Y:S01]  /*0170*/  @UP0 ULDC UR18, c[0x0][0x8dc] ;  /* 0x0002370000120ab9 */ /* 0x000fe20000000800 */
[----:B------:R-:W2:Y:S01]  /*0180*/  @!P0 LDC.64 R4, c[0x0][0x918] ;  /* 0x00024600ff048b82 */ /* 0x000ea20000000a00 */
[----:B------:R-:W-:Y:S01]  /*0190*/  @UP3 ULDC UR8, c[0x0][0x10] ;  /* 0x0000040000083ab9 */ /* 0x000fe20000000800 */
[----:B------:R-:W-:Y:S01]  /*01a0*/  @UP3 UMOV UR7, URZ ;  /* 0x0000003f00073c82 */ /* 0x000fe20008000000 */
[----:B------:R-:W-:Y:S01]  /*01b0*/  @!UP3 ULDC UR10, c[0x0][0xc] ;  /* 0x00000300000abab9 */ /* 0x000fe20000000800 */
[----:B-1----:R-:W-:-:S03]  /*01c0*/  @UP3 UIMAD.WIDE.U32 UR8, UR57, UR8, UR6 ;  /* 0x00000008390832a5 */ /* 0x002fc6000f8e0006 */
[----:B------:R-:W-:Y:S01]  /*01d0*/  @UP3 UMOV UR7, URZ ;  /* 0x0000003f00073c82 */ /* 0x000fe20008000000 */
[----:B--2---:R-:W-:-:S05]  /*01e0*/  @!P0 IMAD.WIDE.U32 R4, R20, 0xc, R4 ;  /* 0x0000000c14048825 */ /* 0x004fca00078e0004 */
[----:B------:R1:W5:Y:S04]  /*01f0*/  @!P0 LDG.E R8, desc[UR38][R4.64] ;  /* 0x0000002604088981 */ /* 0x000368000c1e1900 */
[----:B------:R1:W5:Y:S01]  /*0200*/  @!P0 LDG.E R0, desc[UR38][R4.64+0x4] ;  /* 0x0000042604008981 */ /* 0x000362000c1e1900 */
[----:B------:R-:W-:Y:S01]  /*0210*/  ISETP.NE.U32.AND P0, PT, RZ, UR22, PT ;  /* 0x00000016ff007c0c */ /* 0x000fe2000bf05070 */
[----:B------:R-:W-:-:S03]  /*0220*/  @UP3 UIADD3 UR7, UR9, UR7, URZ ;  /* 0x0000000709073290 */ /* 0x000fc6000fffe03f */
[----:B------:R-:W-:Y:S02]  /*0230*/  ISETP.NE.AND.EX P0, PT, RZ, UR23, PT, P0 ;  /* 0x00000017ff007c0c */ /* 0x000fe4000bf05300 */
[----:B---3--:R-:W-:-:S13]  /*0240*/  R2UR UR12, R9 ;  /* 0x00000000090c72ca */ /* 0x008fda00000e0000 */
[----:B------:R-:W-:-:S04]  /*0250*/  UIADD3 UR11, UP1, UR12, UR14, URZ ;  /* 0x0000000e0c0b7290 */ /* 0x000fc8000ff3e03f */
[----:B------:R-:W-:Y:S02]  /*0260*/  ULEA.HI.X.SX32 UR12, UR12, UR15, 0x1, UP1 ;  /* 0x0000000f0c0c7291 */ /* 0x000fe400088f0e3f */
[----:B------:R-:W-:Y:S01]  /*0270*/  UIADD3 UR11, UP1, UR11, -0x1, URZ ;  /* 0xffffffff0b0b7890 */ /* 0x000fe2000ff3e03f */
[----:B----4-:R-:W-:-:S03]  /*0280*/  R2UR UR26, R2 ;  /* 0x00000000021a72ca */ /* 0x010fc600000e0000 */
[----:B------:R-:W-:Y:S02]  /*0290*/  UIADD3.X UR12, UR12, -0x1, URZ, UP1, !UPT ;  /* 0xffffffff0c0c7890 */ /* 0x000fe40008ffe43f */
[----:B------:R-:W-:-:S04]  /*02a0*/  @UP0 UIADD3 UR18, UP1, UR11, UR18, URZ ;  /* 0x000000120b120290 */ /* 0x000fc8000ff3e03f */
[----:B------:R-:W-:-:S04]  /*02b0*/  @UP0 UIADD3.X UR28, URZ, UR12, URZ, UP1, !UPT ;  /* 0x0000000c3f1c0290 */ /* 0x000fc80008ffe43f */
[----:B------:R-:W-:Y:S02]  /*02c0*/  @UP0 UIMAD.WIDE.U32 UR4, UR28, UR20, URZ ;  /* 0x000000141c0402a5 */ /* 0x000fe4000f8e003f */
[----:B------:R-:W-:Y:S02]  /*02d0*/  UIADD3 UR13, UP2, UR26, UR16, URZ ;  /* 0x000000101a0d7290 */ /* 0x000fe4000ff5e03f */
[----:B------:R-:W-:Y:S02]  /*02e0*/  @UP0 UIMAD.WIDE.U32 UR24, UP1, UR18, UR21, UR4 ;  /* 0x00000015121802a5 */ /* 0x000fe4000f820004 */
[----:B------:R-:W-:Y:S02]  /*02f0*/  @UP0 UIMAD.WIDE.U32 UR18, UR18, UR20, URZ ;  /* 0x00000014121202a5 */ /* 0x000fe4000f8e003f */
[----:B------:R-:W-:Y:S02]  /*0300*/  @UP0 UIADD3.X UR27, URZ, URZ, URZ, UP1, !UPT ;  /* 0x0000003f3f1b0290 */ /* 0x000fe40008ffe43f */
[----:B------:R-:W-:Y:S01]  /*0310*/  @UP0 UIADD3 URZ, UP1, UR19, UR24, URZ ;  /* 0x00000018133f0290 */ /* 0x000fe2000ff3e03f */
[----:B------:R-:W-:Y:S01]  /*0320*/  UMOV UR4, UR57 ;  /* 0x0000003900047c82 */ /* 0x000fe20008000000 */
[----:B------:R-:W-:Y:S01]  /*0330*/  UMOV UR5, URZ ;  /* 0x0000003f00057c82 */ /* 0x000fe20008000000 */
[----:B------:R-:W-:-:S02]  /*0340*/  ULEA.HI.X.SX32 UR9, UR26, UR17, 0x1, UP2 ;  /* 0x000000111a097291 */ /* 0x000fc400090f0e3f */
[----:B------:R-:W-:Y:S01]  /*0350*/  @!UP3 UIMAD.WIDE.U32 UR4, UR10, UR6, UR4 ;  /* 0x000000060a04b2a5 */ /* 0x000fe2000f8e0004 */
[----:B------:R-:W-:Y:S02]  /*0360*/  @UP0 UMOV UR26, UR25 ;  /* 0x00000019001a0c82 */ /* 0x000fe40008000000 */
[----:B------:R-:W-:Y:S02]  /*0370*/  @UP0 UIMAD.WIDE.U32.X UR18, UR28, UR21, UR26, UP1 ;  /* 0x000000151c1202a5 */ /* 0x000fe400088e041a */
[----:B------:R-:W-:Y:S02]  /*0380*/  UIADD3 UR6, UP1, UR13, -0x1, URZ ;  /* 0xffffffff0d067890 */ /* 0x000fe4000ff3e03f */
[----:B------:R-:W-:Y:S01]  /*0390*/  @!UP3 UMOV UR7, UR5 ;  /* 0x000000050007bc82 */ /* 0x000fe20008000000 */
[----:B------:R-:W-:Y:S01]  /*03a0*/  @!UP3 UMOV UR8, UR4 ;  /* 0x000000040008bc82 */ /* 0x000fe20008000000 */
[----:B------:R-:W-:Y:S01]  /*03b0*/  UIADD3.X UR5, UR9, -0x1, URZ, UP1, !UPT ;  /* 0xffffffff09057890 */ /* 0x000fe20008ffe43f */
[----:B------:R-:W-:Y:S01]  /*03c0*/  @UP0 UMOV UR11, UR18 ;  /* 0x00000012000b0c82 */ /* 0x000fe20008000000 */
[----:B------:R-:W-:Y:S01]  /*03d0*/  @UP0 UMOV UR12, UR19 ;  /* 0x00000013000c0c82 */ /* 0x000fe20008000000 */
[----:B-1----:R-:W-:Y:S09]  /*03e0*/  @!P0 BRA `(.L_x_0) ;  /* 0x00000000002c8947 */ /* 0x002ff20003800000 */
[----:B------:R-:W-:Y:S02]  /*03f0*/  ULDC UR4, c[0x0][0x8f4] ;  /* 0x00023d0000047ab9 */ /* 0x000fe40000000800 */
[----:B------:R-:W-:-:S04]  /*0400*/  UIADD3 UR6, UP1, UR6, UR4, URZ ;  /* 0x0000000406067290 */ /* 0x000fc8000ff3e03f */
[----:B------:R-:W-:-:S04]  /*0410*/  UIADD3.X UR9, URZ, UR5, URZ, UP1, !UPT ;  /* 0x000000053f097290 */ /* 0x000fc80008ffe43f */
[----:B------:R-:W-:-:S04]  /*0420*/  UIMAD.WIDE.U32 UR4, UR9, UR22, URZ ;  /* 0x00000016090472a5 */ /* 0x000fc8000f8e003f */
[----:B------:R-:W-:Y:S02]  /*0430*/  UIMAD.WIDE.U32 UR18, UP1, UR6, UR23, UR4 ;  /* 0x00000017061272a5 */ /* 0x000fe4000f820004 */
[----:B------:R-:W-:Y:S02]  /*0440*/  UIMAD.WIDE.U32 UR4, UR6, UR22, URZ ;  /* 0x00000016060472a5 */ /* 0x000fe4000f8e003f */
[----:B------:R-:W-:Y:S02]  /*0450*/  UIADD3.X UR25, URZ, URZ, URZ, UP1, !UPT ;  /* 0x0000003f3f197290 */ /* 0x000fe40008ffe43f */
[----:B------:R-:W-:Y:S01]  /*0460*/  UIADD3 URZ, UP1, UR5, UR18, URZ ;  /* 0x00000012053f7290 */ /* 0x000fe2000ff3e03f */
[----:B------:R-:W-:-:S03]  /*0470*/  UMOV UR24, UR19 ;  /* 0x0000001300187c82 */ /* 0x000fc60008000000 */
[----:B------:R-:W-:-:S07]  /*0480*/  UIMAD.WIDE.U32.X UR4, UR9, UR23, UR24, UP1 ;  /* 0x00000017090472a5 */ /* 0x000fce00088e0418 */
[----:B------:R-:W-:-:S05]  /*0490*/  UMOV UR6, UR4 ;  /* 0x0000000400067c82 */ /* 0x000fca0008000000 */
.L_x_0:
[----:B------:R-:W-:Y:S01]  /*04a0*/  ULDC UR9, c[0x0][0x934] ;  /* 0x00024d0000097ab9 */ /* 0x000fe20000000800 */
[----:B------:R-:W-:Y:S01]  /*04b0*/  ULDC UR10, c[0x0][0x904] ;  /* 0x00024100000a7ab9 */ /* 0x000fe20000000800 */
[----:B------:R-:W-:Y:S01]  /*04c0*/  ULDC UR4, c[0x0][0x938] ;  /* 0x00024e0000047ab9 */ /* 0x000fe20000000800 */
[----:B------:R-:W-:Y:S02]  /*04d0*/  USHF.L.U32 UR9, UR9, UR10, URZ ;  /* 0x0000000a09097299 */ /* 0x000fe4000800063f */
[----:B------:R-:W-:Y:S01]  /*04e0*/  USHF.L.U32 UR10, UR4, UR10, URZ ;  /* 0x0000000a040a7299 */ /* 0x000fe2000800063f */
[----:B------:R-:W-:Y:S01]  /*04f0*/  ULDC UR18, c[0x0][0x8d8] ;  /* 0x0002360000127ab9 */ /* 0x000fe20000000800 */
[----:B------:R-:W-:Y:S02]  /*0500*/  ULDC UR29, c[0x0][0x8f0] ;  /* 0x00023c00001d7ab9 */ /* 0x000fe40000000800 */
[----:B------:R-:W-:Y:S01]  /*0510*/  IMAD.U32 R10, RZ, RZ, UR9 ;  /* 0x00000009ff0a7e24 */ /* 0x000fe2000f8e00ff */
[----:B------:R-:W-:Y:S01]  /*0520*/  USHF.R.U64 UR11, UR11, UR18, UR12 ;  /* 0x000000120b0b7299 */ /* 0x000fe2000800120c */
[----:B------:R-:W-:Y:S01]  /*0530*/  MOV R9, UR10 ;  /* 0x0000000a00097c02 */ /* 0x000fe20008000f00 */
[----:B------:R-:W-:-:S02]  /*0540*/  USHF.R.U64 UR6, UR6, UR29, UR5 ;  /* 0x0000001d06067299 */ /* 0x000fc40008001205 */
[----:B------:R-:W-:Y:S01]  /*0550*/  IABS R2, R10 ;  /* 0x0000000a00027213 */ /* 0x000fe20000000000 */
[----:B------:R-:W-:Y:S01]  /*0560*/  UIADD3 UR11, UR11, -0x1, UR9 ;  /* 0xffffffff0b0b7890 */ /* 0x000fe2000fffe009 */
[----:B------:R-:W-:Y:S01]  /*0570*/  IABS R4, R9 ;  /* 0x0000000900047213 */ /* 0x000fe20000000000 */
[----:B------:R-:W-:Y:S01]  /*0580*/  UIADD3 UR6, UR6, -0x1, UR10 ;  /* 0xffffffff06067890 */ /* 0x000fe2000fffe00a */
[----:B------:R-:W-:Y:S01]  /*0590*/  R2UR UR27, R2 ;  /* 0x00000000021b72ca */ /* 0x000fe200000e0000 */
[----:B------:R-:W-:Y:S01]  /*05a0*/  UMOV UR4, URZ ;  /* 0x0000003f00047c82 */ /* 0x000fe20008000000 */
[----:B------:R-:W-:Y:S01]  /*05b0*/  UISETP.GE.AND UP5, UPT, UR11, URZ, UPT ;  /* 0x0000003f0b00728c */ /* 0x000fe2000bfa6270 */
[----:B------:R-:W-:Y:S01]  /*05c0*/  IMAD.MOV.U32 R2, RZ, RZ, R4 ;  /* 0x000000ffff027224 */ /* 0x000fe200078e0004 */
[----:B------:R-:W-:Y:S02]  /*05d0*/  UISETP.NE.AND UP4, UPT, UR9, URZ, UPT ;  /* 0x0000003f0900728c */ /* 0x000fe4000bf85270 */
[----:B------:R-:W-:-:S02]  /*05e0*/  ULOP3.LUT UR33, URZ, UR10, URZ, 0x33, !UPT ;  /* 0x0000000a3f217292 */ /* 0x000fc4000f8e333f */
[----:B------:R-:W-:Y:S01]  /*05f0*/  R2UR UR26, R2 ;  /* 0x00000000021a72ca */ /* 0x000fe200000e0000 */
[----:B------:R-:W-:-:S04]  /*0600*/  UMOV UR59, 0x1 ;  /* 0x00000001003b7882 */ /* 0x000fc80000000000 */
[----:B------:R-:W1:Y:S08]  /*0610*/  I2F.RP R2, UR27 ;  /* 0x0000001b00027d06 */ /* 0x000e700008209400 */
[----:B------:R-:W2:Y:S08]  /*0620*/  I2F.RP R5, UR26 ;  /* 0x0000001a00057d06 */ /* 0x000eb00008209400 */
[----:B-1----:R-:W1:Y:S08]  /*0630*/  MUFU.RCP R2, R2 ;  /* 0x0000000200027308 */ /* 0x002e700000001000 */
[----:B--2---:R-:W2:Y:S01]  /*0640*/  MUFU.RCP R5, R5 ;  /* 0x0000000500057308 */ /* 0x004ea20000001000 */
[----:B-1----:R-:W-:-:S02]  /*0650*/  VIADD R4, R2, 0xffffffe ;  /* 0x0ffffffe02047836 */ /* 0x002fc40000000000 */
[----:B------:R-:W-:-:S05]  /*0660*/  IMAD.U32 R2, RZ, RZ, UR11 ;  /* 0x0000000bff027e24 */ /* 0x000fca000f8e00ff */
[----:B------:R-:W1:Y:S01]  /*0670*/  F2I.FTZ.U32.TRUNC.NTZ R4, R4 ;  /* 0x0000000400047305 */ /* 0x000e62000021f000 */
[----:B------:R-:W-:Y:S02]  /*0680*/  IABS R2, R2 ;  /* 0x0000000200027213 */ /* 0x000fe40000000000 */
[----:B--2---:R-:W-:Y:S02]  /*0690*/  IADD3 R6, R5, 0xffffffe, RZ ;  /* 0x0ffffffe05067810 */ /* 0x004fe40007ffe0ff */
[----:B------:R-:W-:Y:S02]  /*06a0*/  IABS R5, R10 ;  /* 0x0000000a00057213 */ /* 0x000fe40000000000 */
[----:B------:R-:W-:Y:S02]  /*06b0*/  R2UR UR31, R2 ;  /* 0x00000000021f72ca */ /* 0x000fe400000e0000 */
[----:B------:R-:W2:Y:S01]  /*06c0*/  F2I.FTZ.U32.TRUNC.NTZ R6, R6 ;  /* 0x0000000600067305 */ /* 0x000ea2000021f000 */
[----:B------:R-:W-:-:S02]  /*06d0*/  IADD3 R5, RZ, -R5, RZ ;  /* 0x80000005ff057210 */ /* 0x000fc40007ffe0ff */
[----:B-1----:R-:W-:Y:S01]  /*06e0*/  R2UR UR5, R4 ;  /* 0x00000000040572ca */ /* 0x002fe200000e0000 */
[----:B------:R-:W-:Y:S01]  /*06f0*/  IMAD.U32 R4, RZ, RZ, UR6 ;  /* 0x00000006ff047e24 */ /* 0x000fe2000f8e00ff */
[----:B--2---:R-:W-:-:S04]  /*0700*/  R2UR UR13, R6 ;  /* 0x00000000060d72ca */ /* 0x004fc800000e0000 */
[----:B------:R-:W-:Y:S01]  /*0710*/  IABS R6, R4 ;  /* 0x0000000400067213 */ /* 0x000fe20000000000 */
[----:B------:R-:W-:-:S06]  /*0720*/  IMAD.MOV.U32 R4, RZ, RZ, R5 ;  /* 0x000000ffff047224 */ /* 0x000fcc00078e0005 */
[----:B------:R-:W-:Y:S01]  /*0730*/  UIADD3 UR12, URZ, -UR5, URZ ;  /* 0x800000053f0c7290 */ /* 0x000fe2000fffe03f */
[----:B------:R-:W-:Y:S01]  /*0740*/  IABS R5, R9 ;  /* 0x0000000900057213 */ /* 0x000fe20000000000 */
[----:B------:R-:W-:Y:S02]  /*0750*/  IMAD.MOV.U32 R2, RZ, RZ, R6 ;  /* 0x000000ffff027224 */ /* 0x000fe400078e0006 */
[----:B------:R-:W-:Y:S01]  /*0760*/  UIMAD UR12, UR12, UR27, URZ ;  /* 0x0000001b0c0c72a4 */ /* 0x000fe2000f8e023f */
[----:B------:R-:W-:Y:S02]  /*0770*/  IADD3 R5, RZ, -R5, RZ ;  /* 0x80000005ff057210 */ /* 0x000fe40007ffe0ff */
[----:B------:R-:W-:Y:S01]  /*0780*/  R2UR UR28, R4 ;  /* 0x00000000041c72ca */ /* 0x000fe200000e0000 */
[----:B------:R-:W-:Y:S01]  /*0790*/  UIMAD.WIDE.U32 UR4, UR5, UR12, UR4 ;  /* 0x0000000c050472a5 */ /* 0x000fe2000f8e0004 */
[----:B------:R-:W-:Y:S01]  /*07a0*/  R2UR UR32, R2 ;  /* 0x00000000022072ca */ /* 0x000fe200000e0000 */
[----:B------:R-:W-:Y:S01]  /*07b0*/  UIADD3 UR24, URZ, -UR13, URZ ;  /* 0x8000000d3f187290 */ /* 0x000fe2000fffe03f */
[----:B------:R-:W-:Y:S01]  /*07c0*/  IMAD.MOV.U32 R2, RZ, RZ, R5 ;  /* 0x000000ffff027224 */ /* 0x000fe200078e0005 */
[----:B------:R-:W-:Y:S01]  /*07d0*/  UMOV UR12, URZ ;  /* 0x0000003f000c7c82 */ /* 0x000fe20008000000 */
[----:B------:R-:W-:Y:S01]  /*07e0*/  SHF.R.U32.HI R4, RZ, 0x7, R21 ;  /* 0x00000007ff047819 */ /* 0x000fe20000011615 */
[----:B------:R-:W-:-:S02]  /*07f0*/  UIMAD UR24, UR24, UR26, URZ ;  /* 0x0000001a181872a4 */ /* 0x000fc4000f8e023f */
[----:B------:R-:W-:Y:S02]  /*0800*/  R2UR UR30, R2 ;  /* 0x00000000021e72ca */ /* 0x000fe400000e0000 */
[----:B------:R-:W-:Y:S01]  /*0810*/  UIMAD.WIDE.U32 UR24, UR13, UR24, UR12 ;  /* 0x000000180d1872a5 */ /* 0x000fe2000f8e000c */
[----:B------:R-:W-:Y:S01]  /*0820*/  SHF.R.U32.HI R2, RZ, 0x5, R21 ;  /* 0x00000005ff027819 */ /* 0x000fe20000011615 */
[----:B------:R-:W1:Y:S01]  /*0830*/  SHFL.IDX PT, R4, R4, RZ, 0x1f ;  /* 0x00001fff04047589 */ /* 0x000e6200000e0000 */
[----:B------:R-:W-:Y:S02]  /*0840*/  UMOV UR13, UR5 ;  /* 0x00000005000d7c82 */ /* 0x000fe40008000000 */
[----:B------:R-:W-:Y:S01]  /*0850*/  UIMAD.WIDE.U32 UR4, UR13, UR31, URZ ;  /* 0x0000001f0d0472a5 */ /* 0x000fe2000f8e003f */
[----:B------:R-:W2:Y:S01]  /*0860*/  SHFL.IDX PT, R5, R2, RZ, 0x1f ;  /* 0x00001fff02057589 */ /* 0x000ea200000e0000 */
[----:B------:R-:W-:Y:S02]  /*0870*/  UMOV UR19, UR25 ;  /* 0x0000001900137c82 */ /* 0x000fe40008000000 */
[----:B------:R-:W-:-:S02]  /*0880*/  UIMAD UR5, UR5, UR28, UR31 ;  /* 0x0000001c050572a4 */ /* 0x000fc4000f8e021f */
[----:B------:R-:W-:Y:S02]  /*0890*/  UIMAD.WIDE.U32 UR24, UR19, UR32, URZ ;  /* 0x00000020131872a5 */ /* 0x000fe4000f8e003f */
[----:B------:R-:W-:Y:S02]  /*08a0*/  UISETP.GT.U32.AND UP1, UPT, UR27, UR5, UPT ;  /* 0x000000051b00728c */ /* 0x000fe4000bf24070 */
[----:B------:R-:W-:Y:S02]  /*08b0*/  UIMAD UR25, UR25, UR30, UR32 ;  /* 0x0000001e191972a4 */ /* 0x000fe4000f8e0220 */
[----:B------:R-:W-:Y:S02]  /*08c0*/  ULOP3.LUT UR32, URZ, UR9, URZ, 0x33, !UPT ;  /* 0x000000093f207292 */ /* 0x000fe4000f8e333f */
[----:B------:R-:W-:-:S05]  /*08d0*/  UISETP.GT.U32.AND UP2, UPT, UR26, UR25, UPT ;  /* 0x000000191a00728c */ /* 0x000fca000bf44070 */
[----:B------:R-:W-:Y:S01]  /*08e0*/  @!UP1 UIADD3 UR5, UR5, -UR27, URZ ;  /* 0x8000001b05059290 */ /* 0x000fe2000fffe03f */
[----:B-1----:R-:W-:-:S03]  /*08f0*/  R2UR UR12, R4 ;  /* 0x00000000040c72ca */ /* 0x002fc600000e0000 */
[----:B------:R-:W-:Y:S02]  /*0900*/  UISETP.GT.U32.AND UP6, UPT, UR27, UR5, UPT ;  /* 0x000000051b00728c */ /* 0x000fe4000bfc4070 */
[----:B------:R-:W-:Y:S01]  /*0910*/  @!UP2 UIADD3 UR25, UR25, -UR26, URZ ;  /* 0x8000001a1919a290 */ /* 0x000fe2000fffe03f */
[----:B--2---:R-:W-:Y:S01]  /*0920*/  R2UR UR31, R5 ;  /* 0x00000000051f72ca */ /* 0x004fe200000e0000 */
[----:B------:R-:W-:Y:S02]  /*0930*/  UISETP.NE.AND UP2, UPT, UR10, URZ, UPT ;  /* 0x0000003f0a00728c */ /* 0x000fe4000bf45270 */
[----:B------:R-:W-:-:S05]  /*0940*/  UISETP.GT.U32.AND UP1, UPT, UR26, UR25, UPT ;  /* 0x000000191a00728c */ /* 0x000fca000bf24070 */
[----:B------:R-:W-:Y:S02]  /*0950*/  @!UP6 UIADD3 UR5, UR5, -UR27, URZ ;  /* 0x8000001b0505e290 */ /* 0x000fe4000fffe03f */
[----:B------:R-:W-:Y:S02]  /*0960*/  UISETP.GE.AND UP6, UPT, UR6, URZ, UPT ;  /* 0x0000003f0600728c */ /* 0x000fe4000bfc6270 */
[----:B------:R-:W-:Y:S01]  /*0970*/  @!UP5 UIADD3 UR5, -UR5, URZ, URZ ;  /* 0x0000003f0505d290 */ /* 0x000fe2000fffe13f */
[----:B------:R-:W-:Y:S01]  /*0980*/  ISETP.NE.AND P1, PT, RZ, UR31, PT ;  /* 0x0000001fff007c0c */ /* 0x000fe2000bf25270 */
[----:B------:R-:W-:Y:S02]  /*0990*/  @!UP1 UIADD3 UR25, UR25, -UR26, URZ ;  /* 0x8000001a19199290 */ /* 0x000fe4000fffe03f */
[----:B------:R-:W-:Y:S02]  /*09a0*/  USHF.R.S32.HI UR4, URZ, 0x1f, UR31 ;  /* 0x0000001f3f047899 */ /* 0x000fe4000801141f */
[----:B------:R-:W-:-:S02]  /*09b0*/  USEL UR5, UR32, UR5, !UP4 ;  /* 0x0000000520057287 */ /* 0x000fc4000e000000 */
[----:B------:R-:W-:Y:S02]  /*09c0*/  ULEA.HI UR4, UR4, UR31, URZ, 0x2 ;  /* 0x0000001f04047291 */ /* 0x000fe4000f8f103f */
[----:B------:R-:W-:Y:S02]  /*09d0*/  @!UP6 UIADD3 UR25, -UR25, URZ, URZ ;  /* 0x0000003f1919e290 */ /* 0x000fe4000fffe13f */
[----:B------:R-:W-:Y:S02]  /*09e0*/  ULOP3.LUT UR4, UR4, 0xfffffffc, URZ, 0xc0, !UPT ;  /* 0xfffffffc04047892 */ /* 0x000fe4000f8ec03f */
[----:B------:R-:W-:Y:S02]  /*09f0*/  USEL UR25, UR33, UR25, !UP2 ;  /* 0x0000001921197287 */ /* 0x000fe4000d000000 */
[----:B------:R-:W-:Y:S02]  /*0a00*/  UIADD3 UR5, UR11, -UR5, URZ ;  /* 0x800000050b057290 */ /* 0x000fe4000fffe03f */
[----:B------:R-:W-:-:S02]  /*0a10*/  UIADD3 UR25, UR6, -UR25, URZ ;  /* 0x8000001906197290 */ /* 0x000fc4000fffe03f */
[----:B------:R-:W-:Y:S02]  /*0a20*/  UIADD3 UR43, UR31, -UR4, URZ ;  /* 0x800000041f2b7290 */ /* 0x000fe4000fffe03f */
[----:B------:R-:W-:Y:S02]  /*0a30*/  UIMAD UR24, UR5, UR25, URZ ;  /* 0x00000019051872a4 */ /* 0x000fe4000f8e023f */
[----:B------:R-:W-:Y:S02]  /*0a40*/  USEL UR4, UR25, UR5, !UP3 ;  /* 0x0000000519047287 */ /* 0x000fe4000d800000 */
[----:B------:R-:W-:Y:S02]  /*0a50*/  UISETP.NE.AND UP1, UPT, UR12, URZ, UPT ;  /* 0x0000003f0c00728c */ /* 0x000fe4000bf25270 */
[----:B------:R-:W-:Y:S02]  /*0a60*/  USHF.R.S32.HI UR25, URZ, 0x1f, UR24 ;  /* 0x0000001f3f197899 */ /* 0x000fe40008011418 */
[----:B------:R-:W-:Y:S01]  /*0a70*/  IMAD.U32 R6, RZ, RZ, UR24 ;  /* 0x00000018ff067e24 */ /* 0x000fe2000f8e00ff */
[----:B------:R-:W-:-:S02]  /*0a80*/  USHF.R.S32.HI UR5, URZ, 0x1f, UR4 ;  /* 0x0000001f3f057899 */ /* 0x000fc40008011404 */
[----:B------:R-:W-:Y:S01]  /*0a90*/  IMAD.U32 R4, RZ, RZ, UR4 ;  /* 0x00000004ff047e24 */ /* 0x000fe2000f8e00ff */
[----:B------:R-:W-:Y:S01]  /*0aa0*/  UISETP.EQ.AND UP5, UPT, UR43, 0x3, !UP1 ;  /* 0x000000032b00788c */ /* 0x000fe2000cfa2270 */
[----:B------:R-:W-:-:S03]  /*0ab0*/  MOV R7, UR25 ;  /* 0x0000001900077c02 */ /* 0x000fc60008000f00 */
[----:B------:R-:W-:Y:S01]  /*0ac0*/  USEL UR59, UR59, 0x2, UP5 ;  /* 0x000000023b3b7887 */ /* 0x000fe2000a800000 */
[----:B------:R-:W-:Y:S01]  /*0ad0*/  IMAD.U32 R5, RZ, RZ, UR5 ;  /* 0x00000005ff057e24 */ /* 0x000fe2000f8e00ff */
[----:B------:R-:W-:Y:S10]  /*0ae0*/  @P1 BRA `(.L_x_1) ;  /* 0x0000000000841947 */ /* 0x000ff40003800000 */
[----:B------:R-:W-:Y:S01]  /*0af0*/  ELECT P1, URZ, PT ;  /* 0x00000000003f782f */ /* 0x000fe20003820000 */
[----:B------:R-:W-:-:S12]  /*0b00*/  BSSY B0, `(.L_x_1) ;  /* 0x000001f000007945 */ /* 0x000fd80003800000 */
[----:B------:R-:W-:Y:S05]  /*0b10*/  @!P1 BRA `(.L_x_2) ;  /* 0x0000000000749947 */ /* 0x000fea0003800000 */
[----:B------:R-:W1:Y:S01]  /*0b20*/  S2UR UR6, SR_CgaCtaId ;  /* 0x00000000000679c3 */ /* 0x000e620000008800 */
[----:B------:R-:W-:Y:S01]  /*0b30*/  UMOV UR4, 0x400 ;  /* 0x0000040000047882 */ /* 0x000fe20000000000 */
[----:B------:R-:W-:Y:S01]  /*0b40*/  UMOV UR5, 0x1 ;  /* 0x0000000100057882 */ /* 0x000fe20000000000 */
[----:B------:R-:W-:Y:S02]  /*0b50*/  UMOV UR24, 0x140 ;  /* 0x0000014000187882 */ /* 0x000fe40000000000 */
[----:B------:R-:W-:-:S04]  /*0b60*/  UIADD3 UR24, -UR24, 0x100000, URZ ;  /* 0x0010000018187890 */ /* 0x000fc8000fffe13f */
[----:B------:R-:W-:Y:S02]  /*0b70*/  USHF.L.U32 UR25, UR24, 0xb, URZ ;  /* 0x0000000b18197899 */ /* 0x000fe4000800063f */
[----:B------:R-:W-:Y:S02]  /*0b80*/  USHF.L.U32 UR24, UR24, 0x1, URZ ;  /* 0x0000000118187899 */ /* 0x000fe4000800063f */
[----:B-1----:R-:W-:Y:S02]  /*0b90*/  ULEA UR6, UR6, UR4, 0x18 ;  /* 0x0000000406067291 */ /* 0x002fe4000f8ec03f */
[----:B------:R-:W-:-:S04]  /*0ba0*/  UIADD3 UR4, -UR5, 0x100000, URZ ;  /* 0x0010000005047890 */ /* 0x000fc8000fffe13f */
[----:B------:R-:W-:Y:S02]  /*0bb0*/  USHF.L.U32 UR5, UR4, 0xb, URZ ;  /* 0x0000000b04057899 */ /* 0x000fe4000800063f */
[----:B------:R-:W-:Y:S01]  /*0bc0*/  USHF.L.U32 UR4, UR4, 0x1, URZ ;  /* 0x0000000104047899 */ /* 0x000fe2000800063f */
[----:B------:R-:W1:Y:S11]  /*0bd0*/  FENCE.VIEW.ASYNC.S ;  /* 0x00000000000073c6 */ /* 0x000e760000000000 */
[----:B-1----:R1:W2:Y:S01]  /*0be0*/  SYNCS.EXCH.64 URZ, [UR6+0x34400], UR4 ;  /* 0x03440004063f75b2 */ /* 0x0022a20008000100 */
[----:B------:R1:W3:Y:S01]  /*0bf0*/  SYNCS.EXCH.64 URZ, [UR6+0x34440], UR24 ;  /* 0x03444018063f75b2 */ /* 0x0002e20008000100 */
[----:B------:R1:W4:Y:S01]  /*0c00*/  SYNCS.EXCH.64 URZ, [UR6+0x34408], UR4 ;  /* 0x03440804063f75b2 */ /* 0x0003220008000100 */
[----:B------:R1:W1:Y:S01]  /*0c10*/  SYNCS.EXCH.64 URZ, [UR6+0x34448], UR24 ;  /* 0x03444818063f75b2 */ /* 0x0002620008000100 */
        /* <DEDUP_REMOVED lines=12> */
[----:B------:R-:W-:Y:S01]  /*0ce0*/  NOP ;  /* 0x0000000000007918 */ /* 0x000fe20000000000 */
.L_x_2:
[----:B-1----:R-:W-:Y:S05]  /*0cf0*/  BSYNC B0 ;  /* 0x0000000000007941 */ /* 0x002fea0003800000 */
.L_x_1:
[----:B------:R-:W1:Y:S01]  /*0d00*/  SHFL.IDX PT, R11, R2, RZ, 0x1f ;  /* 0x00001fff020b7589 */ /* 0x000e6200000e0000 */
[----:B------:R-:W-:Y:S01]  /*0d10*/  UIADD3 UR31, UR12, -0x1, URZ ;  /* 0xffffffff0c1f7890 */ /* 0x000fe2000fffe03f */
[----:B------:R-:W-:Y:S01]  /*0d20*/  NOP ;  /* 0x0000000000007918 */ /* 0x000fe20000000000 */
[----:B------:R-:W-:Y:S02]  /*0d30*/  UISETP.LT.U32.AND UP6, UPT, UR43, 0x2, !UP1 ;  /* 0x000000022b00788c */ /* 0x000fe4000cfc1070 */
[----:B------:R-:W-:Y:S02]  /*0d40*/  UISETP.GE.U32.AND UP5, UPT, UR31, 0x2, UPT ;  /* 0x000000021f00788c */ /* 0x000fe4000bfa6070 */
[----:B------:R-:W-:-:S04]  /*0d50*/  USEL UR40, URZ, 0x1, !UP6 ;  /* 0x000000013f287887 */ /* 0x000fc8000f000000 */
[----:B------:R-:W-:Y:S01]  /*0d60*/  USEL UR40, UR40, 0x2, UP5 ;  /* 0x0000000228287887 */ /* 0x000fe2000a800000 */
[----:B-1----:R-:W-:-:S13]  /*0d70*/  ISETP.NE.AND P1, PT, R11, RZ, PT ;  /* 0x000000ff0b00720c */ /* 0x002fda0003f25270 */
[----:B------:R-:W-:Y:S05]  /*0d80*/  @P1 BRA `(.L_x_3) ;  /* 0x0000000000581947 */ /* 0x000fea0003800000 */
[----:B------:R-:W1:Y:S01]  /*0d90*/  S2UR UR5, SR_CgaCtaId ;  /* 0x00000000000579c3 */ /* 0x000e620000008800 */
[----:B------:R-:W-:Y:S01]  /*0da0*/  UMOV UR4, 0x400 ;  /* 0x0000040000047882 */ /* 0x000fe20000000000 */
[----:B------:R-:W-:Y:S01]  /*0db0*/  UMOV UR24, 0x1 ;  /* 0x0000000100187882 */ /* 0x000fe20000000000 */
[----:B------:R-:W-:Y:S01]  /*0dc0*/  UMOV UR11, 0x80 ;  /* 0x00000080000b7882 */ /* 0x000fe20000000000 */
[----:B------:R-:W-:-:S04]  /*0dd0*/  UIADD3 UR24, -UR24, 0x100000, URZ ;  /* 0x0010000018187890 */ /* 0x000fc8000fffe13f */
[----:B------:R-:W-:Y:S02]  /*0de0*/  USHF.L.U32 UR25, UR24, 0xb, URZ ;  /* 0x0000000b18197899 */ /* 0x000fe4000800063f */
[----:B------:R-:W-:Y:S01]  /*0df0*/  USHF.L.U32 UR24, UR24, 0x1, URZ ;  /* 0x0000000118187899 */ /* 0x000fe2000800063f */
[----:B------:R-:W-:Y:S01]  /*0e00*/  ELECT P1, URZ, PT ;  /* 0x00000000003f782f */ /* 0x000fe20003820000 */
[----:B-1----:R-:W-:Y:S02]  /*0e10*/  ULEA UR6, UR5, UR4, 0x18 ;  /* 0x0000000405067291 */ /* 0x002fe4000f8ec03f */
[----:B------:R-:W-:-:S04]  /*0e20*/  UIADD3 UR4, -UR11, 0x100000, URZ ;  /* 0x001000000b047890 */ /* 0x000fc8000fffe13f */
[----:B------:R-:W-:Y:S02]  /*0e30*/  USHF.L.U32 UR5, UR4, 0xb, URZ ;  /* 0x0000000b04057899 */ /* 0x000fe4000800063f */
[----:B------:R-:W-:Y:S01]  /*0e40*/  USHF.L.U32 UR4, UR4, 0x1, URZ ;  /* 0x0000000104047899 */ /* 0x000fe2000800063f */
[----:B------:R-:W1:Y:S03]  /*0e50*/  FENCE.VIEW.ASYNC.S ;  /* 0x00000000000073c6 */ /* 0x000e660000000000 */
[----:B-1----:R1:W1:Y:S08]  /*0e60*/  SYNCS.EXCH.64 URZ, [UR6+0x34480], UR24 ;  /* 0x03448018063f75b2 */ /* 0x0022700008000100 */
        /* <DEDUP_REMOVED lines=8> */
.L_x_3:
[----:B------:R-:W2:Y:S01]  /*0ef0*/  SHFL.IDX PT, R11, R2, RZ, 0x1f ;  /* 0x00001fff020b7589 */ /* 0x000ea200000e0000 */
[----:B------:R-:W-:Y:S01]  /*0f00*/  UISETP.EQ.AND UP6, UPT, UR43, 0x2, !UP1 ;  /* 0x000000022b00788c */ /* 0x000fe2000cfc2270 */
[----:B------:R-:W-:-:S03]  /*0f10*/  NOP ;  /* 0x0000000000007918 */ /* 0x000fc60000000000 */
[----:B------:R-:W-:-:S04]  /*0f20*/  USEL UR61, URZ, 0x1, !UP6 ;  /* 0x000000013f3d7887 */ /* 0x000fc8000f000000 */
[----:B------:R-:W-:Y:S01]  /*0f30*/  USEL UR61, UR61, 0x2, UP5 ;  /* 0x000000023d3d7887 */ /* 0x000fe2000a800000 */
[----:B--2---:R-:W-:-:S13]  /*0f40*/  ISETP.NE.AND P1, PT, R11, RZ, PT ;  /* 0x000000ff0b00720c */ /* 0x004fda0003f25270 */
[----:B------:R-:W-:Y:S05]  /*0f50*/  @P1 BRA `(.L_x_4) ;  /* 0x0000000000581947 */ /* 0x000fea0003800000 */
[----:B-1----:R-:W1:Y:S01]  /*0f60*/  S2UR UR5, SR_CgaCtaId ;  /* 0x00000000000579c3 */ /* 0x002e620000008800 */
[----:B------:R-:W-:Y:S01]  /*0f70*/  UMOV UR4, 0x400 ;  /* 0x0000040000047882 */ /* 0x000fe20000000000 */
[----:B------:R-:W-:Y:S01]  /*0f80*/  UMOV UR11, 0x20 ;  /* 0x00000020000b7882 */ /* 0x000fe20000000000 */
[----:B------:R-:W-:Y:S01]  /*0f90*/  UMOV UR24, 0x80 ;  /* 0x0000008000187882 */ /* 0x000fe20000000000 */
[----:B------:R-:W-:Y:S01]  /*0fa0*/  ELECT P1, URZ, PT ;  /* 0x00000000003f782f */ /* 0x000fe20003820000 */
        /* <DEDUP_REMOVED lines=8> */
[----:B-1----:R2:W1:Y:S01]  /*1030*/  SYNCS.EXCH.64 URZ, [UR6+0x344c0], UR4 ;  /* 0x0344c004063f75b2 */ /* 0x0024620008000100 */
[----:B------:R2:W1:Y:S01]  /*1040*/  SYNCS.EXCH.64 URZ, [UR6+0x344e0], UR24 ;  /* 0x0344e018063f75b2 */ /* 0x0004620008000100 */
[----:B------:R2:W1:Y:S01]  /*1050*/  SYNCS.EXCH.64 URZ, [UR6+0x344c8], UR4 ;  /* 0x0344c804063f75b2 */ /* 0x0004620008000100 */
[----:B------:R2:W1:Y:S01]  /*1060*/  SYNCS.EXCH.64 URZ, [UR6+0x344e8], UR24 ;  /* 0x0344e818063f75b2 */ /* 0x0004620008000100 */
[----:B------:R2:W1:Y:S01]  /*1070*/  SYNCS.EXCH.64 URZ, [UR6+0x344d0], UR4 ;  /* 0x0344d004063f75b2 */ /* 0x0004620008000100 */
[----:B------:R2:W1:Y:S01]  /*1080*/  SYNCS.EXCH.64 URZ, [UR6+0x344f0], UR24 ;  /* 0x0344f018063f75b2 */ /* 0x0004620008000100 */
[----:B------:R2:W1:Y:S01]  /*1090*/  SYNCS.EXCH.64 URZ, [UR6+0x344d8], UR4 ;  /* 0x0344d804063f75b2 */ /* 0x0004620008000100 */
[----:B------:R2:W1:Y:S02]  /*10a0*/  SYNCS.EXCH.64 URZ, [UR6+0x344f8], UR24 ;  /* 0x0344f818063f75b2 */ /* 0x0004640008000100 */
[----:B--2---:R-:W-:Y:S01]  /*10b0*/  NOP ;  /* 0x0000000000007918 */ /* 0x004fe20000000000 */
.L_x_4:
[----:B------:R-:W2:Y:S01]  /*10c0*/  SHFL.IDX PT, R12, R2, RZ, 0x1f ;  /* 0x00001fff020c7589 */ /* 0x000ea200000e0000 */
[----:B------:R-:W-:Y:S01]  /*10d0*/  ELECT P1, URZ, PT ;  /* 0x00000000003f782f */ /* 0x000fe20003820000 */
[----:B------:R-:W-:Y:S01]  /*10e0*/  NOP ;  /* 0x0000000000007918 */ /* 0x000fe20000000000 */
[----:B------:R-:W-:Y:S01]  /*10f0*/  ELECT P2, URZ, PT ;  /* 0x00000000003f782f */ /* 0x000fe20003840000 */
[----:B------:R-:W3:Y:S01]  /*1100*/  SHFL.IDX PT, R11, R2, RZ, 0x1f ;  /* 0x00001fff020b7589 */ /* 0x000ee200000e0000 */
[----:B------:R-:W-:Y:S01]  /*1110*/  UMOV UR11, 0x20 ;  /* 0x00000020000b7882 */ /* 0x000fe20000000000 */
[----:B-1----:R-:W-:Y:S01]  /*1120*/  UMOV UR25, 0x80 ;  /* 0x0000008000197882 */ /* 0x002fe20000000000 */
[----:B------:R-:W-:Y:S01]  /*1130*/  ULDC UR60, c[0x0][0xc] ;  /* 0x00000300003c7ab9 */ /* 0x000fe20000000800 */
[----:B------:R-:W-:Y:S01]  /*1140*/  IMAD.MOV.U32 R16, RZ, RZ, -0x1 ;  /* 0xffffffffff107424 */ /* 0x000fe200078e00ff */
[----:B------:R-:W-:Y:S01]  /*1150*/  MOV R18, 0xffffffff ;  /* 0xffffffff00127802 */ /* 0x000fe20000000f00 */
[----:B------:R-:W-:Y:S01]  /*1160*/  IMAD.MOV.U32 R17, RZ, RZ, -0x1 ;  /* 0xffffffffff117424 */ /* 0x000fe200078e00ff */
[----:B--2---:R-:W-:-:S02]  /*1170*/  ISETP.NE.OR P1, PT, R12, RZ, !P1 ;  /* 0x000000ff0c00720c */ /* 0x004fc40004f25670 */
[----:B------:R-:W1:Y:S01]  /*1180*/  LDC.64 R12, c[0x0][0x8f8] ;  /* 0x00023e00ff0c7b82 */ /* 0x000e620000000a00 */
[----:B---3--:R-:W-:-:S10]  /*1190*/  ISETP.NE.OR P2, PT, R11, RZ, !P2 ;  /* 0x000000ff0b00720c */ /* 0x008fd40005745670 */
[----:B------:R-:W-:-:S03]  /*11a0*/  VOTEU.ALL UP6, P1 ;  /* 0x00000000003f7886 */ /* 0x000fc600008c0000 */
[----:B------:R-:W-:Y:S02]  /*11b0*/  VOTEU.ALL UP5, P2 ;  /* 0x00000000003f7886 */ /* 0x000fe400010a0000 */
[----:B------:R-:W2:Y:S01]  /*11c0*/  @!UP6 S2UR UR5, SR_CgaCtaId ;  /* 0x000000000005e9c3 */ /* 0x000ea20000008800 */
[----:B------:R-:W-:-:S07]  /*11d0*/  @!UP6 UMOV UR4, 0x400 ;  /* 0x000004000004e882 */ /* 0x000fce0000000000 */
[----:B------:R-:W3:Y:S01]  /*11e0*/  @!UP5 S2UR UR24, SR_CgaCtaId ;  /* 0x000000000018d9c3 */ /* 0x000ee20000008800 */
[----:B--2---:R-:W-:Y:S02]  /*11f0*/  @!UP6 ULEA UR6, UR5, UR4, 0x18 ;  /* 0x000000040506e291 */ /* 0x004fe4000f8ec03f */
[----:B------:R-:W-:-:S04]  /*1200*/  @!UP6 UIADD3 UR4, -UR11, 0x100000, URZ ;  /* 0x001000000b04e890 */ /* 0x000fc8000fffe13f */
[----:B------:R-:W-:Y:S02]  /*1210*/  @!UP6 USHF.L.U32 UR5, UR4, 0xb, URZ ;  /* 0x0000000b0405e899 */ /* 0x000fe4000800063f */
[----:B------:R-:W-:Y:S01]  /*1220*/  @!UP6 USHF.L.U32 UR4, UR4, 0x1, URZ ;  /* 0x000000010404e899 */ /* 0x000fe2000800063f */
[----:B------:R-:W-:Y:S01]  /*1230*/  VOTEU.ALL UP6, P1 ;  /* 0x00000000003f7886 */ /* 0x000fe200008c0000 */
[----:B------:R-:W-:Y:S02]  /*1240*/  @!UP5 UMOV UR11, 0x400 ;  /* 0x00000400000bd882 */ /* 0x000fe40000000000 */
[----:B---3--:R-:W-:Y:S02]  /*1250*/  @!UP5 ULEA UR11, UR24, UR11, 0x18 ;  /* 0x0000000b180bd291 */ /* 0x008fe4000f8ec03f */
[----:B------:R-:W-:-:S04]  /*1260*/  @!UP5 UIADD3 UR24, -UR25, 0x100000, URZ ;  /* 0x001000001918d890 */ /* 0x000fc8000fffe13f */
[----:B------:R-:W-:Y:S02]  /*1270*/  @!UP5 USHF.L.U32 UR25, UR24, 0xb, URZ ;  /* 0x0000000b1819d899 */ /* 0x000fe4000800063f */
[----:B------:R-:W-:Y:S01]  /*1280*/  @!UP5 USHF.L.U32 UR24, UR24, 0x1, URZ ;  /* 0x000000011818d899 */ /* 0x000fe2000800063f */
[----:B------:R-:W-:Y:S01]  /*1290*/  VOTEU.ALL UP5, P1 ;  /* 0x00000000003f7886 */ /* 0x000fe200008a0000 */
[----:B-1----:R-:W-:Y:S01]  /*12a0*/  ISETP.LE.U32.AND P1, PT, R12, UR8, PT ;  /* 0x000000080c007c0c */ /* 0x002fe2000bf23070 */
[----:B------:R-:W1:Y:S02]  /*12b0*/  FENCE.VIEW.ASYNC.S ;  /* 0x00000000000073c6 */ /* 0x000e640000000000 */
[----:B-1----:R-:W4:Y:S01]  /*12c0*/  @!UP6 SYNCS.EXCH.64 URZ, [UR6+0x34500], UR4 ;  /* 0x03450004063fe5b2 */ /* 0x002f220008000100 */
[----:B------:R-:W-:Y:S01]  /*12d0*/  MOV R12, UR7 ;  /* 0x00000007000c7c02 */ /* 0x000fe20008000f00 */
[----:B------:R-:W-:-:S03]  /*12e0*/  VOTEU.ALL UP6, P2 ;  /* 0x00000000003f7886 */ /* 0x000fc600010c0000 */
[----:B------:R-:W-:Y:S01]  /*12f0*/  ISETP.GE.U32.AND.EX P1, PT, R12, R13, PT, P1 ;  /* 0x0000000d0c00720c */ /* 0x000fe20003f26110 */
[----:B------:R1:W4:Y:S01]  /*1300*/  @!UP5 SYNCS.EXCH.64 URZ, [UR6+0x34508], UR4 ;  /* 0x03450804063fd5b2 */ /* 0x0003220008000100 */
[----:B------:R-:W-:Y:S01]  /*1310*/  VOTEU.ALL UP5, P2 ;  /* 0x00000000003f7886 */ /* 0x000fe200010a0000 */
[----:B------:R-:W-:Y:S01]  /*1320*/  NOP ;  /* 0x0000000000007918 */ /* 0x000fe20000000000 */
[----:B-1----:R-:W-:Y:S01]  /*1330*/  ULDC.U8 UR4, c[0x0][0x900] ;  /* 0x0002400000047ab9 */ /* 0x002fe20000000000 */
[----:B------:R-:W-:Y:S01]  /*1340*/  UMOV UR5, URZ ;  /* 0x0000003f00057c82 */ /* 0x000fe20008000000 */
[----:B------:R-:W-:Y:S01]  /*1350*/  ISETP.NE.AND P3, PT, RZ, UR4, PT ;  /* 0x00000004ff007c0c */ /* 0x000fe2000bf65270 */
[----:B------:R-:W-:Y:S01]  /*1360*/  UMOV UR4, URZ ;  /* 0x0000003f00047c82 */ /* 0x000fe20008000000 */
[----:B------:R-:W4:Y:S01]  /*1370*/  @!UP6 SYNCS.EXCH.64 URZ, [UR11+0x34510], UR24 ;  /* 0x034510180b3fe5b2 */ /* 0x000f220008000100 */
[----:B------:R-:W-:Y:S01]  /*1380*/  VOTEU.ALL UP6, P2 ;  /* 0x00000000003f7886 */ /* 0x000fe200010c0000 */
[----:B------:R-:W-:Y:S01]  /*1390*/  UMOV UR6, URZ ;  /* 0x0000003f00067c82 */ /* 0x000fe20008000000 */
[----:B------:R-:W-:Y:S01]  /*13a0*/  P2R R15, PR, RZ, 0x8 ;  /* 0x00000008ff0f7803 */ /* 0x000fe20000000000 */
[----:B------:R-:W4:Y:S01]  /*13b0*/  @!UP5 SYNCS.EXCH.64 URZ, [UR11+0x34518], UR24 ;  /* 0x034518180b3fd5b2 */ /* 0x000f220008000100 */
[----:B------:R-:W-:Y:S01]  /*13c0*/  VOTEU.ALL UP5, P2 ;  /* 0x00000000003f7886 */ /* 0x000fe200010a0000 */
[----:B------:R-:W4:Y:S04]  /*13d0*/  @!UP6 SYNCS.EXCH.64 URZ, [UR11+0x34520], UR24 ;  /* 0x034520180b3fe5b2 */ /* 0x000f280008000100 */
[----:B------:R1:W4:Y:S01]  /*13e0*/  @!UP5 SYNCS.EXCH.64 URZ, [UR11+0x34528], UR24 ;  /* 0x034528180b3fd5b2 */ /* 0x0003220008000100 */
[----:B------:R-:W-:Y:S01]  /*13f0*/  NOP ;  /* 0x0000000000007918 */ /* 0x000fe20000000000 */
[----:B-1----:R-:W-:Y:S01]  /*1400*/  UMOV UR11, URZ ;  /* 0x0000003f000b7c82 */ /* 0x002fe20008000000 */
[----:B----4-:R-:W-:Y:S06]  /*1410*/  BAR.SYNC.DEFER_BLOCKING 0x0 ;  /* 0x0000000000007b1d */ /* 0x010fec0000010000 */
[----:B------:R-:W-:Y:S05]  /*1420*/  @P3 BRA P1, `(.L_x_5) ;  /* 0x0000001400f83947 */ /* 0x000fea0000800000 */
[----:B------:R-:W-:Y:S01]  /*1430*/  IMAD.U32 R11, RZ, RZ, UR7 ;  /* 0x00000007ff0b7e24 */ /* 0x000fe2000f8e00ff */
[----:B------:R-:W-:Y:S01]  /*1440*/  ISETP.LE.U32.AND P1, PT, R6, UR8, PT ;  /* 0x0000000806007c0c */ /* 0x000fe2000bf23070 */
[----:B------:R-:W-:Y:S01]  /*1450*/  UMOV UR5, URZ ;  /* 0x0000003f00057c82 */ /* 0x000fe20008000000 */
[----:B------:R-:W-:Y:S01]  /*1460*/  UMOV UR6, URZ ;  /* 0x0000003f00067c82 */ /* 0x000fe20008000000 */
[----:B------:R-:W-:Y:S01]  /*1470*/  UMOV UR11, URZ ;  /* 0x0000003f000b7c82 */ /* 0x000fe20008000000 */
[----:B------:R-:W-:Y:S01]  /*1480*/  ISETP.GE.U32.AND.EX P1, PT, R11, R7, PT, P1 ;  /* 0x000000070b00720c */ /* 0x000fe20003f26110 */
[----:B------:R-:W-:-:S12]  /*1490*/  UMOV UR4, URZ ;  /* 0x0000003f00047c82 */ /* 0x000fd80008000000 */
[----:B------:R-:W-:Y:S05]  /*14a0*/  @!P1 BRA `(.L_x_6) ;  /* 0x0000001000c49947 */ /* 0x000fea0003800000 */
[----:B------:R-:W-:Y:S01]  /*14b0*/  VIADD R12, R20, 0x20 ;  /* 0x00000020140c7836 */ /* 0x000fe20000000000 */
[----:B------:R-:W-:Y:S01]  /*14c0*/  MOV R6, R20 ;  /* 0x0000001400067202 */ /* 0x000fe20000000f00 */
[----:B-----5:R-:W-:Y:S01]  /*14d0*/  IMAD.MOV.U32 R13, RZ, RZ, R8 ;  /* 0x000000ffff0d7224 */ /* 0x020fe200078e0008 */
[----:B------:R-:W-:Y:S02]  /*14e0*/  MOV R14, R0 ;  /* 0x00000000000e7202 */ /* 0x000fe40000000f00 */
[----:B------:R-:W-:-:S13]  /*14f0*/  ISETP.GE.AND P1, PT, R12, R3, PT ;  /* 0x000000030c00720c */ /* 0x000fda0003f26270 */
[----:B------:R-:W1:Y:S01]  /*1500*/  @!P1 LDC.64 R18, c[0x0][0x918] ;  /* 0x00024600ff129b82 */ /* 0x000e620000000a00 */
[----:B------:R-:W-:Y:S01]  /*1510*/  @!P1 VIADD R7, R6, 0x20 ;  /* 0x0000002006079836 */ /* 0x000fe20000000000 */
[----:B------:R-:W-:Y:S02]  /*1520*/  UIADD3 UR16, UP5, UR16, -0x1, URZ ;  /* 0xffffffff10107890 */ /* 0x000fe4000ffbe03f */
[----:B------:R-:W-:Y:S01]  /*1530*/  UIADD3 UR14, UP6, UR14, -0x1, URZ ;  /* 0xffffffff0e0e7890 */ /* 0x000fe2000ffde03f */
[----:B------:R-:W-:Y:S01]  /*1540*/  BSSY B0, `(.L_x_7) ;  /* 0x0000050000007945 */ /* 0x000fe20003800000 */
[----:B------:R-:W-:Y:S01]  /*1550*/  UIADD3.X UR17, UR17, -0x1, URZ, UP5, !UPT ;  /* 0xffffffff11117890 */ /* 0x000fe2000affe43f */
[----:B-1----:R-:W-:-:S05]  /*1560*/  @!P1 IMAD.WIDE R18, R7, 0xc, R18 ;  /* 0x0000000c07129825 */ /* 0x002fca00078e0212 */
[----:B------:R1:W5:Y:S04]  /*1570*/  @!P1 LDG.E R8, desc[UR38][R18.64] ;  /* 0x0000002612089981 */ /* 0x000368000c1e1900 */
[----:B------:R1:W5:Y:S01]  /*1580*/  @!P1 LDG.E R0, desc[UR38][R18.64+0x4] ;  /* 0x0000042612009981 */ /* 0x000362000c1e1900 */
[----:B------:R-:W-:Y:S01]  /*1590*/  ISETP.GE.AND P1, PT, R6, R3, PT ;  /* 0x000000030600720c */ /* 0x000fe20003f26270 */
[----:B------:R-:W-:Y:S01]  /*15a0*/  UIADD3.X UR15, UR15, -0x1, URZ, UP6, !UPT ;  /* 0xffffffff0f0f7890 */ /* 0x000fe2000b7fe43f */
[----:B------:R-:W-:Y:S01]  /*15b0*/  IMAD.MOV.U32 R11, RZ, RZ, RZ ;  /* 0x000000ffff0b7224 */ /* 0x000fe200078e00ff */
[----:B------:R-:W-:Y:S01]  /*15c0*/  UIADD3 UR4, UR9, -0x1, URZ ;  /* 0xffffffff09047890 */ /* 0x000fe2000fffe03f */
[----:B------:R-:W-:Y:S01]  /*15d0*/  IMAD.MOV.U32 R7, RZ, RZ, RZ ;  /* 0x000000ffff077224 */ /* 0x000fe200078e00ff */
[----:B------:R-:W-:Y:S01]  /*15e0*/  UIADD3 UR5, UR10, -0x1, URZ ;  /* 0xffffffff0a057890 */ /* 0x000fe2000fffe03f */
[----:B------:R-:W-:Y:S01]  /*15f0*/  MOV R25, 0x7fffffff ;  /* 0x7fffffff00197802 */ /* 0x000fe20000000f00 */
[----:B------:R-:W-:-:S06]  /*1600*/  IMAD.MOV.U32 R28, RZ, RZ, RZ ;  /* 0x000000ffff1c7224 */ /* 0x000fcc00078e00ff */
[----:B-1----:R-:W-:Y:S05]  /*1610*/  @P1 BRA `(.L_x_8) ;  /* 0x0000000400081947 */ /* 0x002fea0003800000 */
[----:B------:R-:W-:Y:S02]  /*1620*/  PLOP3.LUT P3, PT, PT, PT, UP0, 0x80, 0x0 ;  /* 0x000000000000781c */ /* 0x000fe40003f6f008 */
[C---:B------:R-:W-:Y:S02]  /*1630*/  IADD3 R17, P2, R14.reuse, UR16, RZ ;  /* 0x000000100e117c10 */ /* 0x040fe4000ff5e0ff */
[C---:B------:R-:W-:Y:S02]  /*1640*/  IADD3 R24, P1, R13.reuse, UR14, RZ ;  /* 0x0000000e0d187c10 */ /* 0x040fe4000ff3e0ff */
[----:B------:R-:W-:Y:S02]  /*1650*/  LEA.HI.X.SX32 R14, R14, UR17, 0x1, P2 ;  /* 0x000000110e0e7c11 */ /* 0x000fe400090f0eff */
[----:B------:R-:W-:-:S05]  /*1660*/  LEA.HI.X.SX32 R25, R13, UR15, 0x1, P1 ;  /* 0x0000000f0d197c11 */ /* 0x000fca00088f0eff */
[----:B------:R-:W-:Y:S05]  /*1670*/  @!P3 BRA `(.L_x_9) ;  /* 0x000000000030b947 */ /* 0x000fea0003800000 */
[----:B------:R-:W-:Y:S02]  /*1680*/  ULDC UR6, c[0x0][0x8dc] ;  /* 0x0002370000067ab9 */ /* 0x000fe40000000800 */
[----:B------:R-:W-:-:S05]  /*1690*/  IADD3 R13, P1, R24, UR6, RZ ;  /* 0x00000006180d7c10 */ /* 0x000fca000ff3e0ff */
[----:B------:R-:W-:-:S04]  /*16a0*/  IMAD.X R25, RZ, RZ, R25, P1 ;  /* 0x000000ffff197224 */ /* 0x000fc800008e0619 */
[----:B------:R-:W-:-:S04]  /*16b0*/  IMAD.WIDE.U32 R4, R25, UR20, RZ ;  /* 0x0000001419047c25 */ /* 0x000fc8000f8e00ff */
[----:B------:R-:W-:-:S04]  /*16c0*/  IMAD.WIDE.U32 R18, P1, R13, UR21, R4 ;  /* 0x000000150d127c25 */ /* 0x000fc8000f820004 */
[----:B------:R-:W-:Y:S01]  /*16d0*/  IMAD.WIDE.U32 R4, R13, UR20, RZ ;  /* 0x000000140d047c25 */ /* 0x000fe2000f8e00ff */
[----:B------:R-:W-:-:S03]  /*16e0*/  IADD3.X R23, RZ, RZ, RZ, P1, !PT ;  /* 0x000000ffff177210 */ /* 0x000fc60000ffe4ff */
[----:B------:R-:W-:Y:S01]  /*16f0*/  IMAD.MOV.U32 R22, RZ, RZ, R19 ;  /* 0x000000ffff167224 */ /* 0x000fe200078e0013 */
[----:B------:R-:W-:-:S05]  /*1700*/  IADD3 RZ, P1, R5, R18, RZ ;  /* 0x0000001205ff7210 */ /* 0x000fca0007f3e0ff */
[----:B------:R-:W-:-:S04]  /*1710*/  IMAD.WIDE.U32.X R4, R25, UR21, R22, P1 ;  /* 0x0000001519047c25 */ /* 0x000fc800088e0416 */
[----:B------:R-:W-:Y:S01]  /*1720*/  IMAD.MOV.U32 R24, RZ, RZ, R4 ;  /* 0x000000ffff187224 */ /* 0x000fe200078e0004 */
[----:B------:R-:W-:-:S07]  /*1730*/  MOV R25, R5 ;  /* 0x0000000500197202 */ /* 0x000fce0000000f00 */
.L_x_9:
[----:B------:R-:W-:Y:S05]  /*1740*/  @!P0 BRA `(.L_x_10) ;  /* 0x0000000000308947 */ /* 0x000fea0003800000 */
[----:B------:R-:W-:Y:S02]  /*1750*/  ULDC UR6, c[0x0][0x8f4] ;  /* 0x00023d0000067ab9 */ /* 0x000fe40000000800 */
[----:B------:R-:W-:-:S05]  /*1760*/  IADD3 R13, P1, R17, UR6, RZ ;  /* 0x00000006110d7c10 */ /* 0x000fca000ff3e0ff */
[----:B------:R-:W-:-:S04]  /*1770*/  IMAD.X R17, RZ, RZ, R14, P1 ;  /* 0x000000ffff117224 */ /* 0x000fc800008e060e */
[----:B------:R-:W-:-:S04]  /*1780*/  IMAD.WIDE.U32 R4, R17, UR22, RZ ;  /* 0x0000001611047c25 */ /* 0x000fc8000f8e00ff */
[----:B------:R-:W-:-:S04]  /*1790*/  IMAD.WIDE.U32 R18, P1, R13, UR23, R4 ;  /* 0x000000170d127c25 */ /* 0x000fc8000f820004 */
[----:B------:R-:W-:Y:S01]  /*17a0*/  IMAD.WIDE.U32 R4, R13, UR22, RZ ;  /* 0x000000160d047c25 */ /* 0x000fe2000f8e00ff */
[----:B------:R-:W-:-:S03]  /*17b0*/  MOV R22, R19 ;  /* 0x0000001300167202 */ /* 0x000fc60000000f00 */
[----:B------:R-:W-:Y:S01]  /*17c0*/  IMAD.X R23, RZ, RZ, RZ, P1 ;  /* 0x000000ffff177224 */ /* 0x000fe200008e06ff */
[----:B------:R-:W-:-:S05]  /*17d0*/  IADD3 RZ, P1, R5, R18, RZ ;  /* 0x0000001205ff7210 */ /* 0x000fca0007f3e0ff */
[----:B------:R-:W-:-:S04]  /*17e0*/  IMAD.WIDE.U32.X R4, R17, UR23, R22, P1 ;  /* 0x0000001711047c25 */ /* 0x000fc800088e0416 */
[----:B------:R-:W-:Y:S02]  /*17f0*/  IMAD.MOV.U32 R17, RZ, RZ, R4 ;  /* 0x000000ffff117224 */ /* 0x000fe400078e0004 */
[----:B------:R-:W-:-:S07]  /*1800*/  IMAD.MOV.U32 R14, RZ, RZ, R5 ;  /* 0x000000ffff0e7224 */ /* 0x000fce00078e0005 */
.L_x_10:
[----:B------:R-:W-:Y:S02]  /*1810*/  SHF.R.U64 R4, R17, UR29, R14 ;  /* 0x0000001d11047c19 */ /* 0x000fe4000800120e */
[----:B------:R-:W-:-:S03]  /*1820*/  SHF.R.U64 R5, R24, UR18, R25 ;  /* 0x0000001218057c19 */ /* 0x000fc60008001219 */
[----:B------:R-:W-:Y:S01]  /*1830*/  VIADD R18, R4, UR5 ;  /* 0x0000000504127c36 */ /* 0x000fe20008000000 */
[----:B------:R-:W-:-:S04]  /*1840*/  IADD3 R17, R5, UR4, RZ ;  /* 0x0000000405117c10 */ /* 0x000fc8000fffe0ff */
[----:B------:R-:W-:Y:S02]  /*1850*/  IABS R13, R17 ;  /* 0x00000011000d7213 */ /* 0x000fe40000000000 */
[----:B------:R-:W-:-:S03]  /*1860*/  IABS R14, R18 ;  /* 0x00000012000e7213 */ /* 0x000fc60000000000 */
[----:B------:R-:W-:-:S04]  /*1870*/  IMAD.HI.U32 R4, R13, UR13, RZ ;  /* 0x0000000d0d047c27 */ /* 0x000fc8000f8e00ff */
[----:B------:R-:W-:-:S04]  /*1880*/  IMAD.HI.U32 R5, R14, UR19, RZ ;  /* 0x000000130e057c27 */ /* 0x000fc8000f8e00ff */
[----:B------:R-:W-:Y:S01]  /*1890*/  IMAD R4, R4, UR28, R13 ;  /* 0x0000001c04047c24 */ /* 0x000fe2000f8e020d */
[----:B------:R-:W-:Y:S01]  /*18a0*/  MOV R13, UR32 ;  /* 0x00000020000d7c02 */ /* 0x000fe20008000f00 */
[----:B------:R-:W-:Y:S02]  /*18b0*/  IMAD R5, R5, UR30, R14 ;  /* 0x0000001e05057c24 */ /* 0x000fe4000f8e020e */
[----:B------:R-:W-:Y:S01]  /*18c0*/  IMAD.U32 R14, RZ, RZ, UR33 ;  /* 0x00000021ff0e7e24 */ /* 0x000fe2000f8e00ff */
[----:B------:R-:W-:Y:S02]  /*18d0*/  ISETP.LT.U32.AND P1, PT, R4, UR27, PT ;  /* 0x0000001b04007c0c */ /* 0x000fe4000bf21070 */
[----:B------:R-:W-:-:S11]  /*18e0*/  ISETP.LT.U32.AND P2, PT, R5, UR26, PT ;  /* 0x0000001a05007c0c */ /* 0x000fd6000bf41070 */
[----:B------:R-:W-:Y:S01]  /*18f0*/  @!P1 VIADD R4, R4, -UR27 ;  /* 0x8000001b04049c36 */ /* 0x000fe20008000000 */
[----:B------:R-:W-:Y:S02]  /*1900*/  ISETP.GE.AND P1, PT, R18, RZ, PT ;  /* 0x000000ff1200720c */ /* 0x000fe40003f26270 */
[----:B------:R-:W-:Y:S02]  /*1910*/  @!P2 IADD3 R5, R5, -UR26, RZ ;  /* 0x8000001a0505ac10 */ /* 0x000fe4000fffe0ff */
[----:B------:R-:W-:Y:S02]  /*1920*/  ISETP.LT.U32.AND P3, PT, R4, UR27, PT ;  /* 0x0000001b04007c0c */ /* 0x000fe4000bf61070 */
[----:B------:R-:W-:Y:S02]  /*1930*/  ISETP.LT.U32.AND P4, PT, R5, UR26, PT ;  /* 0x0000001a05007c0c */ /* 0x000fe4000bf81070 */
[----:B------:R-:W-:-:S09]  /*1940*/  ISETP.GE.AND P2, PT, R17, RZ, PT ;  /* 0x000000ff1100720c */ /* 0x000fd20003f46270 */
[----:B------:R-:W-:Y:S01]  /*1950*/  @!P3 VIADD R4, R4, -UR27 ;  /* 0x8000001b0404bc36 */ /* 0x000fe20008000000 */
[----:B------:R-:W-:Y:S01]  /*1960*/  PLOP3.LUT P3, PT, PT, PT, UP4, 0x80, 0x0 ;  /* 0x000000000000781c */ /* 0x000fe20003f6f048 */
[----:B------:R-:W-:Y:S01]  /*1970*/  @!P4 VIADD R5, R5, -UR26 ;  /* 0x8000001a0505cc36 */ /* 0x000fe20008000000 */
[----:B------:R-:W-:Y:S01]  /*1980*/  PLOP3.LUT P4, PT, PT, PT, UP2, 0x80, 0x0 ;  /* 0x000000000000781c */ /* 0x000fe20003f8f028 */
[----:B------:R-:W-:-:S03]  /*1990*/  @!P2 IMAD.MOV R4, RZ, RZ, -R4 ;  /* 0x000000ffff04a224 */ /* 0x000fc600078e0a04 */
[----:B------:R-:W-:Y:S02]  /*19a0*/  @!P1 IADD3 R5, -R5, RZ, RZ ;  /* 0x000000ff05059210 */ /* 0x000fe40007ffe1ff */
[----:B------:R-:W-:Y:S02]  /*19b0*/  SEL R4, R13, R4, !P3 ;  /* 0x000000040d047207 */ /* 0x000fe40005800000 */
[----:B------:R-:W-:Y:S02]  /*19c0*/  SEL R5, R14, R5, !P4 ;  /* 0x000000050e057207 */ /* 0x000fe40006000000 */
[----:B------:R-:W-:Y:S01]  /*19d0*/  PLOP3.LUT P1, PT, PT, PT, UP3, 0x80, 0x0 ;  /* 0x000000000000781c */ /* 0x000fe20003f2f038 */
[----:B------:R-:W-:Y:S01]  /*19e0*/  IMAD.IADD R14, R17, 0x1, -R4 ;  /* 0x00000001110e7824 */ /* 0x000fe200078e0a04 */
[----:B------:R-:W-:-:S04]  /*19f0*/  IADD3 R5, R18, -R5, RZ ;  /* 0x8000000512057210 */ /* 0x000fc80007ffe0ff */
[----:B------:R-:W-:Y:S01]  /*1a00*/  SEL R4, R5, R14, !P1 ;  /* 0x0000000e05047207 */ /* 0x000fe20004800000 */
[----:B------:R-:W-:-:S03]  /*1a10*/  IMAD R25, R14, R5, RZ ;  /* 0x000000050e197224 */ /* 0x000fc600078e02ff */
[----:B------:R-:W-:Y:S02]  /*1a20*/  SHF.R.S32.HI R5, RZ, 0x1f, R4 ;  /* 0x0000001fff057819 */ /* 0x000fe40000011404 */
[----:B------:R-:W-:-:S07]  /*1a30*/  SHF.R.S32.HI R28, RZ, 0x1f, R25 ;  /* 0x0000001fff1c7819 */ /* 0x000fce0000011419 */
.L_x_8:
[----:B------:R-:W-:Y:S05]  /*1a40*/  BSYNC B0 ;  /* 0x0000000000007941 */ /* 0x000fea0003800000 */
.L_x_7:
[----:B------:R-:W1:Y:S01]  /*1a50*/  SHFL.UP PT, R14, R25, 0x1, RZ ;  /* 0x04200000190e7989 */ /* 0x000e6200000e00ff */
[C---:B------:R-:W-:Y:S02]  /*1a60*/  ISETP.NE.AND P2, PT, R20.reuse, RZ, PT ;  /* 0x000000ff1400720c */ /* 0x040fe40003f45270 */
[C---:B------:R-:W-:Y:S01]  /*1a70*/  ISETP.GE.U32.AND P3, PT, R20.reuse, 0x2, PT ;  /* 0x000000021400780c */ /* 0x040fe20003f66070 */
[----:B------:R-:W2:Y:S01]  /*1a80*/  SHFL.UP PT, R13, R28, 0x1, RZ ;  /* 0x042000001c0d7989 */ /* 0x000ea200000e00ff */
[C---:B------:R-:W-:Y:S02]  /*1a90*/  ISETP.GE.U32.AND P4, PT, R20.reuse, 0x4, PT ;  /* 0x000000041400780c */ /* 0x040fe40003f86070 */
[C---:B------:R-:W-:Y:S02]  /*1aa0*/  ISETP.GE.U32.AND P5, PT, R20.reuse, 0x8, PT ;  /* 0x000000081400780c */ /* 0x040fe40003fa6070 */
[----:B------:R-:W-:Y:S02]  /*1ab0*/  ISETP.GE.U32.AND P6, PT, R20, 0x10, PT ;  /* 0x000000101400780c */ /* 0x000fe40003fc6070 */
[----:B-1----:R-:W-:-:S02]  /*1ac0*/  SEL R14, R14, RZ, P2 ;  /* 0x000000ff0e0e7207 */ /* 0x002fc40001000000 */
[----:B--2---:R-:W-:Y:S02]  /*1ad0*/  SEL R13, R13, RZ, P2 ;  /* 0x000000ff0d0d7207 */ /* 0x004fe40001000000 */
[----:B------:R-:W-:-:S05]  /*1ae0*/  IADD3 R19, P1, R14, R25, RZ ;  /* 0x000000190e137210 */ /* 0x000fca0007f3e0ff */
[----:B------:R-:W-:Y:S01]  /*1af0*/  IMAD.X R18, R13, 0x1, R28, P1 ;  /* 0x000000010d127824 */ /* 0x000fe200008e061c */
[----:B------:R-:W1:Y:S04]  /*1b00*/  SHFL.UP PT, R14, R19, 0x2, RZ ;  /* 0x04400000130e7989 */ /* 0x000e6800000e00ff */
[----:B------:R-:W2:Y:S01]  /*1b10*/  SHFL.UP PT, R13, R18, 0x2, RZ ;  /* 0x04400000120d7989 */ /* 0x000ea200000e00ff */
[----:B-1----:R-:W-:-:S04]  /*1b20*/  SEL R14, R14, RZ, P3 ;  /* 0x000000ff0e0e7207 */ /* 0x002fc80001800000 */
[----:B------:R-:W-:Y:S02]  /*1b30*/  IADD3 R17, P1, R14, R19, RZ ;  /* 0x000000130e117210 */ /* 0x000fe40007f3e0ff */
[----:B--2---:R-:W-:-:S03]  /*1b40*/  SEL R13, R13, RZ, P3 ;  /* 0x000000ff0d0d7207 */ /* 0x004fc60001800000 */
[----:B------:R-:W1:Y:S01]  /*1b50*/  SHFL.UP PT, R14, R17, 0x4, RZ ;  /* 0x04800000110e7989 */ /* 0x000e6200000e00ff */
[----:B------:R-:W-:-:S05]  /*1b60*/  IADD3.X R22, R13, R18, RZ, P1, !PT ;  /* 0x000000120d167210 */ /* 0x000fca0000ffe4ff */
[----:B------:R-:W2:Y:S01]  /*1b70*/  SHFL.UP PT, R13, R22, 0x4, RZ ;  /* 0x04800000160d7989 */ /* 0x000ea200000e00ff */
[----:B-1----:R-:W-:-:S04]  /*1b80*/  SEL R14, R14, RZ, P4 ;  /* 0x000000ff0e0e7207 */ /* 0x002fc80002000000 */
[----:B------:R-:W-:Y:S02]  /*1b90*/  IADD3 R19, P1, R14, R17, RZ ;  /* 0x000000110e137210 */ /* 0x000fe40007f3e0ff */
[----:B--2---:R-:W-:-:S03]  /*1ba0*/  SEL R13, R13, RZ, P4 ;  /* 0x000000ff0d0d7207 */ /* 0x004fc60002000000 */
[----:B------:R-:W1:Y:S02]  /*1bb0*/  SHFL.UP PT, R14, R19, 0x8, RZ ;  /* 0x05000000130e7989 */ /* 0x000e6400000e00ff */
[----:B------:R-:W-:-:S05]  /*1bc0*/  IMAD.X R18, R13, 0x1, R22, P1 ;  /* 0x000000010d127824 */ /* 0x000fca00008e0616 */
        /* <DEDUP_REMOVED lines=9> */
[----:B--2---:R-:W-:-:S05]  /*1c60*/  SEL R13, R13, RZ, P6 ;  /* 0x000000ff0d0d7207 */ /* 0x004fca0003000000 */
[----:B------:R-:W-:Y:S01]  /*1c70*/  IMAD.X R22, R13, 0x1, R24, P1 ;  /* 0x000000010d167824 */ /* 0x000fe200008e0618 */
[----:B------:R-:W-:-:S04]  /*1c80*/  ISETP.GT.U32.AND P1, PT, R18, UR8, PT ;  /* 0x0000000812007c0c */ /* 0x000fc8000bf24070 */
[----:B------:R-:W-:-:S13]  /*1c90*/  ISETP.GT.U32.AND.EX P1, PT, R22, UR7, PT, P1 ;  /* 0x0000000716007c0c */ /* 0x000fda000bf24110 */
[----:B------:R-:W-:-:S04]  /*1ca0*/  VOTE.ANY R14, PT, P1 ;  /* 0x00000000000e7806 */ /* 0x000fc800008e0100 */
[----:B------:R-:W-:-:S13]  /*1cb0*/  ISETP.NE.AND P1, PT, R14, RZ, PT ;  /* 0x000000ff0e00720c */ /* 0x000fda0003f25270 */
[----:B------:R-:W-:Y:S05]  /*1cc0*/  @P1 BRA `(.L_x_11) ;  /* 0x00000008006c1947 */ /* 0x000fea0003800000 */
[----:B------:R-:W1:Y:S01]  /*1cd0*/  LDC R3, c[0x0][0x910] ;  /* 0x00024400ff037b82 */ /* 0x000e620000000800 */
[----:B------:R-:W-:Y:S01]  /*1ce0*/  MOV R23, R18 ;  /* 0x0000001200177202 */ /* 0x000fe20000000f00 */
[----:B------:R-:W-:Y:S01]  /*1cf0*/  IMAD.MOV.U32 R26, RZ, RZ, R22 ;  /* 0x000000ffff1a7224 */ /* 0x000fe200078e0016 */
[----:B------:R-:W-:Y:S01]  /*1d00*/  ULDC UR13, c[0x0][0x8f4] ;  /* 0x00023d00000d7ab9 */ /* 0x000fe20000000800 */
[----:B------:R-:W-:Y:S01]  /*1d10*/  ULDC UR6, c[0x0][0x8dc] ;  /* 0x0002370000067ab9 */ /* 0x000fe20000000800 */
[----:B------:R-:W-:Y:S01]  /*1d20*/  ULDC UR22, c[0x0][0x8d8] ;  /* 0x0002360000167ab9 */ /* 0x000fe20000000800 */
[----:B------:R-:W-:Y:S01]  /*1d30*/  ULDC UR23, c[0x0][0x8f0] ;  /* 0x00023c0000177ab9 */ /* 0x000fe20000000800 */
[----:B------:R-:W-:Y:S01]  /*1d40*/  ULDC.64 UR18, c[0x0][0x8d0] ;  /* 0x0002340000127ab9 */ /* 0x000fe20000000a00 */
[----:B------:R-:W-:-:S05]  /*1d50*/  ULDC.64 UR20, c[0x0][0x8e8] ;  /* 0x00023a0000147ab9 */ /* 0x000fca0000000a00 */
.L_x_16:
[----:B------:R-:W-:Y:S01]  /*1d60*/  MOV R6, R12 ;  /* 0x0000000c00067202 */ /* 0x000fe20000000f00 */
[----:B------:R-:W-:Y:S01]  /*1d70*/  VIADD R12, R12, 0x20 ;  /* 0x000000200c0c7836 */ /* 0x000fe20000000000 */
[----:B-----5:R-:W-:Y:S01]  /*1d80*/  MOV R14, R0 ;  /* 0x00000000000e7202 */ /* 0x020fe20000000f00 */
[----:B------:R-:W-:-:S03]  /*1d90*/  IMAD.MOV.U32 R13, RZ, RZ, R8 ;  /* 0x000000ffff0d7224 */ /* 0x000fc600078e0008 */
[----:B-1----:R-:W-:-:S13]  /*1da0*/  ISETP.GE.AND P1, PT, R12, R3, PT ;  /* 0x000000030c00720c */ /* 0x002fda0003f26270 */
[----:B------:R-:W1:Y:S01]  /*1db0*/  @!P1 LDC.64 R18, c[0x0][0x918] ;  /* 0x00024600ff129b82 */ /* 0x000e620000000a00 */
[----:B------:R-:W-:Y:S01]  /*1dc0*/  @!P1 IADD3 R7, R6, 0x20, RZ ;  /* 0x0000002006079810 */ /* 0x000fe20007ffe0ff */
[----:B------:R2:W3:Y:S01]  /*1dd0*/  SHFL.IDX PT, R11, R23, 0x1f, 0x1f ;  /* 0x03e01f00170b7f89 */ /* 0x0004e200000e0000 */
[----:B------:R-:W-:Y:S03]  /*1de0*/  BSSY B0, `(.L_x_12) ;  /* 0x0000064000007945 */ /* 0x000fe60003800000 */
[----:B-1----:R-:W-:-:S05]  /*1df0*/  @!P1 IMAD.WIDE R18, R7, 0xc, R18 ;  /* 0x0000000c07129825 */ /* 0x002fca00078e0212 */
[----:B------:R2:W5:Y:S04]  /*1e00*/  @!P1 LDG.E R8, desc[UR38][R18.64] ;  /* 0x0000002612089981 */ /* 0x000568000c1e1900 */
[----:B------:R2:W5:Y:S01]  /*1e10*/  @!P1 LDG.E R0, desc[UR38][R18.64+0x4] ;  /* 0x0000042612009981 */ /* 0x000562000c1e1900 */
[----:B------:R-:W-:Y:S01]  /*1e20*/  ISETP.GE.AND P1, PT, R6, R3, PT ;  /* 0x000000030600720c */ /* 0x000fe20003f26270 */
[----:B------:R-:W-:Y:S01]  /*1e30*/  IMAD.MOV.U32 R25, RZ, RZ, 0x7fffffff ;  /* 0x7fffffffff197424 */ /* 0x000fe200078e00ff */
[----:B------:R-:W-:Y:S01]  /*1e40*/  MOV R28, RZ ;  /* 0x000000ff001c7202 */ /* 0x000fe20000000f00 */
[----:B------:R2:W1:Y:S10]  /*1e50*/  SHFL.IDX PT, R7, R26, 0x1f, 0x1f ;  /* 0x03e01f001a077f89 */ /* 0x00047400000e0000 */
[----:B--23--:R-:W-:Y:S05]  /*1e60*/  @P1 BRA `(.L_x_13) ;  /* 0x00000004006c1947 */ /* 0x00cfea0003800000 */
[----:B------:R-:W-:Y:S02]  /*1e70*/  IABS R26, R9 ;  /* 0x00000009001a7213 */ /* 0x000fe40000000000 */
[C---:B------:R-:W-:Y:S02]  /*1e80*/  IADD3 R17, P1, R13.reuse, UR14, RZ ;  /* 0x0000000e0d117c10 */ /* 0x040fe4000ff3e0ff */
[----:B------:R-:W2:Y:S02]  /*1e90*/  I2F.RP R4, R26 ;  /* 0x0000001a00047306 */ /* 0x000ea40000209400 */
[----:B------:R-:W-:Y:S02]  /*1ea0*/  LEA.HI.X.SX32 R24, R13, UR15, 0x1, P1 ;  /* 0x0000000f0d187c11 */ /* 0x000fe400088f0eff */
[----:B------:R-:W-:-:S04]  /*1eb0*/  IADD3 R13, P1, R14, UR16, RZ ;  /* 0x000000100e0d7c10 */ /* 0x000fc8000ff3e0ff */
[----:B------:R-:W-:Y:S02]  /*1ec0*/  LEA.HI.X.SX32 R14, R14, UR17, 0x1, P1 ;  /* 0x000000110e0e7c11 */ /* 0x000fe400088f0eff */
[----:B------:R-:W-:Y:S01]  /*1ed0*/  PLOP3.LUT P1, PT, PT, PT, UP0, 0x80, 0x0 ;  /* 0x000000000000781c */ /* 0x000fe20003f2f008 */
[----:B--2---:R-:W2:Y:S02]  /*1ee0*/  MUFU.RCP R4, R4 ;  /* 0x0000000400047308 */ /* 0x004ea40000001000 */
[----:B--2---:R-:W-:-:S06]  /*1ef0*/  VIADD R5, R4, 0xffffffe ;  /* 0x0ffffffe04057836 */ /* 0x004fcc0000000000 */
[----:B------:R-:W2:Y:S02]  /*1f00*/  F2I.FTZ.U32.TRUNC.NTZ R27, R5 ;  /* 0x00000005001b7305 */ /* 0x000ea4000021f000 */
[----:B--2---:R-:W-:Y:S02]  /*1f10*/  IADD3 R28, RZ, -R27, RZ ;  /* 0x8000001bff1c7210 */ /* 0x004fe40007ffe0ff */
[----:B------:R-:W-:Y:S05]  /*1f20*/  @!P1 BRA `(.L_x_14) ;  /* 0x00000000002c9947 */ /* 0x000fea0003800000 */
        /* <DEDUP_REMOVED lines=11> */
.L_x_14:
[----:B------:R-:W-:Y:S05]  /*1fe0*/  @!P0 BRA `(.L_x_15) ;  /* 0x00000000002c8947 */ /* 0x000fea0003800000 */
[----:B------:R-:W-:-:S04]  /*1ff0*/  IADD3 R13, P1, R13, UR13, RZ ;  /* 0x0000000d0d0d7c10 */ /* 0x000fc8000ff3e0ff */
[----:B------:R-:W-:-:S05]  /*2000*/  IADD3.X R25, RZ, R14, RZ, P1, !PT ;  /* 0x0000000eff197210 */ /* 0x000fca0000ffe4ff */
[----:B------:R-:W-:-:S04]  /*2010*/  IMAD.WIDE.U32 R4, R25, UR20, RZ ;  /* 0x0000001419047c25 */ /* 0x000fc8000f8e00ff */
[----:B------:R-:W-:-:S04]  /*2020*/  IMAD.WIDE.U32 R18, P1, R13, UR21, R4 ;  /* 0x000000150d127c25 */ /* 0x000fc8000f820004 */
[----:B------:R-:W-:Y:S01]  /*2030*/  IMAD.WIDE.U32 R4, R13, UR20, RZ ;  /* 0x000000140d047c25 */ /* 0x000fe2000f8e00ff */
[----:B------:R-:W-:-:S03]  /*2040*/  MOV R22, R19 ;  /* 0x0000001300167202 */ /* 0x000fc60000000f00 */
[----:B------:R-:W-:Y:S01]  /*2050*/  IMAD.X R23, RZ, RZ, RZ, P1 ;  /* 0x000000ffff177224 */ /* 0x000fe200008e06ff */
[----:B------:R-:W-:-:S05]  /*2060*/  IADD3 RZ, P1, R5, R18, RZ ;  /* 0x0000001205ff7210 */ /* 0x000fca0007f3e0ff */
[----:B------:R-:W-:-:S04]  /*2070*/  IMAD.WIDE.U32.X R4, R25, UR21, R22, P1 ;  /* 0x0000001519047c25 */ /* 0x000fc800088e0416 */
[----:B------:R-:W-:Y:S01]  /*2080*/  IMAD.MOV.U32 R13, RZ, RZ, R4 ;  /* 0x000000ffff0d7224 */ /* 0x000fe200078e0004 */
[----:B------:R-:W-:-:S07]  /*2090*/  MOV R14, R5 ;  /* 0x00000005000e7202 */ /* 0x000fce0000000f00 */
.L_x_15:
[----:B------:R-:W-:Y:S01]  /*20a0*/  IABS R4, R9 ;  /* 0x0000000900047213 */ /* 0x000fe20000000000 */
[----:B------:R-:W-:Y:S01]  /*20b0*/  IMAD.MOV.U32 R5, RZ, RZ, R28 ;  /* 0x000000ffff057224 */ /* 0x000fe200078e001c */
[----:B------:R-:W-:Y:S02]  /*20c0*/  SHF.R.U64 R13, R13, UR23, R14 ;  /* 0x000000170d0d7c19 */ /* 0x000fe4000800120e */
[----:B------:R-:W-:Y:S01]  /*20d0*/  SHF.R.U64 R17, R17, UR22, R24 ;  /* 0x0000001611117c19 */ /* 0x000fe20008001218 */
[----:B------:R-:W-:Y:S01]  /*20e0*/  IMAD.MOV R18, RZ, RZ, -R4 ;  /* 0x000000ffff127224 */ /* 0x000fe200078e0a04 */
[----:B------:R-:W-:Y:S01]  /*20f0*/  IADD3 R19, R13, UR5, RZ ;  /* 0x000000050d137c10 */ /* 0x000fe2000fffe0ff */
[----:B------:R-:W-:Y:S01]  /*2100*/  IMAD R13, R5, R26, RZ ;  /* 0x0000001a050d7224 */ /* 0x000fe200078e02ff */
[----:B------:R-:W-:Y:S01]  /*2110*/  MOV R4, RZ ;  /* 0x000000ff00047202 */ /* 0x000fe20000000f00 */
[----:B------:R-:W-:Y:S01]  /*2120*/  IMAD.MOV.U32 R5, RZ, RZ, R27 ;  /* 0x000000ffff057224 */ /* 0x000fe200078e001b */
[----:B------:R-:W-:-:S02]  /*2130*/  IABS R14, R19 ;  /* 0x00000013000e7213 */ /* 0x000fc40000000000 */
[----:B------:R-:W-:Y:S01]  /*2140*/  IABS R24, R10 ;  /* 0x0000000a00187213 */ /* 0x000fe20000000000 */
[----:B------:R-:W-:Y:S01]  /*2150*/  IMAD.HI.U32 R4, R27, R13, R4 ;  /* 0x0000000d1b047227 */ /* 0x000fe200078e0004 */
[----:B------:R-:W-:-:S03]  /*2160*/  MOV R13, R14 ;  /* 0x0000000e000d7202 */ /* 0x000fc60000000f00 */
[----:B------:R-:W-:Y:S01]  /*2170*/  IMAD.MOV.U32 R5, RZ, RZ, R18 ;  /* 0x000000ffff057224 */ /* 0x000fe200078e0012 */
[----:B------:R-:W-:Y:S01]  /*2180*/  IABS R18, R10 ;  /* 0x0000000a00127213 */ /* 0x000fe20000000000 */
[----:B------:R-:W-:-:S03]  /*2190*/  IMAD.HI.U32 R4, R4, R13, RZ ;  /* 0x0000000d04047227 */ /* 0x000fc600078e00ff */
[----:B------:R-:W2:Y:S01]  /*21a0*/  I2F.RP R22, R18 ;  /* 0x0000001200167306 */ /* 0x000ea20000209400 */
[----:B------:R-:W-:Y:S02]  /*21b0*/  IMAD R13, R4, R5, R13 ;  /* 0x00000005040d7224 */ /* 0x000fe400078e020d */
[----:B------:R-:W-:-:S03]  /*21c0*/  VIADD R14, R17, UR4 ;  /* 0x00000004110e7c36 */ /* 0x000fc60008000000 */
[----:B------:R-:W-:Y:S02]  /*21d0*/  ISETP.GT.U32.AND P1, PT, R26, R13, PT ;  /* 0x0000000d1a00720c */ /* 0x000fe40003f24070 */
[----:B--2---:R-:W2:Y:S11]  /*21e0*/  MUFU.RCP R22, R22 ;  /* 0x0000001600167308 */ /* 0x004eb60000001000 */
[----:B------:R-:W-:Y:S01]  /*21f0*/  @!P1 IADD3 R13, R13, -R26, RZ ;  /* 0x8000001a0d0d9210 */ /* 0x000fe20007ffe0ff */
[----:B--2---:R-:W-:-:S04]  /*2200*/  VIADD R4, R22, 0xffffffe ;  /* 0x0ffffffe16047836 */ /* 0x004fc80000000000 */
[----:B------:R2:W3:Y:S02]  /*2210*/  F2I.FTZ.U32.TRUNC.NTZ R5, R4 ;  /* 0x0000000400057305 */ /* 0x0004e4000021f000 */
[----:B--2---:R-:W-:Y:S02]  /*2220*/  MOV R4, RZ ;  /* 0x000000ff00047202 */ /* 0x004fe40000000f00 */
[----:B---3--:R-:W-:-:S05]  /*2230*/  IADD3 R23, RZ, -R5, RZ ;  /* 0x80000005ff177210 */ /* 0x008fca0007ffe0ff */
[----:B------:R-:W-:Y:S01]  /*2240*/  IMAD R17, R23, R18, RZ ;  /* 0x0000001217117224 */ /* 0x000fe200078e02ff */
[----:B------:R-:W-:-:S03]  /*2250*/  IABS R23, R14 ;  /* 0x0000000e00177213 */ /* 0x000fc60000000000 */
[----:B------:R-:W-:Y:S01]  /*2260*/  IMAD.HI.U32 R22, R5, R17, R4 ;  /* 0x0000001105167227 */ /* 0x000fe200078e0004 */
[----:B------:R-:W-:-:S03]  /*2270*/  MOV R5, R23 ;  /* 0x0000001700057202 */ /* 0x000fc60000000f00 */
[----:B------:R-:W-:Y:S02]  /*2280*/  IMAD.MOV R17, RZ, RZ, -R24 ;  /* 0x000000ffff117224 */ /* 0x000fe400078e0a18 */
[----:B------:R-:W-:-:S04]  /*2290*/  IMAD.HI.U32 R4, R22, R5, RZ ;  /* 0x0000000516047227 */ /* 0x000fc800078e00ff */
[----:B------:R-:W-:-:S05]  /*22a0*/  IMAD R5, R4, R17, R5 ;  /* 0x0000001104057224 */ /* 0x000fca00078e0205 */
[----:B------:R-:W-:-:S13]  /*22b0*/  ISETP.GT.U32.AND P1, PT, R18, R5, PT ;  /* 0x000000051200720c */ /* 0x000fda0003f24070 */
[----:B------:R-:W-:Y:S01]  /*22c0*/  @!P1 IMAD.IADD R5, R5, 0x1, -R18 ;  /* 0x0000000105059824 */ /* 0x000fe200078e0a12 */
[----:B------:R-:W-:-:S13]  /*22d0*/  ISETP.GT.U32.AND P1, PT, R26, R13, PT ;  /* 0x0000000d1a00720c */ /* 0x000fda0003f24070 */
[----:B------:R-:W-:Y:S02]  /*22e0*/  @!P1 IADD3 R13, R13, -R26, RZ ;  /* 0x8000001a0d0d9210 */ /* 0x000fe40007ffe0ff */
[----:B------:R-:W-:Y:S02]  /*22f0*/  ISETP.GT.U32.AND P1, PT, R18, R5, PT ;  /* 0x000000051200720c */ /* 0x000fe40003f24070 */
[----:B------:R-:W-:-:S11]  /*2300*/  MOV R4, R13 ;  /* 0x0000000d00047202 */ /* 0x000fd60000000f00 */
[----:B------:R-:W-:Y:S01]  /*2310*/  @!P1 IMAD.IADD R5, R5, 0x1, -R18 ;  /* 0x0000000105059824 */ /* 0x000fe200078e0a12 */
[----:B------:R-:W-:-:S13]  /*2320*/  ISETP.GE.AND P1, PT, R19, RZ, PT ;  /* 0x000000ff1300720c */ /* 0x000fda0003f26270 */
[----:B------:R-:W-:Y:S01]  /*2330*/  @!P1 IMAD.MOV R4, RZ, RZ, -R4 ;  /* 0x000000ffff049224 */ /* 0x000fe200078e0a04 */
[----:B------:R-:W-:-:S13]  /*2340*/  ISETP.GE.AND P1, PT, R14, RZ, PT ;  /* 0x000000ff0e00720c */ /* 0x000fda0003f26270 */
[----:B------:R-:W-:Y:S02]  /*2350*/  @!P1 IADD3 R5, -R5, RZ, RZ ;  /* 0x000000ff05059210 */ /* 0x000fe40007ffe1ff */
[----:B------:R-:W-:-:S13]  /*2360*/  ISETP.NE.AND P1, PT, RZ, UR10, PT ;  /* 0x0000000aff007c0c */ /* 0x000fda000bf25270 */
[----:B------:R-:W-:Y:S02]  /*2370*/  @!P1 LOP3.LUT R4, RZ, UR10, RZ, 0x33, !PT ;  /* 0x0000000aff049c12 */ /* 0x000fe4000f8e33ff */
[----:B------:R-:W-:-:S03]  /*2380*/  ISETP.NE.AND P1, PT, RZ, UR9, PT ;  /* 0x00000009ff007c0c */ /* 0x000fc6000bf25270 */
[----:B------:R-:W-:-:S10]  /*2390*/  IMAD.IADD R4, R19, 0x1, -R4 ;  /* 0x0000000113047824 */ /* 0x000fd400078e0a04 */
[----:B------:R-:W-:Y:S02]  /*23a0*/  @!P1 LOP3.LUT R5, RZ, UR9, RZ, 0x33, !PT ;  /* 0x00000009ff059c12 */ /* 0x000fe4000f8e33ff */
[----:B------:R-:W-:Y:S02]  /*23b0*/  PLOP3.LUT P1, PT, PT, PT, UP3, 0x80, 0x0 ;  /* 0x000000000000781c */ /* 0x000fe40003f2f038 */
[----:B------:R-:W-:-:S04]  /*23c0*/  IADD3 R5, -R5, R14, RZ ;  /* 0x0000000e05057210 */ /* 0x000fc80007ffe1ff */
[CC--:B------:R-:W-:Y:S01]  /*23d0*/  SEL R13, R4.reuse, R5.reuse, !P1 ;  /* 0x00000005040d7207 */ /* 0x0c0fe20004800000 */
[----:B------:R-:W-:-:S03]  /*23e0*/  IMAD R25, R4, R5, RZ ;  /* 0x0000000504197224 */ /* 0x000fc600078e02ff */
[--C-:B------:R-:W-:Y:S01]  /*23f0*/  SHF.R.S32.HI R5, RZ, 0x1f, R13.reuse ;  /* 0x0000001fff057819 */ /* 0x100fe2000001140d */
[----:B------:R-:W-:Y:S01]  /*2400*/  IMAD.MOV.U32 R4, RZ, RZ, R13 ;  /* 0x000000ffff047224 */ /* 0x000fe200078e000d */
[----:B------:R-:W-:-:S07]  /*2410*/  SHF.R.S32.HI R28, RZ, 0x1f, R25 ;  /* 0x0000001fff1c7819 */ /* 0x000fce0000011419 */
.L_x_13:
[----:B------:R-:W-:Y:S05]  /*2420*/  BSYNC B0 ;  /* 0x0000000000007941 */ /* 0x000fea0003800000 */
.L_x_12:
[----:B------:R-:W2:Y:S04]  /*2430*/  SHFL.UP PT, R14, R25, 0x1, RZ ;  /* 0x04200000190e7989 */ /* 0x000ea800000e00ff */
[----:B------:R-:W3:Y:S01]  /*2440*/  SHFL.UP PT, R13, R28, 0x1, RZ ;  /* 0x042000001c0d7989 */ /* 0x000ee200000e00ff */
[----:B--2---:R-:W-:Y:S02]  /*2450*/  SEL R14, R14, RZ, P2 ;  /* 0x000000ff0e0e7207 */ /* 0x004fe40001000000 */
[----:B---3--:R-:W-:Y:S02]  /*2460*/  SEL R13, R13, RZ, P2 ;  /* 0x000000ff0d0d7207 */ /* 0x008fe40001000000 */
[----:B------:R-:W-:-:S04]  /*2470*/  IADD3 R17, P1, R14, R25, RZ ;  /* 0x000000190e117210 */ /* 0x000fc80007f3e0ff */
[----:B------:R-:W-:Y:S01]  /*2480*/  IADD3.X R22, R13, R28, RZ, P1, !PT ;  /* 0x0000001c0d167210 */ /* 0x000fe20000ffe4ff */
[----:B------:R-:W2:Y:S04]  /*2490*/  SHFL.UP PT, R14, R17, 0x2, RZ ;  /* 0x04400000110e7989 */ /* 0x000ea800000e00ff */
[----:B------:R-:W3:Y:S01]  /*24a0*/  SHFL.UP PT, R13, R22, 0x2, RZ ;  /* 0x04400000160d7989 */ /* 0x000ee200000e00ff */
[----:B--2---:R-:W-:Y:S02]  /*24b0*/  SEL R14, R14, RZ, P3 ;  /* 0x000000ff0e0e7207 */ /* 0x004fe40001800000 */
[----:B---3--:R-:W-:Y:S02]  /*24c0*/  SEL R13, R13, RZ, P3 ;  /* 0x000000ff0d0d7207 */ /* 0x008fe40001800000 */
[----:B------:R-:W-:-:S05]  /*24d0*/  IADD3 R23, P1, R14, R17, RZ ;  /* 0x000000110e177210 */ /* 0x000fca0007f3e0ff */
[----:B------:R-:W-:Y:S01]  /*24e0*/  IMAD.X R18, R13, 0x1, R22, P1 ;  /* 0x000000010d127824 */ /* 0x000fe200008e0616 */
        /* <DEDUP_REMOVED lines=17> */
[----:B------:R-:W-:Y:S02]  /*2600*/  IADD3.X R22, R13, R24, RZ, P1, !PT ;  /* 0x000000180d167210 */ /* 0x000fe40000ffe4ff */
[----:B------:R-:W-:-:S05]  /*2610*/  IADD3 R23, P1, R18, R11, RZ ;  /* 0x0000000b12177210 */ /* 0x000fca0007f3e0ff */
[----:B-1----:R-:W-:Y:S01]  /*2620*/  IMAD.X R26, R22, 0x1, R7, P1 ;  /* 0x00000001161a7824 */ /* 0x002fe200008e0607 */
[----:B------:R-:W-:-:S04]  /*2630*/  ISETP.GT.U32.AND P1, PT, R23, UR8, PT ;  /* 0x0000000817007c0c */ /* 0x000fc8000bf24070 */
[----:B------:R-:W-:-:S13]  /*2640*/  ISETP.GT.U32.AND.EX P1, PT, R26, UR7, PT, P1 ;  /* 0x000000071a007c0c */ /* 0x000fda000bf24110 */
[----:B------:R-:W-:-:S04]  /*2650*/  VOTE.ANY R14, PT, P1 ;  /* 0x00000000000e7806 */ /* 0x000fc800008e0100 */
[----:B------:R-:W-:-:S13]  /*2660*/  ISETP.NE.AND P1, PT, R14, RZ, PT ;  /* 0x000000ff0e00720c */ /* 0x000fda0003f25270 */
[----:B------:R-:W-:Y:S05]  /*2670*/  @!P1 BRA `(.L_x_16) ;  /* 0xfffffff400b89947 */ /* 0x000fea000383ffff */
.L_x_11:
[----:B------:R-:W1:Y:S08]  /*2680*/  BREV R14, R14 ;  /* 0x0000000e000e7301 */ /* 0x000e700000000000 */
[----:B-1----:R-:W1:Y:S02]  /*2690*/  FLO.U32.SH R17, R14 ;  /* 0x0000000e00117300 */ /* 0x002e6400000e0400 */
[----:B-1----:R-:W1:Y:S02]  /*26a0*/  SHFL.IDX PT, R6, R6, R17, 0x1f ;  /* 0x00001f1106067589 */ /* 0x002e6400000e0000 */
[----:B-1----:R-:W-:-:S13]  /*26b0*/  R2UR UR4, R6 ;  /* 0x00000000060472ca */ /* 0x002fda00000e0000 */
[----:B------:R-:W-:-:S04]  /*26c0*/  IADD3 R19, R20, UR4, RZ ;  /* 0x0000000414137c10 */ /* 0x000fc8000fffe0ff */
[----:B------:R-:W-:-:S13]  /*26d0*/  ISETP.GE.AND P1, PT, R19, R3, PT ;  /* 0x000000031300720c */ /* 0x000fda0003f26270 */
[----:B------:R-:W1:Y:S02]  /*26e0*/  @!P1 LDC.64 R12, c[0x0][0x918] ;  /* 0x00024600ff0c9b82 */ /* 0x000e640000000a00 */
[----:B-1----:R-:W-:-:S05]  /*26f0*/  @!P1 IMAD.WIDE R12, R19, 0xc, R12 ;  /* 0x0000000c130c9825 */ /* 0x002fca00078e020c */
[----:B-----5:R1:W5:Y:S04]  /*2700*/  @!P1 LDG.E R8, desc[UR38][R12.64] ;  /* 0x000000260c089981 */ /* 0x020368000c1e1900 */
[----:B------:R1:W5:Y:S01]  /*2710*/  @!P1 LDG.E R0, desc[UR38][R12.64+0x4] ;  /* 0x000004260c009981 */ /* 0x000362000c1e1900 */
[----:B------:R-:W-:-:S03]  /*2720*/  IADD3 R18, P1, P2, R18, R11, -R25 ;  /* 0x0000000b12127210 */ /* 0x000fc60007a3e819 */
[----:B------:R-:W-:Y:S01]  /*2730*/  SHFL.IDX PT, R6, R25, R17, 0x1f ;  /* 0x00001f1119067589 */ /* 0x000fe200000e0000 */
[----:B------:R-:W-:-:S03]  /*2740*/  IADD3.X R22, R22, R7, ~R28, P1, P2 ;  /* 0x0000000716167210 */ /* 0x000fc60000fe4c1c */
[----:B------:R-:W2:Y:S04]  /*2750*/  SHFL.IDX PT, R18, R18, R17, 0x1f ;  /* 0x00001f1112127589 */ /* 0x000ea800000e0000 */
[----:B------:R-:W3:Y:S04]  /*2760*/  SHFL.IDX PT, R22, R22, R17, 0x1f ;  /* 0x00001f1116167589 */ /* 0x000ee800000e0000 */
[----:B------:R1:W4:Y:S04]  /*2770*/  SHFL.IDX PT, R7, R28, R17, 0x1f ;  /* 0x00001f111c077589 */ /* 0x00032800000e0000 */
[----:B------:R1:W1:Y:S04]  /*2780*/  SHFL.IDX PT, R5, R5, R17, 0x1f ;  /* 0x00001f1105057589 */ /* 0x00026800000e0000 */
[----:B------:R1:W1:Y:S01]  /*2790*/  SHFL.IDX PT, R4, R4, R17, 0x1f ;  /* 0x00001f1104047589 */ /* 0x00026200000e0000 */
[----:B--2---:R-:W-:-:S02]  /*27a0*/  R2UR UR5, R18 ;  /* 0x00000000120572ca */ /* 0x004fc400000e0000 */
[----:B---3--:R-:W-:-:S15]  /*27b0*/  R2UR UR6, R22 ;  /* 0x00000000160672ca */ /* 0x008fde00000e0000 */
.L_x_6:
[----:B------:R-:W-:Y:S01]  /*27c0*/  ISETP.LE.AND P1, PT, R3, UR4, PT ;  /* 0x0000000403007c0c */ /* 0x000fe2000bf23270 */
[----:B-1----:R-:W-:Y:S01]  /*27d0*/  IMAD.MOV.U32 R17, RZ, RZ, -0x1 ;  /* 0xffffffffff117424 */ /* 0x002fe200078e00ff */
[----:B------:R-:W-:-:S11]  /*27e0*/  MOV R18, 0xffffffff ;  /* 0xffffffff00127802 */ /* 0x000fd60000000f00 */
[----:B------:R-:W-:Y:S05]  /*27f0*/  @P1 BRA `(.L_x_5) ;  /* 0x0000000400041947 */ /* 0x000fea0003800000 */
[----:B------:R-:W-:Y:S01]  /*2800*/  UIADD3 UR15, UP2, -UR5, UR8, URZ ;  /* 0x00000008050f7290 */ /* 0x000fe2000ff5e13f */
[----:B------:R-:W1:Y:S01]  /*2810*/  S2UR UR18, SR_CTAID.Y ;  /* 0x00000000001279c3 */ /* 0x000e620000002600 */
[----:B------:R-:W-:Y:S01]  /*2820*/  ULDC UR17, c[0x0][0x8c0] ;  /* 0x0002300000117ab9 */ /* 0x000fe20000000800 */
[----:B------:R-:W-:Y:S01]  /*2830*/  ULDC UR20, c[0x0][0x8b0] ;  /* 0x00022c0000147ab9 */ /* 0x000fe20000000800 */
[----:B------:R-:W-:Y:S01]  /*2840*/  UIADD3.X UR11, ~UR6, UR7, URZ, UP2, !UPT ;  /* 0x00000007060b7290 */ /* 0x000fe200097fe53f */
[--C-:B------:R-:W-:Y:S01]  /*2850*/  SHF.R.U32.HI R23, RZ, UR20, R5.reuse ;  /* 0x00000014ff177c19 */ /* 0x100fe20008011605 */
[----:B------:R-:W-:Y:S01]  /*2860*/  ULDC UR19, c[0x0][0x904] ;  /* 0x0002410000137ab9 */ /* 0x000fe20000000800 */
[----:B------:R-:W-:Y:S01]  /*2870*/  ULDC UR13, c[0x0][0x8a8] ;  /* 0x00022a00000d7ab9 */ /* 0x000fe20000000800 */
[----:B------:R-:W-:Y:S01]  /*2880*/  USHF.R.U32.HI UR16, URZ, UR17, UR11 ;  /* 0x000000113f107299 */ /* 0x000fe2000801160b */
[----:B------:R-:W-:Y:S01]  /*2890*/  SHF.R.U64 R22, R4, UR20, R5 ;  /* 0x0000001404167c19 */ /* 0x000fe20008001205 */
[----:B------:R-:W-:-:S02]  /*28a0*/  USHF.R.U64 UR15, UR15, UR17, UR11 ;  /* 0x000000110f0f7299 */ /* 0x000fc4000800120b */
[----:B------:R-:W-:Y:S02]  /*28b0*/  USHF.R.U32.HI UR14, URZ, UR20, UR16 ;  /* 0x000000143f0e7299 */ /* 0x000fe40008011610 */
[----:B------:R-:W-:Y:S02]  /*28c0*/  UIADD3 UR13, UR13, -0x1, URZ ;  /* 0xffffffff0d0d7890 */ /* 0x000fe4000fffe03f */
[----:B------:R-:W-:Y:S02]  /*28d0*/  USHF.R.U32.HI UR21, URZ, UR19, UR14 ;  /* 0x000000133f157299 */ /* 0x000fe4000801160e */
[----:B------:R-:W-:Y:S02]  /*28e0*/  USHF.R.U64 UR16, UR15, UR20, UR16 ;  /* 0x000000140f107299 */ /* 0x000fe40008001210 */
[----:B------:R-:W-:Y:S02]  /*28f0*/  ULOP3.LUT UR15, UR15, UR13, URZ, 0xc0, !UPT ;  /* 0x0000000d0f0f7292 */ /* 0x000fe4000f8ec03f */
[----:B------:R-:W-:Y:S01]  /*2900*/  LOP3.LUT R3, R23, UR21, RZ, 0xfc, !PT ;  /* 0x0000001517037c12 */ /* 0x000fe2000f8efcff */
[----:B------:R-:W-:-:S02]  /*2910*/  USHF.R.U64 UR14, UR16, UR19, UR14 ;  /* 0x00000013100e7299 */ /* 0x000fc4000800120e */
[----:B-1----:R-:W-:Y:S01]  /*2920*/  USEL UR11, UR57, UR18, !UP3 ;  /* 0x00000012390b7287 */ /* 0x002fe2000d800000 */
[----:B------:R-:W-:-:S13]  /*2930*/  ISETP.NE.U32.AND P1, PT, R3, RZ, PT ;  /* 0x000000ff0300720c */ /* 0x000fda0003f25070 */
[----:B------:R-:W-:Y:S05]  /*2940*/  @!P1 BRA `(.L_x_17) ;  /* 0x0000000000149947 */ /* 0x000fea0003800000 */
[----:B------:R-:W-:-:S07]  /*2950*/  MOV R12, 0x2970 ;  /* 0x00002970000c7802 */ /* 0x000fce0000000f00 */
[----:B----45:R-:W-:Y:S05]  /*2960*/  CALL.REL.NOINC `($__internal_0_$__cuda_sm20_div_u64) ;  /* 0x0000018800bc7944 */ /* 0x030fea0003c00000 */
[----:B------:R-:W-:-:S04]  /*2970*/  IMAD.MOV R13, RZ, RZ, -R3 ;  /* 0x000000ffff0d7224 */ /* 0x000fc800078e0a03 */
[----:B------:R-:W-:Y:S01]  /*2980*/  IMAD R13, R22, R13, UR14 ;  /* 0x0000000e160d7e24 */ /* 0x000fe2000f8e020d */
[----:B------:R-:W-:Y:S06]  /*2990*/  BRA `(.L_x_18) ;  /* 0x0000000000507947 */ /* 0x000fec0003800000 */
.L_x_17:
[----:B------:R-:W1:Y:S01]  /*29a0*/  I2F.U32.RP R3, R22 ;  /* 0x0000001600037306 */ /* 0x000e620000209000 */
[----:B------:R-:W-:-:S07]  /*29b0*/  ISETP.NE.U32.AND P3, PT, R22, RZ, PT ;  /* 0x000000ff1600720c */ /* 0x000fce0003f65070 */
[----:B-1----:R-:W1:Y:S02]  /*29c0*/  MUFU.RCP R3, R3 ;  /* 0x0000000300037308 */ /* 0x002e640000001000 */
[----:B-1----:R-:W-:-:S06]  /*29d0*/  IADD3 R12, R3, 0xffffffe, RZ ;  /* 0x0ffffffe030c7810 */ /* 0x002fcc0007ffe0ff */
[----:B------:R1:W2:Y:S02]  /*29e0*/  F2I.FTZ.U32.TRUNC.NTZ R13, R12 ;  /* 0x0000000c000d7305 */ /* 0x0002a4000021f000 */
[----:B-1----:R-:W-:Y:S01]  /*29f0*/  MOV R12, RZ ;  /* 0x000000ff000c7202 */ /* 0x002fe20000000f00 */
[----:B--2---:R-:W-:-:S04]  /*2a00*/  IMAD.MOV R11, RZ, RZ, -R13 ;  /* 0x000000ffff0b7224 */ /* 0x004fc800078e0a0d */
[----:B------:R-:W-:-:S04]  /*2a10*/  IMAD R11, R11, R22, RZ ;  /* 0x000000160b0b7224 */ /* 0x000fc800078e02ff */
[----:B------:R-:W-:-:S06]  /*2a20*/  IMAD.HI.U32 R13, R13, R11, R12 ;  /* 0x0000000b0d0d7227 */ /* 0x000fcc00078e000c */
[----:B------:R-:W-:-:S04]  /*2a30*/  IMAD.HI.U32 R3, R13, UR14, RZ ;  /* 0x0000000e0d037c27 */ /* 0x000fc8000f8e00ff */
[----:B------:R-:W-:-:S04]  /*2a40*/  IMAD.MOV R11, RZ, RZ, -R3 ;  /* 0x000000ffff0b7224 */ /* 0x000fc800078e0a03 */
[----:B------:R-:W-:-:S05]  /*2a50*/  IMAD R11, R22, R11, UR14 ;  /* 0x0000000e160b7e24 */ /* 0x000fca000f8e020b */
[----:B------:R-:W-:-:S13]  /*2a60*/  ISETP.GE.U32.AND P1, PT, R11, R22, PT ;  /* 0x000000160b00720c */ /* 0x000fda0003f26070 */
[----:B------:R-:W-:Y:S01]  /*2a70*/  @P1 IADD3 R11, R11, -R22, RZ ;  /* 0x800000160b0b1210 */ /* 0x000fe20007ffe0ff */
[----:B------:R-:W-:-:S03]  /*2a80*/  @P1 VIADD R3, R3, 0x1 ;  /* 0x0000000103031836 */ /* 0x000fc60000000000 */
[----:B------:R-:W-:-:S13]  /*2a90*/  ISETP.GE.U32.AND P2, PT, R11, R22, PT ;  /* 0x000000160b00720c */ /* 0x000fda0003f46070 */
[----:B------:R-:W-:Y:S02]  /*2aa0*/  @P2 IADD3 R3, R3, 0x1, RZ ;  /* 0x0000000103032810 */ /* 0x000fe40007ffe0ff */
[----:B------:R-:W-:-:S05]  /*2ab0*/  @!P3 LOP3.LUT R3, RZ, R22, RZ, 0x33, !PT ;  /* 0x00000016ff03b212 */ /* 0x000fca00078e33ff */
[----:B------:R-:W-:-:S04]  /*2ac0*/  IMAD.MOV R13, RZ, RZ, -R3 ;  /* 0x000000ffff0d7224 */ /* 0x000fc800078e0a03 */
[----:B------:R-:W-:-:S07]  /*2ad0*/  IMAD R13, R22, R13, UR14 ;  /* 0x0000000e160d7e24 */ /* 0x000fce000f8e020d */
.L_x_18:
[----:B------:R-:W1:Y:S01]  /*2ae0*/  LDC R16, c[0x0][0x8a8] ;  /* 0x00022a00ff107b82 */ /* 0x000e620000000800 */
[----:B------:R-:W-:Y:S01]  /*2af0*/  ULDC UR14, c[0x0][0x904] ;  /* 0x00024100000e7ab9 */ /* 0x000fe20000000800 */
[----:B------:R-:W-:Y:S01]  /*2b00*/  UMOV UR13, 0xffffffff ;  /* 0xffffffff000d7882 */ /* 0x000fe20000000000 */
[----:B------:R-:W-:Y:S01]  /*2b10*/  PLOP3.LUT P1, PT, PT, PT, UP3, 0x80, 0x0 ;  /* 0x000000000000781c */ /* 0x000fe20003f2f038 */
[----:B------:R-:W-:-:S04]  /*2b20*/  USHF.L.U32 UR13, UR13, UR14, URZ ;  /* 0x0000000e0d0d7299 */ /* 0x000fc8000800063f */
[----:B------:R-:W2:Y:S02]  /*2b30*/  LDC R14, c[0x0][0x8b8] ;  /* 0x00022e00ff0e7b82 */ /* 0x000ea40000000800 */
[----:B------:R-:W-:Y:S01]  /*2b40*/  LOP3.LUT R11, RZ, UR13, RZ, 0x33, !PT ;  /* 0x0000000dff0b7c12 */ /* 0x000fe2000f8e33ff */
[----:B------:R-:W-:Y:S02]  /*2b50*/  UMOV UR13, 0x1 ;  /* 0x00000001000d7882 */ /* 0x000fe40000000000 */
[----:B------:R-:W-:Y:S01]  /*2b60*/  USHF.L.U32 UR13, UR13, UR14, URZ ;  /* 0x0000000e0d0d7299 */ /* 0x000fe2000800063f */
[----:B------:R-:W-:Y:S02]  /*2b70*/  LOP3.LUT R12, R11, UR16, RZ, 0xc0, !PT ;  /* 0x000000100b0c7c12 */ /* 0x000fe4000f8ec0ff */
[----:B------:R-:W-:Y:S02]  /*2b80*/  @P1 MOV R18, UR4 ;  /* 0x0000000400121c02 */ /* 0x000fe40008000f00 */
[----:B------:R-:W-:Y:S01]  /*2b90*/  @!P1 MOV R18, UR4 ;  /* 0x0000000400129c02 */ /* 0x000fe20008000f00 */
[----:B------:R-:W-:-:S02]  /*2ba0*/  IMAD R3, R3, UR13, R12 ;  /* 0x0000000d03037c24 */ /* 0x000fc4000f8e020c */
[----:B-1----:R-:W-:-:S04]  /*2bb0*/  IMAD R13, R13, R16, UR15 ;  /* 0x0000000f0d0d7e24 */ /* 0x002fc8000f8e0210 */
[----:B------:R-:W-:Y:S02]  /*2bc0*/  @P1 IMAD.MOV.U32 R16, RZ, RZ, R13 ;  /* 0x000000ffff101224 */ /* 0x000fe400078e000d */
[----:B--2---:R-:W-:Y:S01]  /*2bd0*/  IMAD R17, R3, R14, UR11 ;  /* 0x0000000b03117e24 */ /* 0x004fe2000f8e020e */
[----:B------:R-:W-:-:S03]  /*2be0*/  UMOV UR11, 0x1 ;  /* 0x00000001000b7882 */ /* 0x000fc60000000000 */
[----:B------:R-:W-:Y:S01]  /*2bf0*/  @!P1 IMAD.MOV.U32 R16, RZ, RZ, R17 ;  /* 0x000000ffff109224 */ /* 0x000fe200078e0011 */
[----:B------:R-:W-:-:S07]  /*2c00*/  @!P1 MOV R17, R13 ;  /* 0x0000000d00119202 */ /* 0x000fce0000000f00 */
.L_x_5:
[----:B------:R-:W-:-:S13]  /*2c10*/  ISETP.NE.AND P1, PT, RZ, UR11, PT ;  /* 0x0000000bff007c0c */ /* 0x000fda000bf25270 */
[----:B------:R-:W-:Y:S05]  /*2c20*/  @!P1 EXIT ;  /* 0x000000000000994d */ /* 0x000fea0003800000 */
[----:B------:R-:W1:Y:S02]  /*2c30*/  LDC.64 R24, c[0x0][0x290] ;  /* 0x0000a400ff187b82 */ /* 0x000e640000000a00 */
[----:B-1----:R-:W-:-:S05]  /*2c40*/  IMAD.WIDE R12, R18, 0xc, R24 ;  /* 0x0000000c120c7825 */ /* 0x002fca00078e0218 */
[----:B------:R1:W5:Y:S01]  /*2c50*/  LDG.E R11, desc[UR38][R12.64+0x8] ;  /* 0x000008260c0b7981 */ /* 0x000362000c1e1900 */
[----:B------:R-:W-:Y:S01]  /*2c60*/  UISETP.NE.AND UP2, UPT, UR12, 0x2, UPT ;  /* 0x000000020c00788c */ /* 0x000fe2000bf45270 */
[----:B------:R-:W2:Y:S01]  /*2c70*/  S2UR UR58, SR_CgaCtaId ;  /* 0x00000000003a79c3 */ /* 0x000ea20000008800 */
[----:B------:R-:W-:Y:S01]  /*2c80*/  UMOV UR41, URZ ;  /* 0x0000003f00297c82 */ /* 0x000fe20008000000 */
[----:B------:R-:W-:Y:S01]  /*2c90*/  UMOV UR42, URZ ;  /* 0x0000003f002a7c82 */ /* 0x000fe20008000000 */
[----:B------:R-:W-:Y:S01]  /*2ca0*/  SHF.R.S32.HI R19, RZ, 0x1f, R18 ;  /* 0x0000001fff137819 */ /* 0x000fe20000011412 */
[----:B------:R-:W-:Y:S01]  /*2cb0*/  IMAD.MOV.U32 R22, RZ, RZ, RZ ;  /* 0x000000ffff167224 */ /* 0x000fe200078e00ff */
[----:B------:R-:W-:-:S13]  /*2cc0*/  PLOP3.LUT P1, PT, PT, PT, UP2, 0x80, 0x0 ;  /* 0x000000000000781c */ /* 0x000fda0003f2f028 */
[----:B-1----:R-:W-:Y:S05]  /*2cd0*/  @P1 BRA `(.L_x_19) ;  /* 0x0000000000901947 */ /* 0x002fea0003800000 */
[----:B------:R-:W-:-:S04]  /*2ce0*/  ULOP3.LUT UR11, UR59, 0x1, URZ, 0xfc, !UPT ;  /* 0x000000013b0b7892 */ /* 0x000fc8000f8efc3f */
[----:B------:R-:W-:-:S06]  /*2cf0*/  UISETP.NE.AND UP2, UPT, UR11, 0x3, UPT ;  /* 0x000000030b00788c */ /* 0x000fcc000bf45270 */
[----:B------:R-:W-:-:S13]  /*2d00*/  PLOP3.LUT P2, PT, PT, PT, UP2, 0x80, 0x0 ;  /* 0x000000000000781c */ /* 0x000fda0003f4f028 */
[----:B------:R-:W-:Y:S05]  /*2d10*/  @!P2 BRA `(.L_x_20) ;  /* 0x000000000004a947 */ /* 0x000fea0003800000 */
[----:B--2---:R-:W-:Y:S01]  /*2d20*/  BPT.TRAP 0x1 ;  /* 0x000000040000795c */ /* 0x004fe20000300000 */
.L_x_20:
[----:B------:R-:W-:Y:S01]  /*2d30*/  UMOV UR11, 0x400 ;  /* 0x00000400000b7882 */ /* 0x000fe20000000000 */
[----:B------:R-:W-:Y:S01]  /*2d40*/  SHF.L.U32 R3, RZ, 0x1f, RZ ;  /* 0x0000001fff037819 */ /* 0x000fe200000006ff */
[----:B--2---:R-:W-:-:S09]  /*2d50*/  ULEA UR11, UR58, UR11, 0x18 ;  /* 0x0000000b3a0b7291 */ /* 0x004fd2000f8ec03f */
[----:B------:R-:W1:Y:S02]  /*2d60*/  SYNCS.PHASECHK.TRANS64.TRYWAIT P1, [UR11+0x34400], R3 ;  /* 0x03440003ff0075a7 */ /* 0x000e64000802014b */
[----:B-1----:R-:W-:Y:S05]  /*2d70*/  @!P1 BRA `(.L_x_21) ;  /* 0x0000016c00e49947 */ /* 0x002fea0003800000 */
.L_x_358:
[----:B------:R-:W2:Y:S01]  /*2d80*/  LDS.128 R16, [UR11+0x34530] ;  /* 0x0345300bff107984 */ /* 0x000ea20008000c00 */
[----:B------:R-:W-:Y:S01]  /*2d90*/  @!PT LDS RZ, [RZ] ;  /* 0x00000000fffff984 */ /* 0x000fe20000000800 */
[----:B------:R-:W-:Y:S01]  /*2da0*/  @!PT LDS RZ, [RZ] ;  /* 0x00000000fffff984 */ /* 0x000fe20000000800 */
[----:B------:R-:W-:Y:S01]  /*2db0*/  @!PT LDS RZ, [RZ] ;  /* 0x00000000fffff984 */ /* 0x000fe20000000800 */
[----:B------:R-:W-:Y:S01]  /*2dc0*/  @!PT LDS RZ, [RZ] ;  /* 0x00000000fffff984 */ /* 0x000fe20000000800 */
[----:B------:R3:W-:Y:S06]  /*2dd0*/  MEMBAR.ALL.CTA ;  /* 0x0000000000007992 */ /* 0x0007ec0000008000 */
[----:B---3--:R-:W3:Y:S01]  /*2de0*/  FENCE.VIEW.ASYNC.S ;  /* 0x00000000000073c6 */ /* 0x008ee20000000000 */
[----:B------:R-:W-:Y:S05]  /*2df0*/  @!P2 BRA `(.L_x_22) ;  /* 0x000000000004a947 */ /* 0x000fea0003800000 */
[----:B------:R-:W-:Y:S01]  /*2e00*/  BPT.TRAP 0x1 ;  /* 0x000000040000795c */ /* 0x000fe20000300000 */
.L_x_22:
[----:B------:R-:W-:Y:S01]  /*2e10*/  UIADD3 UR11, UR11, 0x34440, URZ ;  /* 0x000344400b0b7890 */ /* 0x000fe2000fffe03f */
[----:B--2---:R-:W-:-:S03]  /*2e20*/  ISETP.NE.AND P1, PT, R19, RZ, PT ;  /* 0x000000ff1300720c */ /* 0x004fc60003f25270 */
[----:B------:R-:W-:-:S09]  /*2e30*/  UPRMT UR11, UR58, 0x654, UR11 ;  /* 0x000006543a0b7896 */ /* 0x000fd2000800000b */
[----:B---3--:R-:W-:Y:S01]  /*2e40*/  SYNCS.ARRIVE.TRANS64.RED.A1T0 RZ, [UR11], RZ ;  /* 0x000000ffffff79a7 */ /* 0x008fe2000810040b */
[----:B------:R-:W-:Y:S05]  /*2e50*/  @!P1 EXIT ;  /* 0x000000000000994d */ /* 0x000fea0003800000 */
[----:B-1----:R-:W-:Y:S01]  /*2e60*/  IMAD.WIDE R12, R18, 0xc, R24 ;  /* 0x0000000c120c7825 */ /* 0x002fe200078e0218 */
[----:B-----5:R-:W-:-:S04]  /*2e70*/  R2UR UR11, R11 ;  /* 0x000000000b0b72ca */ /* 0x020fc800000e0000 */
[----:B------:R1:W5:Y:S01]  /*2e80*/  LDG.E R11, desc[UR38][R12.64+0x8] ;  /* 0x000008260c0b7981 */ /* 0x000362000c1e1900 */
[----:B------:R-:W-:Y:S02]  /*2e90*/  SHF.R.S32.HI R19, RZ, 0x1f, R18 ;  /* 0x0000001fff137819 */ /* 0x000fe40000011412 */
[----:B------:R-:W-:-:S06]  /*2ea0*/  MOV R22, 0x1 ;  /* 0x0000000100167802 */ /* 0x000fcc0000000f00 */
[----:B------:R-:W-:-:S04]  /*2eb0*/  UIADD3 UR11, UR11, 0x3f, URZ ;  /* 0x0000003f0b0b7890 */ /* 0x000fc8000fffe03f */
[----:B------:R-:W-:-:S04]  /*2ec0*/  USHF.R.S32.HI UR13, URZ, 0x1f, UR11 ;  /* 0x0000001f3f0d7899 */ /* 0x000fc8000801140b */
[----:B------:R-:W-:-:S04]  /*2ed0*/  ULEA.HI UR13, UR13, UR11, URZ, 0x6 ;  /* 0x0000000b0d0d7291 */ /* 0x000fc8000f8f303f */
[----:B------:R-:W-:-:S04]  /*2ee0*/  USHF.R.S32.HI UR13, URZ, 0x6, UR13 ;  /* 0x000000063f0d7899 */ /* 0x000fc8000801140d */
[----:B------:R-:W-:Y:S02]  /*2ef0*/  USHF.R.U32.HI UR42, URZ, 0x2, UR13 ;  /* 0x000000023f2a7899 */ /* 0x000fe4000801160d */
[----:B------:R-:W-:Y:S02]  /*2f00*/  ULOP3.LUT UR41, UR13, 0x3, URZ, 0xc0, !UPT ;  /* 0x000000030d297892 */ /* 0x000fe4000f8ec03f */
[----:B-1----:R-:W-:-:S12]  /*2f10*/  ULOP3.LUT UR42, UR42, 0x1, URZ, 0xc0, !UPT ;  /* 0x000000012a2a7892 */ /* 0x002fd8000f8ec03f */
.L_x_19:
[----:B------:R-:W-:-:S04]  /*2f20*/  IMAD.WIDE.U32 R24, R18, 0xc, R24 ;  /* 0x0000000c12187825 */ /* 0x000fc800078e0018 */
[----:B------:R-:W-:-:S04]  /*2f30*/  IMAD R3, R19, 0xc, RZ ;  /* 0x0000000c13037824 */ /* 0x000fc800078e02ff */
[----:B------:R-:W-:-:S05]  /*2f40*/  IMAD.IADD R25, R25, 0x1, R3 ;  /* 0x0000000119197824 */ /* 0x000fca00078e0203 */
[----:B------:R1:W5:Y:S04]  /*2f50*/  LDG.E R19, desc[UR38][R24.64+0x4] ;  /* 0x0000042618137981 */ /* 0x000368000c1e1900 */
[----:B------:R1:W5:Y:S01]  /*2f60*/  LDG.E R13, desc[UR38][R24.64] ;  /* 0x00000026180d7981 */ /* 0x000362000c1e1900 */
[----:B------:R-:W-:-:S13]  /*2f70*/  PLOP3.LUT P1, PT, PT, PT, UP1, 0x80, 0x0 ;  /* 0x000000000000781c */ /* 0x000fda0003f2f018 */
[----:B-1----:R-:W-:Y:S05]  /*2f80*/  @!P1 BRA `(.L_x_23) ;  /* 0x0000010400dc9947 */ /* 0x002fea0003800000 */
[----:B------:R-:W-:-:S06]  /*2f90*/  UISETP.GT.U32.AND UP0, UPT, UR31, 0x1, UPT ;  /* 0x000000011f00788c */ /* 0x000fcc000bf04070 */
[----:B------:R-:W-:-:S13]  /*2fa0*/  PLOP3.LUT P0, PT, PT, PT, UP0, 0x80, 0x0 ;  /* 0x000000000000781c */ /* 0x000fda0003f0f008 */
[----:B--2---:R-:W-:Y:S05]  /*2fb0*/  @P0 EXIT ;  /* 0x000000000000094d */ /* 0x004fea0003800000 */
.L_x_24:
[----:B------:R-:W-:-:S08]  /*2fc0*/  NOP ;  /* 0x0000000000007918 */ /* 0x000fd00000000000 */
[----:B------:R-:W1:Y:S02]  /*2fd0*/  USETMAXREG.TRY_ALLOC.CTAPOOL UP0, 0xe8 ;  /* 0x000000e8000079c8 */ /* 0x000e640008000600 */
[----:B-1----:R-:W-:-:S13]  /*2fe0*/  PLOP3.LUT P0, PT, PT, PT, UP0, 0x80, 0x0 ;  /* 0x000000000000781c */ /* 0x002fda0003f0f008 */
[----:B------:R-:W-:Y:S05]  /*2ff0*/  @!P0 BRA `(.L_x_24) ;  /* 0xfffffffc00f08947 */ /* 0x000fea000383ffff */
[----:B------:R-:W1:Y:S01]  /*3000*/  SHFL.IDX PT, R2, R2, RZ, 0x1f ;  /* 0x00001fff02027589 */ /* 0x000e6200000e0000 */
[----:B------:R-:W2:Y:S01]  /*3010*/  S2UR UR4, SR_CTAID.Y ;  /* 0x00000000000479c3 */ /* 0x000ea20000002600 */
[----:B------:R-:W-:Y:S01]  /*3020*/  UMOV UR36, URZ ;  /* 0x0000003f00247c82 */ /* 0x000fe20008000000 */
[----:B------:R-:W-:Y:S01]  /*3030*/  UMOV UR37, URZ ;  /* 0x0000003f00257c82 */ /* 0x000fe20008000000 */
[----:B-1----:R-:W-:Y:S01]  /*3040*/  LOP3.LUT P0, RZ, R2, 0x3, RZ, 0xc0, !PT ;  /* 0x0000000302ff7812 */ /* 0x002fe2000780c0ff */
[----:B--2---:R-:W-:-:S12]  /*3050*/  UIMAD UR4, UR4, UR60, UR57 ;  /* 0x0000003c040472a4 */ /* 0x004fd8000f8e0239 */
[----:B------:R-:W-:Y:S05]  /*3060*/  @P0 BRA `(.L_x_25) ;  /* 0x0000000000a40947 */ /* 0x000fea0003800000 */
[----:B------:R-:W-:Y:S01]  /*3070*/  ELECT P0, URZ, PT ;  /* 0x00000000003f782f */ /* 0x000fe20003800000 */
[----:B------:R-:W-:-:S12]  /*3080*/  BSSY B0, `(.L_x_26) ;  /* 0x0000020000007945 */ /* 0x000fd80003800000 */
[----:B------:R-:W-:Y:S05]  /*3090*/  @!P0 BRA `(.L_x_27) ;  /* 0x0000000000788947 */ /* 0x000fea0003800000 */
[----:B------:R-:W1:Y:S01]  /*30a0*/  S2UR UR6, SR_CgaCtaId ;  /* 0x00000000000679c3 */ /* 0x000e620000008800 */
[----:B------:R-:W-:Y:S01]  /*30b0*/  UISETP.NE.AND UP0, UPT, UR12, 0x1, UPT ;  /* 0x000000010c00788c */ /* 0x000fe2000bf05270 */
[----:B------:R-:W-:-:S06]  /*30c0*/  UMOV UR5, 0x400 ;  /* 0x0000040000057882 */ /* 0x000fcc0000000000 */
[----:B------:R-:W2:Y:S08]  /*30d0*/  LDC.64 R4, c[0x0][0x700] ;  /* 0x0001c000ff047b82 */ /* 0x000eb00000000a00 */
[----:B----4-:R-:W2:Y:S08]  /*30e0*/  LDC.64 R6, c[0x0][0x708] ;  /* 0x0001c200ff067b82 */ /* 0x010eb00000000a00 */
[----:B-----5:R-:W3:Y:S01]  /*30f0*/  LDC.64 R8, c[0x0][0x710] ;  /* 0x0001c400ff087b82 */ /* 0x020ee20000000a00 */
[----:B-1----:R-:W-:-:S04]  /*3100*/  ULEA UR5, UR6, UR5, 0x18 ;  /* 0x0000000506057291 */ /* 0x002fc8000f8ec03f */
[----:B------:R-:W-:Y:S02]  /*3110*/  UIADD3 UR6, UR5, 0x80, URZ ;  /* 0x0000008005067890 */ /* 0x000fe4000fffe03f */
[----:B------:R-:W-:Y:S01]  /*3120*/  @!UP0 UIADD3 UR6, UR5, URZ, URZ ;  /* 0x0000003f05068290 */ /* 0x000fe2000fffe03f */
[----:B------:R-:W3:Y:S08]  /*3130*/  LDC.64 R10, c[0x0][0x718] ;  /* 0x0001c600ff0a7b82 */ /* 0x000ef00000000a00 */
[----:B------:R-:W1:Y:S01]  /*3140*/  LDC.64 R24, c[0x0][0x720] ;  /* 0x0001c800ff187b82 */ /* 0x000e620000000a00 */
[----:B--2---:R2:W-:Y:S07]  /*3150*/  STS.128 [UR6+0x34780], R4 ;  /* 0x03478004ff007988 */ /* 0x0045ee0008000c06 */
[----:B------:R-:W1:Y:S08]  /*3160*/  LDC.64 R26, c[0x0][0x728] ;  /* 0x0001ca00ff1a7b82 */ /* 0x000e700000000a00 */
[----:B------:R-:W4:Y:S01]  /*3170*/  LDC.64 R28, c[0x0][0x730] ;  /* 0x0001cc00ff1c7b82 */ /* 0x000f220000000a00 */
[----:B---3--:R2:W-:Y:S07]  /*3180*/  STS.128 [UR6+0x34790], R8 ;  /* 0x03479008ff007988 */ /* 0x0085ee0008000c06 */
[----:B------:R-:W4:Y:S08]  /*3190*/  LDC.64 R30, c[0x0][0x738] ;  /* 0x0001ce00ff1e7b82 */ /* 0x000f300000000a00 */
[----:B------:R-:W3:Y:S01]  /*31a0*/  LDC.64 R32, c[0x0][0x740] ;  /* 0x0001d000ff207b82 */ /* 0x000ee20000000a00 */
[----:B-1----:R2:W-:Y:S07]  /*31b0*/  STS.128 [UR6+0x347a0], R24 ;  /* 0x0347a018ff007988 */ /* 0x0025ee0008000c06 */
[----:B------:R-:W3:Y:S08]  /*31c0*/  LDC.64 R34, c[0x0][0x748] ;  /* 0x0001d200ff227b82 */ /* 0x000ef00000000a00 */
[----:B------:R-:W1:Y:S01]  /*31d0*/  LDC.64 R36, c[0x0][0x750] ;  /* 0x0001d400ff247b82 */ /* 0x000e620000000a00 */
[----:B----4-:R2:W-:Y:S07]  /*31e0*/  STS.128 [UR6+0x347b0], R28 ;  /* 0x0347b01cff007988 */ /* 0x0105ee0008000c06 */
[----:B------:R-:W1:Y:S08]  /*31f0*/  LDC.64 R38, c[0x0][0x758] ;  /* 0x0001d600ff267b82 */ /* 0x000e700000000a00 */
[----:B------:R-:W4:Y:S01]  /*3200*/  LDC.64 R40, c[0x0][0x760] ;  /* 0x0001d800ff287b82 */ /* 0x000f220000000a00 */
[----:B---3--:R2:W-:Y:S07]  /*3210*/  STS.128 [UR6+0x347c0], R32 ;  /* 0x0347c020ff007988 */ /* 0x0085ee0008000c06 */
[----:B------:R-:W4:Y:S08]  /*3220*/  LDC.64 R42, c[0x0][0x768] ;  /* 0x0001da00ff2a7b82 */ /* 0x000f300000000a00 */
[----:B------:R-:W3:Y:S01]  /*3230*/  LDC.64 R44, c[0x0][0x770] ;  /* 0x0001dc00ff2c7b82 */ /* 0x000ee20000000a00 */
[----:B-1----:R2:W-:Y:S07]  /*3240*/  STS.128 [UR6+0x347d0], R36 ;  /* 0x0347d024ff007988 */ /* 0x0025ee0008000c06 */
[----:B------:R-:W3:Y:S01]  /*3250*/  LDC.64 R46, c[0x0][0x778] ;  /* 0x0001de00ff2e7b82 */ /* 0x000ee20000000a00 */
[----:B----4-:R2:W-:Y:S04]  /*3260*/  STS.128 [UR6+0x347e0], R40 ;  /* 0x0347e028ff007988 */ /* 0x0105e80008000c06 */
[----:B---3--:R2:W-:Y:S02]  /*3270*/  STS.128 [UR6+0x347f0], R44 ;  /* 0x0347f02cff007988 */ /* 0x0085e40008000c06 */
.L_x_27:
[----:B------:R-:W-:Y:S05]  /*3280*/  BSYNC B0 ;  /* 0x0000000000007941 */ /* 0x000fea0003800000 */
.L_x_26:
[----:B------:R-:W-:Y:S01]  /*3290*/  UISETP.NE.AND UP0, UPT, UR12, 0x1, UPT ;  /* 0x000000010c00788c */ /* 0x000fe2000bf05270 */
[----:B------:R-:W-:Y:S01]  /*32a0*/  NOP ;  /* 0x0000000000007918 */ /* 0x000fe20000000000 */
[----:B------:R-:W-:Y:S01]  /*32b0*/  ULDC UR5, c[0x0][0x884] ;  /* 0x0002210000057ab9 */ /* 0x000fe20000000800 */
[----:B------:R-:W-:Y:S01]  /*32c0*/  ULDC.64 UR36, c[0x0][0x800] ;  /* 0x0002000000247ab9 */ /* 0x000fe20000000a00 */
[----:B------:R-:W-:-:S04]  /*32d0*/  USEL UR5, UR5, URZ, UP0 ;  /* 0x0000003f05057287 */ /* 0x000fc80008000000 */
[----:B------:R-:W-:-:S04]  /*32e0*/  UIADD3 UR5, UR4, UR5, URZ ;  /* 0x0000000504057290 */ /* 0x000fc8000fffe03f */
[----:B------:R-:W-:-:S12]  /*32f0*/  UIMAD.WIDE UR36, UR5, 0x80, UR36 ;  /* 0x00000080052478a5 */ /* 0x000fd8000f8e0224 */
.L_x_25:
[----:B------:R-:W-:-:S13]  /*3300*/  ISETP.NE.AND P0, PT, RZ, UR43, PT ;  /* 0x0000002bff007c0c */ /* 0x000fda000bf05270 */
[----:B------:R-:W-:Y:S05]  /*3310*/  @P0 BRA `(.L_x_28) ;  /* 0x00000004000c0947 */ /* 0x000fea0003800000 */
[----:B------:R-:W-:Y:S01]  /*3320*/  ELECT P0, URZ, PT ;  /* 0x00000000003f782f */ /* 0x000fe20003800000 */
[----:B------:R-:W-:-:S12]  /*3330*/  BSSY B0, `(.L_x_29) ;  /* 0x000002c000007945 */ /* 0x000fd80003800000 */
[----:B------:R-:W-:Y:S05]  /*3340*/  @!P0 BRA `(.L_x_30) ;  /* 0x0000000000a88947 */ /* 0x000fea0003800000 */
[----:B--2---:R-:W1:Y:S08]  /*3350*/  LDC.64 R4, c[0x0][0x820] ;  /* 0x00020800ff047b82 */ /* 0x004e700000000a00 */
[----:B------:R-:W2:Y:S01]  /*3360*/  LDC.64 R2, c[0x0][0x818] ;  /* 0x00020600ff027b82 */ /* 0x000ea20000000a00 */
[----:B-1----:R-:W-:-:S06]  /*3370*/  IMAD.WIDE R4, R18, 0x8, R4 ;  /* 0x0000000812047825 */ /* 0x002fcc00078e0204 */
[----:B------:R-:W3:Y:S01]  /*3380*/  LDG.E.64 R4, desc[UR38][R4.64] ;  /* 0x0000002604047981 */ /* 0x000ee2000c1e1b00 */
[----:B--2---:R-:W-:-:S06]  /*3390*/  IMAD.WIDE R2, R18, 0x8, R2 ;  /* 0x0000000812027825 */ /* 0x004fcc00078e0202 */
[----:B------:R-:W2:Y:S01]  /*33a0*/  LDG.E.64 R2, desc[UR38][R2.64] ;  /* 0x0000002602027981 */ /* 0x000ea2000c1e1b00 */
[----:B------:R-:W1:Y:S01]  /*33b0*/  S2UR UR5, SR_CgaCtaId ;  /* 0x00000000000579c3 */ /* 0x000e620000008800 */
[----:B------:R-:W-:Y:S01]  /*33c0*/  UISETP.NE.AND UP0, UPT, UR12, 0x1, UPT ;  /* 0x000000010c00788c */ /* 0x000fe2000bf05270 */
[----:B------:R-:W-:Y:S02]  /*33d0*/  UMOV UR4, 0x400 ;  /* 0x0000040000047882 */ /* 0x000fe40000000000 */
[----:B-1----:R-:W-:-:S04]  /*33e0*/  ULEA UR4, UR5, UR4, 0x18 ;  /* 0x0000000405047291 */ /* 0x002fc8000f8ec03f */
[----:B------:R-:W-:-:S04]  /*33f0*/  UIADD3 UR5, UR4, 0x80, URZ ;  /* 0x0000008004057890 */ /* 0x000fc8000fffe03f */
[----:B------:R-:W-:-:S04]  /*3400*/  @!UP0 UIADD3 UR5, UR4, URZ, URZ ;  /* 0x0000003f04058290 */ /* 0x000fc8000fffe03f */
[----:B------:R-:W-:-:S05]  /*3410*/  UIADD3 UR4, UR5, 0x34780, URZ ;  /* 0x0003478005047890 */ /* 0x000fca000fffe03f */
[----:B-----5:R-:W1:Y:S01]  /*3420*/  LDS R0, [UR5+0x3479c] ;  /* 0x03479c05ff007984 */ /* 0x020e620008000800 */
[----:B------:R-:W-:-:S03]  /*3430*/  MOV R10, UR4 ;  /* 0x00000004000a7c02 */ /* 0x000fc60008000f00 */
[----:B------:R-:W-:Y:S01]  /*3440*/  STS [UR5+0x347b0], RZ ;  /* 0x0347b0ffff007988 */ /* 0x000fe20008000805 */
[----:B------:R-:W-:-:S05]  /*3450*/  SHF.R.U64 R10, R10, 0x4, RZ ;  /* 0x000000040a0a7819 */ /* 0x000fca00000012ff */
[----:B------:R-:W-:Y:S04]  /*3460*/  STS [UR5+0x34790], R10 ;  /* 0x0347900aff007988 */ /* 0x000fe80008000805 */
[----:B------:R-:W-:Y:S01]  /*3470*/  STS [UR5+0x34794], R10 ;  /* 0x0347940aff007988 */ /* 0x000fe20008000805 */
[----:B---3--:R-:W-:-:S04]  /*3480*/  SHF.L.U64.HI R9, R4, 0x1, R5 ;  /* 0x0000000104097819 */ /* 0x008fc80000010205 */
[----:B------:R-:W-:-:S04]  /*3490*/  LOP3.LUT R9, R9, 0x1fffffff, RZ, 0xc0, !PT ;  /* 0x1fffffff09097812 */ /* 0x000fc800078ec0ff */
[----:B------:R-:W-:Y:S01]  /*34a0*/  SHF.R.U32.HI R5, RZ, 0x4, R9 ;  /* 0x00000004ff057819 */ /* 0x000fe20000011609 */
[----:B--2---:R-:W-:Y:S03]  /*34b0*/  STS.64 [UR5+0x34780], R2 ;  /* 0x03478002ff007988 */ /* 0x004fe60008000a05 */
[----:B-1----:R-:W-:-:S05]  /*34c0*/  LOP3.LUT R0, R0, 0xf, R5, 0xb8, !PT ;  /* 0x0000000f00007812 */ /* 0x002fca00078eb805 */
[----:B------:R1:W-:Y:S04]  /*34d0*/  STS [UR5+0x3479c], R0 ;  /* 0x03479c00ff007988 */ /* 0x0003e80008000805 */
[----:B------:R-:W2:Y:S01]  /*34e0*/  LDS R5, [UR5+0x3479c] ;  /* 0x03479c05ff057984 */ /* 0x000ea20008000800 */
[----:B-1----:R-:W-:Y:S01]  /*34f0*/  IMAD.SHL.U32 R0, R4, 0x2, RZ ;  /* 0x0000000204007824 */ /* 0x002fe200078e00ff */
[----:B------:R-:W-:-:S04]  /*3500*/  IADD3 R4, R13, -0x1, RZ ;  /* 0xffffffff0d047810 */ /* 0x000fc80007ffe0ff */
[----:B------:R-:W-:-:S04]  /*3510*/  LOP3.LUT R0, R0, 0xfffffffe, RZ, 0xc0, !PT ;  /* 0xfffffffe00007812 */ /* 0x000fc800078ec0ff */
[----:B------:R-:W-:-:S05]  /*3520*/  SHF.R.U64 R0, R0, 0x4, R9 ;  /* 0x0000000400007819 */ /* 0x000fca0000001209 */
[----:B------:R-:W-:Y:S01]  /*3530*/  STS [UR5+0x3478c], R0 ;  /* 0x03478c00ff007988 */ /* 0x000fe20008000805 */
[----:B--2---:R-:W-:-:S05]  /*3540*/  LOP3.LUT R6, R5, 0xf0, RZ, 0xb8, !PT ;  /* 0x000000f005067812 */ /* 0x004fca00078eb8ff */
[----:B------:R4:W-:Y:S04]  /*3550*/  STS [UR5+0x3479c], R6 ;  /* 0x03479c06ff007988 */ /* 0x0009e80008000805 */
[----:B------:R-:W1:Y:S01]  /*3560*/  LDS R5, [UR5+0x3479c] ;  /* 0x03479c05ff057984 */ /* 0x000e620008000800 */
[----:B----4-:R-:W-:Y:S02]  /*3570*/  CS2R R6, SRZ ;  /* 0x0000000000067805 */ /* 0x010fe4000001ff00 */
[----:B-1----:R-:W-:Y:S01]  /*3580*/  LOP3.LUT R11, R5, 0xf00, RZ, 0xb8, !PT ;  /* 0x00000f00050b7812 */ /* 0x002fe200078eb8ff */
[----:B------:R-:W-:-:S04]  /*3590*/  VIADD R5, R19, 0xffffffff ;  /* 0xffffffff13057836 */ /* 0x000fc80000000000 */
[----:B------:R-:W-:Y:S04]  /*35a0*/  STS.64 [UR5+0x34798], R10 ;  /* 0x0347980aff007988 */ /* 0x000fe80008000a05 */
[----:B------:R-:W1:Y:S04]  /*35b0*/  LDS R8, [UR5+0x3479c] ;  /* 0x03479c05ff087984 */ /* 0x000e680008000800 */
[----:B------:R3:W-:Y:S01]  /*35c0*/  STS.128 [UR5+0x347a0], R4 ;  /* 0x0347a004ff007988 */ /* 0x0007e20008000c05 */
[----:B-1----:R-:W-:-:S05]  /*35d0*/  LOP3.LUT R8, R8, 0xf000, RZ, 0xb8, !PT ;  /* 0x0000f00008087812 */ /* 0x002fca00078eb8ff */
[----:B------:R3:W-:Y:S02]  /*35e0*/  STS [UR5+0x3479c], R8 ;  /* 0x03479c08ff007988 */ /* 0x0007e40008000805 */
.L_x_30:
[----:B------:R-:W-:Y:S05]  /*35f0*/  BSYNC B0 ;  /* 0x0000000000007941 */ /* 0x000fea0003800000 */
.L_x_29:
[----:B------:R-:W-:Y:S01]  /*3600*/  ELECT P0, URZ, PT ;  /* 0x00000000003f782f */ /* 0x000fe20003800000 */
[----:B------:R-:W-:Y:S01]  /*3610*/  NOP ;  /* 0x0000000000007918 */ /* 0x000fe20000000000 */
[----:B------:R-:W-:Y:S11]  /*3620*/  BSSY B0, `(.L_x_31) ;  /* 0x0000004000007945 */ /* 0x000ff60003800000 */
[----:B------:R-:W-:Y:S05]  /*3630*/  @!P0 BRA `(.L_x_32) ;  /* 0x0000000000088947 */ /* 0x000fea0003800000 */
[----:B------:R0:W-:Y:S01]  /*3640*/  UTMACMDFLUSH ;  /* 0x00000000000079b7 */ /* 0x0001e20000000000 */
[----:B------:R-:W-:-:S04]  /*3650*/  DEPBAR.LE SB0, 0x0 ;  /* 0x000080000000791a */ /* 0x000fc80000000000 */
.L_x_32:
[----:B------:R-:W-:Y:S05]  /*3660*/  BSYNC B0 ;  /* 0x0000000000007941 */ /* 0x000fea0003800000 */
.L_x_31:
[----:B------:R-:W1:Y:S01]  /*3670*/  S2UR UR5, SR_CgaCtaId ;  /* 0x00000000000579c3 */ /* 0x000e620000008800 */
[----:B-----5:R-:W2:Y:S01]  /*3680*/  S2R R0, SR_LANEID ;  /* 0x0000000000007919 */ /* 0x020ea20000000000 */
[----:B------:R-:W-:Y:S01]  /*3690*/  UISETP.NE.AND UP0, UPT, UR12, 0x1, UPT ;  /* 0x000000010c00788c */ /* 0x000fe2000bf05270 */
[----:B------:R-:W-:Y:S02]  /*36a0*/  UMOV UR4, 0x400 ;  /* 0x0000040000047882 */ /* 0x000fe40000000000 */
[----:B-1----:R-:W-:-:S04]  /*36b0*/  ULEA UR4, UR5, UR4, 0x18 ;  /* 0x0000000405047291 */ /* 0x002fc8000f8ec03f */
[----:B------:R-:W-:-:S04]  /*36c0*/  UIADD3 UR5, UR4, 0x80, URZ ;  /* 0x0000008004057890 */ /* 0x000fc8000fffe03f */
[----:B------:R-:W-:Y:S01]  /*36d0*/  @!UP0 UIADD3 UR5, UR4, URZ, URZ ;  /* 0x0000003f04058290 */ /* 0x000fe2000fffe03f */
[----:B--2---:R-:W-:-:S05]  /*36e0*/  SHF.L.U32 R0, R0, 0x2, RZ ;  /* 0x0000000200007819 */ /* 0x004fca00000006ff */
[----:B------:R-:W-:Y:S01]  /*36f0*/  IMAD.U32 R3, RZ, RZ, UR5 ;  /* 0x00000005ff037e24 */ /* 0x000fe2000f8e00ff */
[----:B------:R-:W-:-:S04]  /*3700*/  IADD3 R2, P0, R0, UR36, RZ ;  /* 0x0000002400027c10 */ /* 0x000fc8000ff1e0ff */
[----:B---3--:R-:W-:Y:S02]  /*3710*/  IADD3 R4, R0, 0x34780, R3 ;  /* 0x0003478000047810 */ /* 0x008fe40007ffe003 */
[----:B------:R-:W-:-:S03]  /*3720*/  IADD3.X R3, RZ, UR37, RZ, P0, !PT ;  /* 0x00000025ff037c10 */ /* 0x000fc600087fe4ff */
[----:B------:R-:W1:Y:S04]  /*3730*/  LDS R5, [R4] ;  /* 0x0000000004057984 */ /* 0x000e680000000800 */
[----:B-1----:R1:W5:Y:S02]  /*3740*/  ATOMG.E.EXCH.STRONG.GPU PT, RZ, [R2], R5 ;  /* 0x0000000502ff73a8 */ /* 0x00236400041ee100 */
.L_x_28:
[----:B-----5:R-:W-:Y:S01]  /*3750*/  SHF.R.S32.HI R0, RZ, 0x1f, R21 ;  /* 0x0000001fff007819 */ /* 0x020fe20000011415 */
[----:B------:R-:W3:Y:S01]  /*3760*/  S2UR UR56, SR_CgaCtaId ;  /* 0x00000000003879c3 */ /* 0x000ee20000008800 */
[----:B------:R-:W-:Y:S01]  /*3770*/  UISETP.NE.AND UP1, UPT, UR12, 0x1, UPT ;  /* 0x000000010c00788c */ /* 0x000fe2000bf25270 */
[----:B------:R-:W-:Y:S01]  /*3780*/  IMAD.MOV.U32 R23, RZ, RZ, RZ ;  /* 0x000000ffff177224 */ /* 0x000fe200078e00ff */
[----:B------:R-:W-:Y:S01]  /*3790*/  LEA.HI R0, R0, R21, RZ, 0x7 ;  /* 0x0000001500007211 */ /* 0x000fe200078f38ff */
[----:B------:R-:W-:Y:S01]  /*37a0*/  UISETP.NE.AND UP0, UPT, UR31, URZ, UPT ;  /* 0x0000003f1f00728c */ /* 0x000fe2000bf05270 */
[----:B------:R-:W-:Y:S02]  /*37b0*/  UMOV UR50, 0x400 ;  /* 0x0000040000327882 */ /* 0x000fe40000000000 */
[----:B------:R-:W-:Y:S01]  /*37c0*/  LOP3.LUT R0, R0, 0xffffff80, RZ, 0xc0, !PT ;  /* 0xffffff8000007812 */ /* 0x000fe200078ec0ff */
[----:B------:R-:W-:Y:S02]  /*37d0*/  USEL UR4, URZ, 0x1, UP0 ;  /* 0x000000013f047887 */ /* 0x000fe40008000000 */
[----:B------:R-:W-:-:S02]  /*37e0*/  USHF.L.U32 UR47, UR31, 0x3, URZ ;  /* 0x000000031f2f7899 */ /* 0x000fc4000800063f */
[----:B------:R-:W-:Y:S01]  /*37f0*/  IMAD.IADD R0, R21, 0x1, -R0 ;  /* 0x0000000115007824 */ /* 0x000fe200078e0a00 */
[----:B------:R-:W-:Y:S01]  /*3800*/  ULOP3.LUT UR48, UR40, 0x1, URZ, 0xfc, !UPT ;  /* 0x0000000128307892 */ /* 0x000fe2000f8efc3f */
[----:B------:R-:W-:Y:S01]  /*3810*/  MOV R152, UR4 ;  /* 0x0000000400987c02 */ /* 0x000fe20008000f00 */
[----:B------:R-:W-:Y:S01]  /*3820*/  ULOP3.LUT UR53, UR47, 0x8, URZ, 0xc0, !UPT ;  /* 0x000000082f357892 */ /* 0x000fe2000f8ec03f */
[C---:B------:R-:W-:Y:S01]  /*3830*/  VIADD R157, R0.reuse, 0x1f ;  /* 0x0000001f009d7836 */ /* 0x040fe20000000000 */
[----:B-1----:R-:W-:Y:S01]  /*3840*/  SHF.R.S32.HI R3, RZ, 0x1f, R0 ;  /* 0x0000001fff037819 */ /* 0x002fe20000011400 */
[----:B------:R-:W-:Y:S01]  /*3850*/  ULOP3.LUT UR49, UR59, 0x1, URZ, 0xfc, !UPT ;  /* 0x000000013b317892 */ /* 0x000fe2000f8efc3f */
[----:B------:R-:W-:Y:S01]  /*3860*/  SHF.L.U32 R2, R0, 0x6, RZ ;  /* 0x0000000600027819 */ /* 0x000fe200000006ff */
[----:B------:R-:W-:Y:S01]  /*3870*/  ULOP3.LUT UR54, UR61, 0x1, URZ, 0xfc, !UPT ;  /* 0x000000013d367892 */ /* 0x000fe2000f8efc3f */
[CC--:B--2---:R-:W-:Y:S01]  /*3880*/  LEA.HI R4, R3.reuse, R0.reuse, RZ, 0x5 ;  /* 0x0000000003047211 */ /* 0x0c4fe200078f28ff */
[----:B------:R-:W-:Y:S01]  /*3890*/  ULOP3.LUT UR55, UR47, 0x8, URZ, 0xc, !UPT ;  /* 0x000000082f377892 */ /* 0x000fe2000f8e0c3f */
[----:B------:R-:W-:Y:S01]  /*38a0*/  LOP3.LUT R5, R2, 0x40, RZ, 0xc0, !PT ;  /* 0x0000004002057812 */ /* 0x000fe200078ec0ff */
[----:B---3--:R-:W-:Y:S01]  /*38b0*/  ULEA UR50, UR56, UR50, 0x18 ;  /* 0x0000003238327291 */ /* 0x008fe2000f8ec03f */
[----:B------:R-:W-:Y:S01]  /*38c0*/  SHF.R.U32.HI R2, RZ, 0x1, R4 ;  /* 0x00000001ff027819 */ /* 0x000fe20000011604 */
[----:B------:R-:W-:Y:S01]  /*38d0*/  ULOP3.LUT UR53, UR53, 0x18, URZ, 0x3c, !UPT ;  /* 0x0000001835357892 */ /* 0x000fe2000f8e3c3f */
[-C--:B------:R-:W-:Y:S01]  /*38e0*/  LEA.HI R4, R3, R0.reuse, RZ, 0x3 ;  /* 0x0000000003047211 */ /* 0x080fe200078f18ff */
[----:B------:R-:W-:Y:S01]  /*38f0*/  UIADD3 UR52, UR50, 0x80, URZ ;  /* 0x0000008032347890 */ /* 0x000fe2000fffe03f */
[----:B----4-:R-:W-:Y:S01]  /*3900*/  LOP3.LUT R7, R5, 0x30, R2, 0xf8, !PT ;  /* 0x0000003005077812 */ /* 0x010fe200078ef802 */
[----:B------:R-:W-:Y:S01]  /*3910*/  UIADD3 UR51, UR50, 0x34510, URZ ;  /* 0x0003451032337890 */ /* 0x000fe2000fffe03f */
[-C--:B------:R-:W-:Y:S01]  /*3920*/  LEA.HI R2, R0, R0.reuse, RZ, 0x1 ;  /* 0x0000000000027211 */ /* 0x080fe200078f08ff */
[----:B------:R-:W-:Y:S01]  /*3930*/  @!UP1 UIADD3 UR52, UR50, URZ, URZ ;  /* 0x0000003f32349290 */ /* 0x000fe2000fffe03f */
[----:B------:R-:W-:Y:S01]  /*3940*/  LEA.HI R3, R3, R0, RZ, 0x4 ;  /* 0x0000000003037211 */ /* 0x000fe200078f20ff */
[----:B------:R-:W-:Y:S01]  /*3950*/  UIADD3 UR5, UR47, UR51, URZ ;  /* 0x000000332f057290 */ /* 0x000fe2000fffe03f */
[----:B------:R-:W-:Y:S01]  /*3960*/  SHF.R.S32.HI R2, RZ, 0x1, R2 ;  /* 0x00000001ff027819 */ /* 0x000fe20000011402 */
[----:B------:R-:W-:Y:S01]  /*3970*/  UIADD3 UR52, UR52, 0x34780, URZ ;  /* 0x0003478034347890 */ /* 0x000fe2000fffe03f */
[----:B------:R-:W-:-:S02]  /*3980*/  LOP3.LUT R7, R7, 0x8, R4, 0xf8, !PT ;  /* 0x0000000807077812 */ /* 0x000fc400078ef804 */
[----:B------:R-:W-:Y:S01]  /*3990*/  SHF.R.S32.HI R4, RZ, 0x4, R3 ;  /* 0x00000004ff047819 */ /* 0x000fe20000011403 */
[----:B------:R-:W-:-:S03]  /*39a0*/  IMAD.SHL.U32 R2, R2, 0x80, RZ ;  /* 0x0000008002027824 */ /* 0x000fc600078e00ff */
[----:B------:R-:W-:Y:S02]  /*39b0*/  LEA.HI R3, R3, R4, RZ, 0x1 ;  /* 0x0000000403037211 */ /* 0x000fe400078f08ff */
[----:B------:R-:W-:Y:S02]  /*39c0*/  LOP3.LUT R2, R2, 0x180, RZ, 0xc0, !PT ;  /* 0x0000018002027812 */ /* 0x000fe400078ec0ff */
[----:B------:R-:W-:Y:S02]  /*39d0*/  LOP3.LUT R3, R3, 0x7ffffe, RZ, 0xc0, !PT ;  /* 0x007ffffe03037812 */ /* 0x000fe400078ec0ff */
[----:B------:R-:W-:Y:S02]  /*39e0*/  LOP3.LUT R5, R2, R5, RZ, 0xfc, !PT ;  /* 0x0000000502057212 */ /* 0x000fe400078efcff */
[----:B------:R-:W-:Y:S02]  /*39f0*/  IADD3 R3, R4, -R3, RZ ;  /* 0x8000000304037210 */ /* 0x000fe40007ffe0ff */
[----:B------:R-:W-:-:S04]  /*3a00*/  SHF.R.U32.HI R5, RZ, 0x3, R5 ;  /* 0x00000003ff057819 */ /* 0x000fc80000011605 */
[----:B------:R-:W-:Y:S01]  /*3a10*/  LOP3.LUT R156, R5, R7, R2, 0x1e, !PT ;  /* 0x00000007059c7212 */ /* 0x000fe200078e1e02 */
[----:B------:R-:W-:-:S03]  /*3a20*/  IMAD.MOV.U32 R5, RZ, RZ, 0x1 ;  /* 0x00000001ff057424 */ /* 0x000fc600078e00ff */
[----:B------:R-:W-:-:S07]  /*3a30*/  LEA R156, R3, R156, 0x9 ;  /* 0x0000009c039c7211 */ /* 0x000fce00078e48ff */
.L_x_156:
[----:B-1----:R-:W1:Y:S02]  /*3a40*/  LDC.64 R2, c[0x0][0x290] ;  /* 0x0000a400ff027b82 */ /* 0x002e640000000a00 */
[----:B-1----:R-:W-:-:S05]  /*3a50*/  IMAD.WIDE R2, R18, 0xc, R2 ;  /* 0x0000000c12027825 */ /* 0x002fca00078e0202 */
[----:B--2---:R-:W2:Y:S01]  /*3a60*/  LDG.E R4, desc[UR38][R2.64+0x8] ;  /* 0x0000082602047981 */ /* 0x004ea2000c1e1900 */
[----:B------:R-:W-:Y:S01]  /*3a70*/  SHF.L.U32 R7, R152, 0x1f, RZ ;  /* 0x0000001f98077819 */ /* 0x000fe200000006ff */
[----:B------:R-:W-:Y:S01]  /*3a80*/  UMOV UR9, UR41 ;  /* 0x0000002900097c82 */ /* 0x000fe20008000000 */
[----:B------:R-:W-:Y:S01]  /*3a90*/  MOV R6, UR51 ;  /* 0x0000003300067c02 */ /* 0x000fe20008000f00 */
[----:B------:R-:W-:-:S03]  /*3aa0*/  IMAD.MOV.U32 R154, RZ, RZ, R18 ;  /* 0x000000ffff9a7224 */ /* 0x000fc600078e0012 */
[----:B------:R-:W1:Y:S01]  /*3ab0*/  SYNCS.PHASECHK.TRANS64.TRYWAIT P0, [R6+UR47], R7 ;  /* 0x00000007060075a7 */ /* 0x000e62000800016f */
[----:B--2---:R-:W-:-:S13]  /*3ac0*/  R2UR UR4, R4 ;  /* 0x00000000040472ca */ /* 0x004fda00000e0000 */
[----:B------:R-:W-:-:S04]  /*3ad0*/  UIADD3 UR4, UR4, 0x3f, URZ ;  /* 0x0000003f04047890 */ /* 0x000fc8000fffe03f */
[----:B------:R-:W-:-:S04]  /*3ae0*/  USHF.R.S32.HI UR5, URZ, 0x1f, UR4 ;  /* 0x0000001f3f057899 */ /* 0x000fc80008011404 */
[----:B------:R-:W-:-:S04]  /*3af0*/  ULEA.HI UR5, UR5, UR4, URZ, 0x6 ;  /* 0x0000000405057291 */ /* 0x000fc8000f8f303f */
[----:B------:R-:W-:Y:S01]  /*3b00*/  USHF.R.S32.HI UR10, URZ, 0x6, UR5 ;  /* 0x000000063f0a7899 */ /* 0x000fe20008011405 */
[----:B-1----:R-:W-:Y:S11]  /*3b10*/  @!P0 BRA `(.L_x_33) ;  /* 0x0000016000948947 */ /* 0x002ff60003800000 */
.L_x_359:
[----:B------:R2:W-:Y:S01]  /*3b20*/  STL [R1], RZ ;  /* 0x000000ff01007387 */ /* 0x0005e20000100800 */
[----:B------:R-:W-:Y:S01]  /*3b30*/  ISETP.GE.AND P0, PT, R4, 0x1, PT ;  /* 0x000000010400780c */ /* 0x000fe20003f06270 */
[----:B------:R-:W-:Y:S01]  /*3b40*/  UMOV UR8, URZ ;  /* 0x0000003f00087c82 */ /* 0x000fe20008000000 */
[----:B------:R-:W-:Y:S01]  /*3b50*/  SHF.R.S32.HI R19, RZ, 0x1f, R18 ;  /* 0x0000001fff137819 */ /* 0x000fe20000011412 */
[----:B------:R2:W-:Y:S01]  /*3b60*/  STL [R1+0x4], RZ ;  /* 0x000004ff01007387 */ /* 0x0005e20000100800 */
[----:B-1----:R-:W-:Y:S02]  /*3b70*/  MOV R0, UR42 ;  /* 0x0000002a00007c02 */ /* 0x002fe40008000f00 */
[----:B------:R-:W-:Y:S02]  /*3b80*/  CS2R R150, SRZ ;  /* 0x0000000000967805 */ /* 0x000fe4000001ff00 */
[----:B------:R-:W-:Y:S01]  /*3b90*/  CS2R R24, SRZ ;  /* 0x0000000000187805 */ /* 0x000fe2000001ff00 */
[----:B------:R2:W-:Y:S01]  /*3ba0*/  STL [R1+0x8], RZ ;  /* 0x000008ff01007387 */ /* 0x0005e20000100800 */
[----:B------:R-:W-:-:S02]  /*3bb0*/  CS2R R26, SRZ ;  /* 0x00000000001a7805 */ /* 0x000fc4000001ff00 */
[----:B------:R-:W-:Y:S02]  /*3bc0*/  CS2R R28, SRZ ;  /* 0x00000000001c7805 */ /* 0x000fe4000001ff00 */
[----:B------:R-:W-:Y:S01]  /*3bd0*/  CS2R R30, SRZ ;  /* 0x00000000001e7805 */ /* 0x000fe2000001ff00 */
[----:B------:R2:W-:Y:S01]  /*3be0*/  STL [R1+0xc], RZ ;  /* 0x00000cff01007387 */ /* 0x0005e20000100800 */
[----:B------:R-:W-:Y:S02]  /*3bf0*/  CS2R R32, SRZ ;  /* 0x0000000000207805 */ /* 0x000fe4000001ff00 */
        /* <DEDUP_REMOVED lines=76> */
[----:B------:R-:W-:Y:S01]  /*40c0*/  CS2R R148, SRZ ;  /* 0x0000000000947805 */ /* 0x000fe2000001ff00 */
[----:B------:R2:W-:Y:S04]  /*40d0*/  STL [R1+0x5c], RZ ;  /* 0x00005cff01007387 */ /* 0x0005e80000100800 */
        /* <DEDUP_REMOVED lines=103> */
[----:B------:R2:W-:Y:S01]  /*4750*/  STL [R1+0x1fc], RZ ;  /* 0x0001fcff01007387 */ /* 0x0005e20000100800 */
[----:B------:R-:W-:Y:S05]  /*4760*/  @!P0 BRA `(.L_x_34) ;  /* 0x0000003800208947 */ /* 0x000fea0003800000 */
[----:B------:R-:W-:-:S06]  /*4770*/  UISETP.NE.AND UP0, UPT, UR48, 0x3, UPT ;  /* 0x000000033000788c */ /* 0x000fcc000bf05270 */
[----:B------:R-:W-:-:S13]  /*4780*/  PLOP3.LUT P1, PT, PT, PT, UP0, 0x80, 0x0 ;  /* 0x000000000000781c */ /* 0x000fda0003f2f008 */
[----:B------:R-:W-:Y:S05]  /*4790*/  @!P1 BRA `(.L_x_35) ;  /* 0x0000000000049947 */ /* 0x000fea0003800000 */
[----:B------:R-:W-:Y:S01]  /*47a0*/  BPT.TRAP 0x1 ;  /* 0x000000040000795c */ /* 0x000fe20000300000 */
.L_x_35:
[----:B------:R-:W-:Y:S01]  /*47b0*/  ULEA UR4, UR41, UR50, 0x3 ;  /* 0x0000003229047291 */ /* 0x000fe2000f8e183f */
[----:B------:R-:W-:-:S05]  /*47c0*/  IMAD.U32 R0, RZ, RZ, UR42 ;  /* 0x0000002aff007e24 */ /* 0x000fca000f8e00ff */
[----:B------:R-:W-:-:S04]  /*47d0*/  SHF.L.U32 R0, R0, 0x1f, RZ ;  /* 0x0000001f00007819 */ /* 0x000fc800000006ff */
[----:B------:R1:W3:Y:S01]  /*47e0*/  SYNCS.PHASECHK.TRANS64.TRYWAIT P0, [UR4+0x34480], R0 ;  /* 0x03448000ff0075a7 */ /* 0x0002e20008000144 */
[----:B------:R-:W-:Y:S05]  /*47f0*/  @!P1 BRA `(.L_x_36) ;  /* 0x0000000000049947 */ /* 0x000fea0003800000 */
[----:B------:R-:W-:Y:S01]  /*4800*/  BPT.TRAP 0x1 ;  /* 0x000000040000795c */ /* 0x000fe20000300000 */
.L_x_36:
[----:B---3--:R-:W-:Y:S05]  /*4810*/  @P0 BRA `(.L_x_37) ;  /* 0x0000000000080947 */ /* 0x008fea0003800000 */
[----:B------:R-:W3:Y:S02]  /*4820*/  SYNCS.PHASECHK.TRANS64.TRYWAIT P0, [UR4+0x34480], R0 ;  /* 0x03448000ff0075a7 */ /* 0x000ee40008000144 */
[----:B---3--:R-:W-:Y:S05]  /*4830*/  @!P0 BRA `(.L_x_38) ;  /* 0x0000015400688947 */ /* 0x008fea0003800000 */
.L_x_37:
[----:B------:R-:W-:Y:S01]  /*4840*/  UIADD3 UR5, UR50, 0x10000, URZ ;  /* 0x0001000032057890 */ /* 0x000fe2000fffe03f */
[----:B------:R-:W-:Y:S01]  /*4850*/  WARPGROUP.ARRIVE ;  /* 0x00000000000079c5 */ /* 0x000fe20000000000 */
[----:B------:R-:W-:Y:S01]  /*4860*/  USHF.R.U32.HI UR4, URZ, 0x4, UR50 ;  /* 0x000000043f047899 */ /* 0x000fe20008011632 */
[----:B------:R4:W-:Y:S01]  /*4870*/  STL [R1+0x300], R23 ;  /* 0x0003001701007387 */ /* 0x0009e20000100800 */
[----:B------:R-:W-:Y:S02]  /*4880*/  USHF.R.U32.HI UR5, URZ, 0x4, UR5 ;  /* 0x000000043f057899 */ /* 0x000fe40008011605 */
[----:B------:R-:W-:Y:S01]  /*4890*/  ULOP3.LUT UR4, UR4, 0x3fff, URZ, 0xc0, !UPT ;  /* 0x00003fff04047892 */ /* 0x000fe2000f8ec03f */
[----:B------:R1:W-:Y:S01]  /*48a0*/  STL [R1+0x2fc], R22 ;  /* 0x0002fc1601007387 */ /* 0x0003e20000100800 */
[----:B------:R-:W-:Y:S02]  /*48b0*/  ULOP3.LUT UR5, UR5, 0x3fff, URZ, 0xc0, !UPT ;  /* 0x00003fff05057892 */ /* 0x000fe4000f8ec03f */
[----:B------:R-:W-:Y:S01]  /*48c0*/  ULOP3.LUT UR4, UR4, 0x10000, URZ, 0xfc, !UPT ;  /* 0x0001000004047892 */ /* 0x000fe2000f8efc3f */
[----:B------:R2:W-:Y:S01]  /*48d0*/  STL [R1+0x2f8], R19 ;  /* 0x0002f81301007387 */ /* 0x0005e20000100800 */
[----:B------:R-:W-:-:S02]  /*48e0*/  ULOP3.LUT UR5, UR5, 0x10000, URZ, 0xfc, !UPT ;  /* 0x0001000005057892 */ /* 0x000fc4000f8efc3f */
[----:B------:R-:W-:Y:S01]  /*48f0*/  ULEA UR8, UR41, UR4, 0xa ;  /* 0x0000000429087291 */ /* 0x000fe2000f8e503f */
[----:B------:R3:W-:Y:S01]  /*4900*/  STL [R1+0x2f4], R18 ;  /* 0x0002f41201007387 */ /* 0x0007e20000100800 */
[----:B------:R-:W-:Y:S01]  /*4910*/  ULEA UR9, UR41, UR5, 0xb ;  /* 0x0000000529097291 */ /* 0x000fe2000f8e583f */
[----:B------:R-:W-:Y:S02]  /*4920*/  UMOV UR7, 0x40000040 ;  /* 0x4000004000077882 */ /* 0x000fe40000000000 */
[----:B------:R-:W-:Y:S01]  /*4930*/  UMOV UR5, 0x40000040 ;  /* 0x4000004000057882 */ /* 0x000fe20000000000 */
[----:B------:R3:W-:Y:S01]  /*4940*/  STL [R1+0x2f0], R17 ;  /* 0x0002f01101007387 */ /* 0x0007e20000100800 */
[----:B------:R-:W-:Y:S02]  /*4950*/  UMOV UR4, UR8 ;  /* 0x0000000800047c82 */ /* 0x000fe40008000000 */
[----:B------:R-:W-:Y:S01]  /*4960*/  UMOV UR6, UR9 ;  /* 0x0000000900067c82 */ /* 0x000fe20008000000 */
[----:B------:R3:W-:Y:S01]  /*4970*/  STL [R1+0x2ec], R16 ;  /* 0x0002ec1001007387 */ /* 0x0007e20000100800 */
[----:B------:R-:W-:Y:S01]  /*4980*/  HGMMA.64x256x16.F32.BF16 R24, gdesc[UR4], RZ, !UPT, gsb0 ;  /* 0x03e00000041879f0 */ /* 0x000fe2000c0018ff */
[----:B------:R-:W-:-:S02]  /*4990*/  UIADD3 UR4, UR8, 0x200, URZ ;  /* 0x0000020008047890 */ /* 0x000fc4000fffe03f */
[----:B------:R3:W-:Y:S01]  /*49a0*/  STL [R1+0x2e8], R6 ;  /* 0x0002e80601007387 */ /* 0x0007e20000100800 */
[----:B------:R-:W-:-:S03]  /*49b0*/  UMOV UR5, 0x40000040 ;  /* 0x4000004000057882 */ /* 0x000fc60000000000 */
[----:B------:R3:W-:Y:S04]  /*49c0*/  STL [R1+0x2e4], R5 ;  /* 0x0002e40501007387 */ /* 0x0007e80000100800 */
[----:B------:R3:W-:Y:S01]  /*49d0*/  STL [R1+0x2e0], R4 ;  /* 0x0002e00401007387 */ /* 0x0007e20000100800 */
[----:B------:R-:W-:-:S03]  /*49e0*/  WARPGROUP.DEPBAR.LE gsb0, 0x0 ;  /* 0x00008000000079c5 */ /* 0x000fc60000010000 */
[----:B------:R-:W-:Y:S01]  /*49f0*/  STL.64 [R1], R24 ;  /* 0x0000001801007387 */ /* 0x000fe20000100a00 */
[----:B------:R-:W-:Y:S01]  /*4a00*/  MOV R227, R57 ;  /* 0x0000003900e37202 */ /* 0x000fe20000000f00 */
[----:B------:R-:W-:Y:S01]  /*4a10*/  IMAD.MOV.U32 R226, RZ, RZ, R58 ;  /* 0x000000ffffe27224 */ /* 0x000fe200078e003a */
[----:B------:R-:W-:Y:S01]  /*4a20*/  MOV R225, R59 ;  /* 0x0000003b00e17202 */ /* 0x000fe20000000f00 */
[----:B------:R-:W-:Y:S01]  /*4a30*/  STL.64 [R1+0x8], R26 ;  /* 0x0000081a01007387 */ /* 0x000fe20000100a00 */
[----:B------:R-:W-:Y:S01]  /*4a40*/  IMAD.MOV.U32 R224, RZ, RZ, R60 ;  /* 0x000000ffffe07224 */ /* 0x000fe200078e003c */
[----:B------:R-:W-:Y:S01]  /*4a50*/  MOV R223, R61 ;  /* 0x0000003d00df7202 */ /* 0x000fe20000000f00 */
[----:B------:R-:W-:Y:S01]  /*4a60*/  IMAD.MOV.U32 R222, RZ, RZ, R62 ;  /* 0x000000ffffde7224 */ /* 0x000fe200078e003e */
[----:B------:R-:W-:Y:S01]  /*4a70*/  STL.64 [R1+0x10], R28 ;  /* 0x0000101c01007387 */ /* 0x000fe20000100a00 */
        /* <DEDUP_REMOVED lines=79> */
[----:B----4-:R-:W-:Y:S01]  /*4f70*/  MOV R23, R129 ;  /* 0x0000008100177202 */ /* 0x010fe20000000f00 */
[----:B-1----:R-:W-:Y:S01]  /*4f80*/  IMAD.MOV.U32 R22, RZ, RZ, R130 ;  /* 0x000000ffff167224 */ /* 0x002fe200078e0082 */
[----:B------:R-:W-:Y:S01]  /*4f90*/  MOV R21, R131 ;  /* 0x0000008300157202 */ /* 0x000fe20000000f00 */
[----:B------:R-:W-:Y:S01]  /*4fa0*/  IMAD.MOV.U32 R20, RZ, RZ, R132 ;  /* 0x000000ffff147224 */ /* 0x000fe200078e0084 */
[----:B--2---:R-:W-:Y:S01]  /*4fb0*/  MOV R19, R133 ;  /* 0x0000008500137202 */ /* 0x004fe20000000f00 */
[----:B---3--:R-:W-:Y:S01]  /*4fc0*/  IMAD.MOV.U32 R18, RZ, RZ, R134 ;  /* 0x000000ffff127224 */ /* 0x008fe200078e0086 */
        /* <DEDUP_REMOVED lines=16> */
[----:B------:R1:W-:Y:S01]  /*50d0*/  STL [R1+0x80], R56 ;  /* 0x0000803801007387 */ /* 0x0003e20000100800 */
[----:B------:R-:W-:-:S03]  /*50e0*/  MOV R0, R151 ;  /* 0x0000009700007202 */ /* 0x000fc60000000f00 */
[----:B------:R-:W-:Y:S04]  /*50f0*/  STL.64 [R1+0x5e0], R156 ;  /* 0x0005e09c01007387 */ /* 0x000fe80000100a00 */
[----:B------:R-:W-:Y:S01]  /*5100*/  STL [R1+0x5dc], R154 ;  /* 0x0005dc9a01007387 */ /* 0x000fe20000100800 */
[----:B-1----:R-:W-:-:S03]  /*5110*/  WARPGROUP.ARRIVE ;  /* 0x00000000000079c5 */ /* 0x002fc60000000000 */
[----:B------:R-:W-:Y:S03]  /*5120*/  STL [R1+0x5d8], R152 ;  /* 0x0005d89801007387 */ /* 0x000fe60000100800 */
[----:B------:R-:W-:Y:S03]  /*5130*/  HGMMA.64x256x16.F32.BF16 R24, gdesc[UR4], RZ, !UPT, gsb0 ;  /* 0x03e00000041879f0 */ /* 0x000fe6000c0018ff */
[----:B------:R-:W-:Y:S02]  /*5140*/  WARPGROUP.DEPBAR.LE gsb0, 0x0 ;  /* 0x00008000000079c5 */ /* 0x000fe40000010000 */
[----:B------:R-:W-:Y:S04]  /*5150*/  STL.64 [R1+0x5d0], R150 ;  /* 0x0005d09601007387 */ /* 0x000fe80000100a00 */
        /* <DEDUP_REMOVED lines=24> */
[----:B------:R1:W-:Y:S04]  /*52e0*/  STL.64 [R1+0x508], R100 ;  /* 0x0005086401007387 */ /* 0x0003e80000100a00 */
[----:B-1----:R-:W2:Y:S04]  /*52f0*/  LDL.LU R100, [R1] ;  /* 0x0000000001647983 */ /* 0x002ea80000300800 */
[----:B------:R-:W2:Y:S04]  /*5300*/  LDL.LU R101, [R1+0x4] ;  /* 0x0000040001657983 */ /* 0x000ea80000300800 */
        /* <DEDUP_REMOVED lines=30> */
[----:B------:R-:W2:Y:S01]  /*54f0*/  LDL.LU R132, [R1+0x80] ;  /* 0x0000800001847983 */ /* 0x000ea20000300800 */
        /* <DEDUP_REMOVED lines=46> */
[----:B------:R-:W-:-:S02]  /*57e0*/  UIADD3 UR4, UR8, 0x2, URZ ;  /* 0x0000000208047890 */ /* 0x000fc4000fffe03f */
[----:B------:R-:W-:Y:S01]  /*57f0*/  UIADD3 UR6, UR9, 0x2, URZ ;  /* 0x0000000209067890 */ /* 0x000fe2000fffe03f */
[----:B------:R-:W-:Y:S01]  /*5800*/  UMOV UR5, 0x40000040 ;  /* 0x4000004000057882 */ /* 0x000fe20000000000 */
[----:B------:R-:W-:Y:S01]  /*5810*/  UMOV UR7, 0x40000040 ;  /* 0x4000004000077882 */ /* 0x000fe20000000000 */
[----:B--2---:R-:W-:-:S06]  /*5820*/  WARPGROUP.ARRIVE ;  /* 0x00000000000079c5 */ /* 0x004fcc0000000000 */
[----:B------:R-:W-:Y:S03]  /*5830*/  HGMMA.64x256x16.F32.BF16 R100, gdesc[UR4], R100, gsb0 ;  /* 0x03e00000046479f0 */ /* 0x000fe60008001864 */
[----:B------:R-:W-:Y:S02]  /*5840*/  WARPGROUP.DEPBAR.LE gsb0, 0x0 ;  /* 0x00008000000079c5 */ /* 0x000fe40000010000 */
[----:B------:R-:W-:Y:S04]  /*5850*/  STL.64 [R1], R100 ;  /* 0x0000006401007387 */ /* 0x000fe80000100a00 */
        /* <DEDUP_REMOVED lines=63> */
[----:B-1----:R-:W2:Y:S04]  /*5c50*/  LDL.LU.64 R156, [R1+0x5e0] ;  /* 0x0005e000019c7983 */ /* 0x002ea80000300a00 */
[----:B------:R-:W3:Y:S04]  /*5c60*/  LDL.LU R154, [R1+0x5dc] ;  /* 0x0005dc00019a7983 */ /* 0x000ee80000300800 */
[----:B------:R-:W4:Y:S04]  /*5c70*/  LDL.LU R152, [R1+0x5d8] ;  /* 0x0005d80001987983 */ /* 0x000f280000300800 */
[----:B------:R-:W2:Y:S04]  /*5c80*/  LDL.LU.64 R150, [R1+0x5d0] ;  /* 0x0005d00001967983 */ /* 0x000ea80000300a00 */
        /* <DEDUP_REMOVED lines=24> */
[----:B------:R-:W2:Y:S01]  /*5e10*/  LDL.LU.64 R100, [R1+0x508] ;  /* 0x0005080001647983 */ /* 0x000ea20000300a00 */
[----:B------:R-:W-:Y:S01]  /*5e20*/  UIADD3 UR4, UR8, 0x202, URZ ;  /* 0x0000020208047890 */ /* 0x000fe2000fffe03f */
[----:B------:R-:W-:Y:S01]  /*5e30*/  UMOV UR5, 0x40000040 ;  /* 0x4000004000057882 */ /* 0x000fe20000000000 */
[----:B--2---:R-:W-:-:S07]  /*5e40*/  WARPGROUP.ARRIVE ;  /* 0x00000000000079c5 */ /* 0x004fce0000000000 */
[----:B------:R-:W-:Y:S03]  /*5e50*/  HGMMA.64x256x16.F32.BF16 R24, gdesc[UR4], R24, gsb0 ;  /* 0x03e00000041879f0 */ /* 0x000fe60008001818 */
        /* <DEDUP_REMOVED lines=65> */
[----:B-1----:R-:W2:Y:S04]  /*6270*/  LDL.LU.64 R24, [R1] ;  /* 0x0000000001187983 */ /* 0x002ea80000300a00 */
        /* <DEDUP_REMOVED lines=63> */
[----:B------:R-:W-:-:S02]  /*6670*/  UIADD3 UR4, UR8, 0x4, URZ ;  /* 0x0000000408047890 */ /* 0x000fc4000fffe03f */
[----:B------:R-:W-:Y:S01]  /*6680*/  UIADD3 UR6, UR9, 0x4, URZ ;  /* 0x0000000409067890 */ /* 0x000fe2000fffe03f */
[----:B------:R-:W-:Y:S01]  /*6690*/  UMOV UR5, 0x40000040 ;  /* 0x4000004000057882 */ /* 0x000fe20000000000 */
[----:B------:R-:W-:Y:S01]  /*66a0*/  UMOV UR7, 0x40000040 ;  /* 0x4000004000077882 */ /* 0x000fe20000000000 */
[----:B--2---:R-:W-:-:S06]  /*66b0*/  WARPGROUP.ARRIVE ;  /* 0x00000000000079c5 */ /* 0x004fcc0000000000 */
[----:B------:R-:W-:Y:S03]  /*66c0*/  HGMMA.64x256x16.F32.BF16 R24, gdesc[UR4], R24, gsb0 ;  /* 0x03e00000041879f0 */ /* 0x000fe60008001818 */
[----:B------:R-:W-:Y:S02]  /*66d0*/  WARPGROUP.DEPBAR.LE gsb0, 0x0 ;  /* 0x00008000000079c5 */ /* 0x000fe40000010000 */
        /* <DEDUP_REMOVED lines=64> */
[----:B------:R1:W-:Y:S01]  /*6ae0*/  STL [R1+0x80], R56 ;  /* 0x0000803801007387 */ /* 0x0003e20000100800 */
[----:B------:R-:W-:Y:S01]  /*6af0*/  MOV R178, R102 ;  /* 0x0000006600b27202 */ /* 0x000fe20000000f00 */
[----:B------:R-:W-:Y:S01]  /*6b00*/  IMAD.MOV.U32 R179, RZ, RZ, R103 ;  /* 0x000000ffffb37224 */ /* 0x000fe200078e0067 */
[----:B------:R-:W-:Y:S01]  /*6b10*/  MOV R176, R100 ;  /* 0x0000006400b07202 */ /* 0x000fe20000000f00 */
[----:B------:R-:W2:Y:S01]  /*6b20*/  LDL.LU.64 R150, [R1+0x500] ;  /* 0x0005000001967983 */ /* 0x000ea20000300a00 */
[----:B------:R-:W-:Y:S01]  /*6b30*/  IMAD.MOV.U32 R177, RZ, RZ, R101 ;  /* 0x000000ffffb17224 */ /* 0x000fe200078e0065 */
[----:B------:R-:W-:Y:S01]  /*6b40*/  MOV R174, R98 ;  /* 0x0000006200ae7202 */ /* 0x000fe20000000f00 */
[----:B------:R-:W-:Y:S01]  /*6b50*/  IMAD.MOV.U32 R175, RZ, RZ, R99 ;  /* 0x000000ffffaf7224 */ /* 0x000fe200078e0063 */
[----:B------:R-:W2:Y:S01]  /*6b60*/  LDL.LU.64 R148, [R1+0x4f8] ;  /* 0x0004f80001947983 */ /* 0x000ea20000300a00 */
        /* <DEDUP_REMOVED lines=52> */
[----:B------:R-:W-:-:S02]  /*6eb0*/  IMAD.MOV.U32 R19, RZ, RZ, R59 ;  /* 0x000000ffff137224 */ /* 0x000fc400078e003b */
[----:B------:R-:W-:Y:S01]  /*6ec0*/  IMAD.MOV.U32 R23, RZ, RZ, R57 ;  /* 0x000000ffff177224 */ /* 0x000fe200078e0039 */
        /* <DEDUP_REMOVED lines=32> */
[----:B-1----:R-:W2:Y:S04]  /*70d0*/  LDL.LU.64 R56, [R1+0x388] ;  /* 0x0003880001387983 */ /* 0x002ea80000300a00 */
        /* <DEDUP_REMOVED lines=17> */
[----:B------:R-:W-:-:S02]  /*71f0*/  UMOV UR5, 0x40000040 ;  /* 0x4000004000057882 */ /* 0x000fc40000000000 */
[----:B------:R-:W-:Y:S04]  /*7200*/  STL.64 [R1+0x2d8], R156 ;  /* 0x0002d89c01007387 */ /* 0x000fe80000100a00 */
[----:B---3--:R-:W-:Y:S04]  /*7210*/  STL [R1+0x2d4], R154 ;  /* 0x0002d49a01007387 */ /* 0x008fe80000100800 */
[----:B----4-:R-:W-:Y:S01]  /*7220*/  STL [R1+0x2d0], R152 ;  /* 0x0002d09801007387 */ /* 0x010fe20000100800 */
[----:B--2---:R-:W-:-:S06]  /*7230*/  WARPGROUP.ARRIVE ;  /* 0x00000000000079c5 */ /* 0x004fcc0000000000 */
        /* <DEDUP_REMOVED lines=97> */
[----:B------:R-:W-:Y:S01]  /*7850*/  UIADD3 UR4, UR8, 0x6, URZ ;  /* 0x0000000608047890 */ /* 0x000fe2000fffe03f */
[----:B------:R-:W-:Y:S01]  /*7860*/  MOV R227, R0 ;  /* 0x0000000000e37202 */ /* 0x000fe20000000f00 */
[----:B------:R-:W-:Y:S01]  /*7870*/  UIADD3 UR6, UR9, 0x6, URZ ;  /* 0x0000000609067890 */ /* 0x000fe2000fffe03f */
[----:B------:R1:W5:Y:S01]  /*7880*/  LDL.LU R23, [R1+0x300] ;  /* 0x0003000001177983 */ /* 0x0003620000300800 */
[----:B------:R-:W-:Y:S01]  /*7890*/  UMOV UR5, 0x40000040 ;  /* 0x4000004000057882 */ /* 0x000fe20000000000 */
[----:B------:R-:W-:-:S02]  /*78a0*/  UMOV UR7, 0x40000040 ;  /* 0x4000004000077882 */ /* 0x000fc40000000000 */
[----:B------:R1:W5:Y:S04]  /*78b0*/  LDL.LU R22, [R1+0x2fc] ;  /* 0x0002fc0001167983 */ /* 0x0003680000300800 */
[----:B------:R1:W5:Y:S04]  /*78c0*/  LDL.LU R19, [R1+0x2f8] ;  /* 0x0002f80001137983 */ /* 0x0003680000300800 */
[----:B------:R1:W5:Y:S04]  /*78d0*/  LDL.LU R18, [R1+0x2f4] ;  /* 0x0002f40001127983 */ /* 0x0003680000300800 */
[----:B------:R1:W5:Y:S04]  /*78e0*/  LDL.LU R17, [R1+0x2f0] ;  /* 0x0002f00001117983 */ /* 0x0003680000300800 */
[----:B------:R1:W5:Y:S04]  /*78f0*/  LDL.LU R16, [R1+0x2ec] ;  /* 0x0002ec0001107983 */ /* 0x0003680000300800 */
[----:B------:R1:W5:Y:S04]  /*7900*/  LDL.LU R6, [R1+0x2e8] ;  /* 0x0002e80001067983 */ /* 0x0003680000300800 */
[----:B------:R1:W5:Y:S04]  /*7910*/  LDL.LU R5, [R1+0x2e4] ;  /* 0x0002e40001057983 */ /* 0x0003680000300800 */
[----:B------:R1:W5:Y:S01]  /*7920*/  LDL.LU R4, [R1+0x2e0] ;  /* 0x0002e00001047983 */ /* 0x0003620000300800 */
        /* <DEDUP_REMOVED lines=67> */
[----:B--2---:R1:W5:Y:S04]  /*7d60*/  LDL.LU.64 R156, [R1+0x2d8] ;  /* 0x0002d800019c7983 */ /* 0x0043680000300a00 */
[----:B------:R1:W5:Y:S04]  /*7d70*/  LDL.LU R154, [R1+0x2d4] ;  /* 0x0002d400019a7983 */ /* 0x0003680000300800 */
[----:B------:R1:W5:Y:S04]  /*7d80*/  LDL.LU R152, [R1+0x2d0] ;  /* 0x0002d00001987983 */ /* 0x0003680000300800 */
        /* <DEDUP_REMOVED lines=28> */
[----:B------:R-:W-:-:S04]  /*7f50*/  UIADD3 UR9, UR41, 0x1, URZ ;  /* 0x0000000129097890 */ /* 0x000fc8000fffe03f */
[----:B------:R-:W-:Y:S01]  /*7f60*/  UISETP.NE.AND UP0, UPT, UR9, 0x4, UPT ;  /* 0x000000040900788c */ /* 0x000fe2000bf05270 */
[----:B------:R-:W-:-:S03]  /*7f70*/  UMOV UR8, 0x1 ;  /* 0x0000000100087882 */ /* 0x000fc60000000000 */
[----:B------:R-:W-:Y:S01]  /*7f80*/  USEL UR9, UR9, URZ, UP0 ;  /* 0x0000003f09097287 */ /* 0x000fe20008000000 */
[----:B--2---:R-:W-:-:S06]  /*7f90*/  WARPGROUP.ARRIVE ;  /* 0x00000000000079c5 */ /* 0x004fcc0000000000 */
[----:B------:R-:W-:Y:S01]  /*7fa0*/  HGMMA.64x256x16.F32.BF16 R24, gdesc[UR4], R24, gsb0 ;  /* 0x03e00000041879f0 */ /* 0x000fe20008001818 */
[----:B------:R-:W-:-:S04]  /*7fb0*/  USEL UR4, URZ, 0x1, UP0 ;  /* 0x000000013f047887 */ /* 0x000fc80008000000 */
[----:B------:R-:W-:-:S06]  /*7fc0*/  ULOP3.LUT UR4, UR42, UR4, URZ, 0x3c, !UPT ;  /* 0x000000042a047292 */ /* 0x000fcc000f8e3c3f */
[----:B-1----:R-:W-:Y:S01]  /*7fd0*/  IMAD.U32 R0, RZ, RZ, UR4 ;  /* 0x00000004ff007e24 */ /* 0x002fe2000f8e00ff */
[----:B------:R-:W-:-:S06]  /*7fe0*/  WARPGROUP.DEPBAR.LE gsb0, 0x0 ;  /* 0x00008000000079c5 */ /* 0x000fcc0000010000 */
.L_x_34:
[----:B------:R-:W-:-:S04]  /*7ff0*/  UISETP.LT.AND UP0, UPT, UR10, 0x1, UPT ;  /* 0x000000010a00788c */ /* 0x000fc8000bf01270 */
[----:B------:R-:W-:-:S04]  /*8000*/  USEL UR4, UR10, 0x1, UP0 ;  /* 0x000000010a047887 */ /* 0x000fc80008000000 */
[----:B------:R-:W-:-:S04]  /*8010*/  UIADD3 UR10, UR10, -UR4, URZ ;  /* 0x800000040a0a7290 */ /* 0x000fc8000fffe03f */
[----:B------:R-:W-:-:S06]  /*8020*/  UISETP.GE.AND UP0, UPT, UR10, 0x1, UPT ;  /* 0x000000010a00788c */ /* 0x000fcc000bf06270 */
[----:B------:R-:W-:-:S13]  /*8030*/  PLOP3.LUT P0, PT, PT, PT, UP0, 0x80, 0x0 ;  /* 0x000000000000781c */ /* 0x000fda0003f0f008 */
[----:B------:R-:W-:Y:S05]  /*8040*/  @!P0 BRA `(.L_x_39) ;  /* 0x0000004400688947 */ /* 0x000fea0003800000 */
[----:B------:R-:W-:Y:S01]  /*8050*/  MOV R2, UR10 ;  /* 0x0000000a00027c02 */ /* 0x000fe20008000f00 */
[----:B------:R-:W-:-:S06]  /*8060*/  UMOV UR11, UR41 ;  /* 0x00000029000b7c82 */ /* 0x000fcc0008000000 */
.L_x_46:
[----:B------:R-:W-:-:S06]  /*8070*/  UISETP.NE.AND UP0, UPT, UR48, 0x3, UPT ;  /* 0x000000033000788c */ /* 0x000fcc000bf05270 */
[----:B------:R-:W-:-:S13]  /*8080*/  PLOP3.LUT P1, PT, PT, PT, UP0, 0x80, 0x0 ;  /* 0x000000000000781c */ /* 0x000fda0003f2f008 */
[----:B------:R-:W-:Y:S05]  /*8090*/  @!P1 BRA `(.L_x_40) ;  /* 0x0000000000049947 */ /* 0x000fea0003800000 */
[----:B------:R-:W-:Y:S01]  /*80a0*/  BPT.TRAP 0x1 ;  /* 0x000000040000795c */ /* 0x000fe20000300000 */
.L_x_40:
[----:B------:R-:W-:Y:S01]  /*80b0*/  ULEA UR4, UR9, UR50, 0x3 ;  /* 0x0000003209047291 */ /* 0x000fe2000f8e183f */
[----:B------:R-:W-:-:S08]  /*80c0*/  SHF.L.U32 R3, R0, 0x1f, RZ ;  /* 0x0000001f00037819 */ /* 0x000fd000000006ff */
[----:B------:R1:W3:Y:S01]  /*80d0*/  SYNCS.PHASECHK.TRANS64.TRYWAIT P0, [UR4+0x34480], R3 ;  /* 0x03448003ff0075a7 */ /* 0x0002e20008000144 */
[----:B------:R-:W-:Y:S05]  /*80e0*/  @!P1 BRA `(.L_x_41) ;  /* 0x0000000000049947 */ /* 0x000fea0003800000 */
[----:B------:R-:W-:Y:S01]  /*80f0*/  BPT.TRAP 0x1 ;  /* 0x000000040000795c */ /* 0x000fe20000300000 */
.L_x_41:
[----:B---3--:R-:W-:Y:S05]  /*8100*/  @P0 BRA `(.L_x_42) ;  /* 0x0000000000080947 */ /* 0x008fea0003800000 */
[----:B------:R-:W3:Y:S02]  /*8110*/  SYNCS.PHASECHK.TRANS64.TRYWAIT P0, [UR4+0x34480], R3 ;  /* 0x03448003ff0075a7 */ /* 0x000ee40008000144 */
[----:B---3--:R-:W-:Y:S05]  /*8120*/  @!P0 BRA `(.L_x_43) ;  /* 0x0000011c00448947 */ /* 0x008fea0003800000 */
.L_x_42:
        /* <DEDUP_REMOVED lines=64> */
[----:B----4-:R-:W4:Y:S04]  /*8530*/  LDL.LU.64 R24, [R1] ;  /* 0x0000000001187983 */ /* 0x010f280000300a00 */
[----:B------:R-:W4:Y:S04]  /*8540*/  LDL.LU.64 R26, [R1+0x8] ;  /* 0x00000800011a7983 */ /* 0x000f280000300a00 */
        /* <DEDUP_REMOVED lines=61> */
[----:B------:R-:W4:Y:S01]  /*8920*/  LDL.LU.64 R150, [R1+0x1f8] ;  /* 0x0001f80001967983 */ /* 0x000f220000300a00 */
[----:B------:R-:W-:-:S02]  /*8930*/  UIADD3 UR5, UR50, 0x10000, URZ ;  /* 0x0001000032057890 */ /* 0x000fc4000fffe03f */
[----:B------:R-:W-:Y:S01]  /*8940*/  USHF.R.U32.HI UR4, URZ, 0x4, UR50 ;  /* 0x000000043f047899 */ /* 0x000fe20008011632 */
[----:B-----5:R-:W-:Y:S01]  /*8950*/  STL [R1+0x308], R23 ;  /* 0x0003081701007387 */ /* 0x020fe20000100800 */
[----:B------:R-:W-:Y:S02]  /*8960*/  USHF.R.U32.HI UR5, URZ, 0x4, UR5 ;  /* 0x000000043f057899 */ /* 0x000fe40008011605 */
[----:B------:R-:W-:Y:S01]  /*8970*/  ULOP3.LUT UR4, UR4, 0x3fff, URZ, 0xc0, !UPT ;  /* 0x00003fff04047892 */ /* 0x000fe2000f8ec03f */
[----:B------:R-:W-:Y:S01]  /*8980*/  STL [R1+0x304], R22 ;  /* 0x0003041601007387 */ /* 0x000fe20000100800 */
[----:B------:R-:W-:Y:S02]  /*8990*/  ULOP3.LUT UR5, UR5, 0x3fff, URZ, 0xc0, !UPT ;  /* 0x00003fff05057892 */ /* 0x000fe4000f8ec03f */
[----:B------:R-:W-:Y:S01]  /*89a0*/  ULOP3.LUT UR4, UR4, 0x10000, URZ, 0xfc, !UPT ;  /* 0x0001000004047892 */ /* 0x000fe2000f8efc3f */
[----:B------:R-:W-:Y:S01]  /*89b0*/  STL [R1+0x300], R19 ;  /* 0x0003001301007387 */ /* 0x000fe20000100800 */
[----:B------:R-:W-:-:S02]  /*89c0*/  ULOP3.LUT UR5, UR5, 0x10000, URZ, 0xfc, !UPT ;  /* 0x0001000005057892 */ /* 0x000fc4000f8efc3f */
[----:B------:R-:W-:Y:S01]  /*89d0*/  UISETP.NE.U32.AND UP0, UPT, UR8, URZ, UPT ;  /* 0x0000003f0800728c */ /* 0x000fe2000bf05070 */
[----:B------:R-:W-:Y:S01]  /*89e0*/  STL [R1+0x2fc], R18 ;  /* 0x0002fc1201007387 */ /* 0x000fe20000100800 */
[----:B------:R-:W-:Y:S02]  /*89f0*/  ULEA UR12, UR9, UR4, 0xa ;  /* 0x00000004090c7291 */ /* 0x000fe4000f8e503f */
[----:B------:R-:W-:Y:S01]  /*8a00*/  ULEA UR13, UR9, UR5, 0xb ;  /* 0x00000005090d7291 */ /* 0x000fe2000f8e583f */
[----:B------:R-:W-:Y:S01]  /*8a10*/  STL [R1+0x2f8], R17 ;  /* 0x0002f81101007387 */ /* 0x000fe20000100800 */
[----:B------:R-:W-:Y:S01]  /*8a20*/  UMOV UR7, 0x40000040 ;  /* 0x4000004000077882 */ /* 0x000fe20000000000 */
[----:B------:R-:W-:Y:S02]  /*8a30*/  UMOV UR5, 0x40000040 ;  /* 0x4000004000057882 */ /* 0x000fe40000000000 */
[----:B------:R-:W-:Y:S01]  /*8a40*/  UMOV UR4, UR12 ;  /* 0x0000000c00047c82 */ /* 0x000fe20008000000 */
[----:B------:R-:W-:Y:S01]  /*8a50*/  STL [R1+0x2f4], R16 ;  /* 0x0002f41001007387 */ /* 0x000fe20000100800 */
[----:B------:R-:W-:-:S03]  /*8a60*/  UMOV UR6, UR13 ;  /* 0x0000000d00067c82 */ /* 0x000fc60008000000 */
[----:B------:R-:W-:Y:S04]  /*8a70*/  STL [R1+0x2f0], R6 ;  /* 0x0002f00601007387 */ /* 0x000fe80000100800 */
[----:B------:R-:W-:Y:S04]  /*8a80*/  STL [R1+0x2ec], R5 ;  /* 0x0002ec0501007387 */ /* 0x000fe80000100800 */
[----:B------:R-:W-:Y:S04]  /*8a90*/  STL [R1+0x2e8], R4 ;  /* 0x0002e80401007387 */ /* 0x000fe80000100800 */
[----:B------:R1:W-:Y:S04]  /*8aa0*/  STL [R1+0x2e4], R2 ;  /* 0x0002e40201007387 */ /* 0x0003e80000100800 */
[----:B------:R2:W-:Y:S01]  /*8ab0*/  STL [R1+0x2e0], R0 ;  /* 0x0002e00001007387 */ /* 0x0005e20000100800 */
[----:B----4-:R-:W-:-:S06]  /*8ac0*/  WARPGROUP.ARRIVE ;  /* 0x00000000000079c5 */ /* 0x010fcc0000000000 */
[----:B------:R-:W-:Y:S03]  /*8ad0*/  HGMMA.64x256x16.F32.BF16 R24, gdesc[UR4], R24, UP0, gsb0 ;  /* 0x03e00000041879f0 */ /* 0x000fe6000b801818 */
[----:B------:R-:W-:Y:S02]  /*8ae0*/  WARPGROUP.DEPBAR.LE gsb0, 0x0 ;  /* 0x00008000000079c5 */ /* 0x000fe40000010000 */
[----:B------:R-:W-:Y:S01]  /*8af0*/  STL.64 [R1], R24 ;  /* 0x0000001801007387 */ /* 0x000fe20000100a00 */
[----:B-1----:R-:W-:Y:S01]  /*8b00*/  MOV R2, R150 ;  /* 0x0000009600027202 */ /* 0x002fe20000000f00 */
[----:B--2---:R-:W-:Y:S01]  /*8b10*/  IMAD.MOV.U32 R0, RZ, RZ, R151 ;  /* 0x000000ffff007224 */ /* 0x004fe200078e0097 */
[----:B------:R-:W-:Y:S01]  /*8b20*/  MOV R4, R148 ;  /* 0x0000009400047202 */ /* 0x000fe20000000f00 */
[----:B------:R-:W-:Y:S01]  /*8b30*/  STL.64 [R1+0x8], R26 ;  /* 0x0000081a01007387 */ /* 0x000fe20000100a00 */
[----:B---3--:R-:W-:Y:S01]  /*8b40*/  IMAD.MOV.U32 R3, RZ, RZ, R149 ;  /* 0x000000ffff037224 */ /* 0x008fe200078e0095 */
        /* <DEDUP_REMOVED lines=173> */
[----:B------:R-:W-:Y:S04]  /*9620*/  STL [R1+0x5e4], R154 ;  /* 0x0005e49a01007387 */ /* 0x000fe80000100800 */
[----:B------:R-:W-:Y:S01]  /*9630*/  STL [R1+0x5e0], R152 ;  /* 0x0005e09801007387 */ /* 0x000fe20000100800 */
[----:B--2---:R-:W-:-:S06]  /*9640*/  WARPGROUP.ARRIVE ;  /* 0x00000000000079c5 */ /* 0x004fcc0000000000 */
[----:B------:R-:W-:Y:S03]  /*9650*/  HGMMA.64x256x16.F32.BF16 R24, gdesc[UR4], R24, UP0, gsb0 ;  /* 0x03e00000041879f0 */ /* 0x000fe6000b801818 */
        /* <DEDUP_REMOVED lines=106> */
[----:B------:R-:W-:-:S02]  /*9d00*/  UIADD3 UR4, UR12, 0x2, URZ ;  /* 0x000000020c047890 */ /* 0x000fc4000fffe03f */
[----:B------:R-:W-:Y:S01]  /*9d10*/  UIADD3 UR6, UR13, 0x2, URZ ;  /* 0x000000020d067890 */ /* 0x000fe2000fffe03f */
[----:B------:R-:W-:Y:S01]  /*9d20*/  UMOV UR5, 0x40000040 ;  /* 0x4000004000057882 */ /* 0x000fe20000000000 */
[----:B------:R-:W-:Y:S01]  /*9d30*/  UMOV UR7, 0x40000040 ;  /* 0x4000004000077882 */ /* 0x000fe20000000000 */
[----:B--2---:R-:W-:-:S06]  /*9d40*/  WARPGROUP.ARRIVE ;  /* 0x00000000000079c5 */ /* 0x004fcc0000000000 */
[----:B------:R-:W-:Y:S03]  /*9d50*/  HGMMA.64x256x16.F32.BF16 R100, gdesc[UR4], R100, UP0, gsb0 ;  /* 0x03e00000046479f0 */ /* 0x000fe6000b801864 */
        /* <DEDUP_REMOVED lines=246> */
[----:B------:R-:W-:Y:S01]  /*acc0*/  STL.64 [R1+0x60], R48 ;  /* 0x0000603001007387 */ /* 0x000fe20000100a00 */
[----:B------:R-:W-:-:S03]  /*acd0*/  IMAD.MOV.U32 R7, RZ, RZ, R150 ;  /* 0x000000ffff077224 */ /* 0x000fc600078e0096 */
[----:B------:R-:W-:Y:S01]  /*ace0*/  STL.64 [R1+0x68], R50 ;  /* 0x0000683201007387 */ /* 0x000fe20000100a00 */
[----:B------:R-:W-:-:S03]  /*acf0*/  MOV R3, R151 ;  /* 0x0000009700037202 */ /* 0x000fc60000000f00 */
[----:B------:R-:W-:Y:S01]  /*ad00*/  STL.64 [R1+0x70], R52 ;  /* 0x0000703401007387 */ /* 0x000fe20000100a00 */
[----:B------:R-:W-:Y:S01]  /*ad10*/  IMAD.MOV.U32 R9, RZ, RZ, R148 ;  /* 0x000000ffff097224 */ /* 0x000fe200078e0094 */
[----:B------:R-:W-:Y:S02]  /*ad20*/  MOV R8, R149 ;  /* 0x0000009500087202 */ /* 0x000fe40000000f00 */
[----:B------:R-:W-:Y:S01]  /*ad30*/  STL.64 [R1+0x78], R54 ;  /* 0x0000783601007387 */ /* 0x000fe20000100a00 */
[----:B------:R-:W-:Y:S01]  /*ad40*/  IMAD.MOV.U32 R11, RZ, RZ, R146 ;  /* 0x000000ffff0b7224 */ /* 0x000fe200078e0092 */
[----:B------:R-:W-:Y:S02]  /*ad50*/  MOV R10, R147 ;  /* 0x00000093000a7202 */ /* 0x000fe40000000f00 */
[----:B------:R1:W-:Y:S01]  /*ad60*/  STL [R1+0x80], R56 ;  /* 0x0000803801007387 */ /* 0x0003e20000100800 */
[----:B------:R-:W-:Y:S01]  /*ad70*/  IMAD.MOV.U32 R13, RZ, RZ, R144 ;  /* 0x000000ffff0d7224 */ /* 0x000fe200078e0090 */
[----:B------:R-:W-:-:S02]  /*ad80*/  MOV R12, R145 ;  /* 0x00000091000c7202 */ /* 0x000fc40000000f00 */
[----:B------:R-:W2:Y:S01]  /*ad90*/  LDL.LU.64 R150, [R1+0x508] ;  /* 0x0005080001967983 */ /* 0x000ea20000300a00 */
[----:B------:R-:W-:Y:S01]  /*ada0*/  IMAD.MOV.U32 R15, RZ, RZ, R142 ;  /* 0x000000ffff0f7224 */ /* 0x000fe200078e008e */
[----:B------:R-:W-:Y:S02]  /*adb0*/  MOV R14, R143 ;  /* 0x0000008f000e7202 */ /* 0x000fe40000000f00 */
[----:B------:R-:W2:Y:S01]  /*adc0*/  LDL.LU.64 R148, [R1+0x500] ;  /* 0x0005000001947983 */ /* 0x000ea20000300a00 */
[----:B------:R-:W-:Y:S01]  /*add0*/  IMAD.MOV.U32 R21, RZ, RZ, R140 ;  /* 0x000000ffff157224 */ /* 0x000fe200078e008c */
[----:B------:R-:W-:Y:S02]  /*ade0*/  MOV R20, R141 ;  /* 0x0000008d00147202 */ /* 0x000fe40000000f00 */
[----:B------:R-:W2:Y:S01]  /*adf0*/  LDL.LU.64 R146, [R1+0x4f8] ;  /* 0x0004f80001927983 */ /* 0x000ea20000300a00 */
        /* <DEDUP_REMOVED lines=123> */
[----:B------:R-:W-:-:S03]  /*b5b0*/  MOV R23, R57 ;  /* 0x0000003900177202 */ /* 0x000fc60000000f00 */
        /* <DEDUP_REMOVED lines=121> */
[----:B------:R-:W-:Y:S01]  /*bd50*/  UIADD3 UR4, UR12, 0x6, URZ ;  /* 0x000000060c047890 */ /* 0x000fe2000fffe03f */
[----:B------:R-:W-:Y:S01]  /*bd60*/  IMAD.MOV.U32 R227, RZ, RZ, R3 ;  /* 0x000000ffffe37224 */ /* 0x000fe200078e0003 */
        /* <DEDUP_REMOVED lines=115> */
[----:B-1----:R-:W-:Y:S05]  /*c4a0*/  @!P1 BRA `(.L_x_44) ;  /* 0x0000000000049947 */ /* 0x002fea0003800000 */
[----:B------:R-:W-:Y:S01]  /*c4b0*/  BPT.TRAP 0x1 ;  /* 0x000000040000795c */ /* 0x000fe20000300000 */
.L_x_44:
[----:B------:R-:W-:Y:S02]  /*c4c0*/  UISETP.GT.U32.AND UP0, UPT, UR40, 0x1, UPT ;  /* 0x000000012800788c */ /* 0x000fe4000bf04070 */
[----:B------:R-:W-:-:S04]  /*c4d0*/  ULEA UR4, UR11, UR50, 0x3 ;  /* 0x000000320b047291 */ /* 0x000fc8000f8e183f */
[----:B------:R-:W-:Y:S01]  /*c4e0*/  UIADD3 UR4, UR4, 0x344a0, URZ ;  /* 0x000344a004047890 */ /* 0x000fe2000fffe03f */
[----:B------:R-:W-:-:S03]  /*c4f0*/  PLOP3.LUT P0, PT, PT, PT, UP0, 0x80, 0x0 ;  /* 0x000000000000781c */ /* 0x000fc60003f0f008 */
[----:B------:R-:W-:-:S09]  /*c500*/  UPRMT UR4, URZ, 0x654, UR4 ;  /* 0x000006543f047896 */ /* 0x000fd20008000004 */
[----:B------:R-:W-:Y:S01]  /*c510*/  SYNCS.ARRIVE.TRANS64.RED.A1T0 RZ, [UR4], RZ ;  /* 0x000000ffffff79a7 */ /* 0x000fe20008100404 */
[----:B------:R-:W-:Y:S05]  /*c520*/  @P0 BRA `(.L_x_45) ;  /* 0x0000000000040947 */ /* 0x000fea0003800000 */
[----:B------:R-:W-:Y:S01]  /*c530*/  BPT.TRAP 0x1 ;  /* 0x000000040000795c */ /* 0x000fe20000300000 */
.L_x_45:
[----:B------:R-:W-:Y:S01]  /*c540*/  UIADD3 UR9, UR9, 0x1, URZ ;  /* 0x0000000109097890 */ /* 0x000fe2000fffe03f */
[C---:B-----5:R-:W-:Y:S01]  /*c550*/  ISETP.GT.AND P0, PT, R2.reuse, 0x1, PT ;  /* 0x000000010200780c */ /* 0x060fe20003f04270 */
[----:B------:R-:W-:Y:S01]  /*c560*/  UIADD3 UR11, UR11, 0x1, URZ ;  /* 0x000000010b0b7890 */ /* 0x000fe2000fffe03f */
[----:B------:R-:W-:Y:S01]  /*c570*/  IADD3 R2, R2, -0x1, RZ ;  /* 0xffffffff02027810 */ /* 0x000fe20007ffe0ff */
[----:B------:R-:W-:Y:S02]  /*c580*/  UISETP.NE.AND UP0, UPT, UR9, 0x4, UPT ;  /* 0x000000040900788c */ /* 0x000fe4000bf05270 */
[----:B------:R-:W-:Y:S02]  /*c590*/  UISETP.NE.AND UP1, UPT, UR11, 0x4, UPT ;  /* 0x000000040b00788c */ /* 0x000fe4000bf25270 */
[----:B------:R-:W-:Y:S02]  /*c5a0*/  USEL UR4, URZ, 0x1, UP0 ;  /* 0x000000013f047887 */ /* 0x000fe40008000000 */
[----:B------:R-:W-:-:S02]  /*c5b0*/  USEL UR9, UR9, URZ, UP0 ;  /* 0x0000003f09097287 */ /* 0x000fc40008000000 */
[----:B------:R-:W-:Y:S02]  /*c5c0*/  USEL UR11, UR11, URZ, UP1 ;  /* 0x0000003f0b0b7287 */ /* 0x000fe40008800000 */
[----:B------:R-:W-:Y:S01]  /*c5d0*/  LOP3.LUT R0, R0, UR4, RZ, 0x3c, !PT ;  /* 0x0000000400007c12 */ /* 0x000fe2000f8e3cff */
[----:B------:R-:W-:Y:S09]  /*c5e0*/  @P0 BRA `(.L_x_46) ;  /* 0xffffffb800a00947 */ /* 0x000ff2000383ffff */
.L_x_39:
[----:B-----5:R-:W-:Y:S01]  /*c5f0*/  ISETP.GE.AND P0, PT, R4, 0x1, PT ;  /* 0x000000010400780c */ /* 0x020fe20003f06270 */
[----:B------:R-:W-:-:S04]  /*c600*/  IMAD.U32 R0, RZ, RZ, UR55 ;  /* 0x00000037ff007e24 */ /* 0x000fc8000f8e00ff */
[----:B------:R1:W-:Y:S08]  /*c610*/  SYNCS.ARRIVE.TRANS64.A1T0 RZ, [R0+UR51], RZ ;  /* 0x000000ff00ff79a7 */ /* 0x0003f00008100033 */
[----:B-1----:R-:W-:Y:S05]  /*c620*/  @!P0 BRA `(.L_x_47) ;  /* 0x0000000000388947 */ /* 0x002fea0003800000 */
[----:B------:R-:W-:-:S06]  /*c630*/  UISETP.NE.AND UP0, UPT, UR48, 0x3, UPT ;  /* 0x000000033000788c */ /* 0x000fcc000bf05270 */
[----:B------:R-:W-:-:S13]  /*c640*/  PLOP3.LUT P0, PT, PT, PT, UP0, 0x80, 0x0 ;  /* 0x000000000000781c */ /* 0x000fda0003f0f008 */
[----:B------:R-:W-:Y:S05]  /*c650*/  @!P0 BRA `(.L_x_48) ;  /* 0x0000000000048947 */ /* 0x000fea0003800000 */
[----:B------:R-:W-:Y:S01]  /*c660*/  BPT.TRAP 0x1 ;  /* 0x000000040000795c */ /* 0x000fe20000300000 */
.L_x_48:
[----:B------:R-:W-:Y:S02]  /*c670*/  UIADD3 UR10, UR10, UR41, URZ ;  /* 0x000000290a0a7290 */ /* 0x000fe4000fffe03f */
[----:B------:R-:W-:Y:S02]  /*c680*/  UISETP.GT.U32.AND UP0, UPT, UR40, 0x1, UPT ;  /* 0x000000012800788c */ /* 0x000fe4000bf04070 */
[----:B------:R-:W-:-:S04]  /*c690*/  USHF.L.U32 UR10, UR10, 0x3, URZ ;  /* 0x000000030a0a7899 */ /* 0x000fc8000800063f */
[----:B------:R-:W-:Y:S01]  /*c6a0*/  ULOP3.LUT UR10, UR10, 0x18, URZ, 0xc0, !UPT ;  /* 0x000000180a0a7892 */ /* 0x000fe2000f8ec03f */
[----:B------:R-:W-:-:S03]  /*c6b0*/  PLOP3.LUT P0, PT, PT, PT, UP0, 0x80, 0x0 ;  /* 0x000000000000781c */ /* 0x000fc60003f0f008 */
[----:B------:R-:W-:-:S04]  /*c6c0*/  UIADD3 UR10, UR50, 0x344a0, UR10 ;  /* 0x000344a0320a7890 */ /* 0x000fc8000fffe00a */
[----:B------:R-:W-:-:S09]  /*c6d0*/  UPRMT UR10, URZ, 0x654, UR10 ;  /* 0x000006543f0a7896 */ /* 0x000fd2000800000a */
[----:B------:R-:W-:Y:S01]  /*c6e0*/  SYNCS.ARRIVE.TRANS64.RED.A1T0 RZ, [UR10], RZ ;  /* 0x000000ffffff79a7 */ /* 0x000fe2000810040a */
[----:B------:R-:W-:Y:S05]  /*c6f0*/  @P0 BRA `(.L_x_47) ;  /* 0x0000000000040947 */ /* 0x000fea0003800000 */
[----:B------:R-:W-:Y:S01]  /*c700*/  BPT.TRAP 0x1 ;  /* 0x000000040000795c */ /* 0x000fe20000300000 */
.L_x_47:
[----:B------:R-:W-:Y:S02]  /*c710*/  SHF.L.U32 R0, R152, 0x1f, RZ ;  /* 0x0000001f98007819 */ /* 0x000fe400000006ff */
[----:B------:R-:W-:Y:S02]  /*c720*/  R2UR UR4, R4 ;  /* 0x00000000040472ca */ /* 0x000fe400000e0000 */
[----:B------:R-:W1:Y:S11]  /*c730*/  SYNCS.PHASECHK.TRANS64.TRYWAIT P0, [R6+UR47+0x10], R0 ;  /* 0x00001000060075a7 */ /* 0x000e76000800016f */
[----:B------:R-:W-:-:S04]  /*c740*/  UIADD3 UR4, UR4, 0x3f, URZ ;  /* 0x0000003f04047890 */ /* 0x000fc8000fffe03f */
[----:B------:R-:W-:-:S04]  /*c750*/  USHF.R.S32.HI UR5, URZ, 0x1f, UR4 ;  /* 0x0000001f3f057899 */ /* 0x000fc80008011404 */
[----:B------:R-:W-:-:S04]  /*c760*/  ULEA.HI UR5, UR5, UR4, URZ, 0x6 ;  /* 0x0000000405057291 */ /* 0x000fc8000f8f303f */
[----:B------:R-:W-:Y:S01]  /*c770*/  USHF.R.S32.HI UR5, URZ, 0x6, UR5 ;  /* 0x000000063f057899 */ /* 0x000fe20008011405 */
[----:B-1----:R-:W-:Y:S11]  /*c780*/  @!P0 BRA `(.L_x_49) ;  /* 0x000000d400c48947 */ /* 0x002ff60003800000 */
.L_x_360:
[----:B------:R-:W-:Y:S01]  /*c790*/  UIADD3 UR41, UR5, UR41, URZ ;  /* 0x0000002905297290 */ /* 0x000fe2000fffe03f */
[----:B------:R-:W-:-:S03]  /*c7a0*/  LOP3.LUT P0, RZ, R5, 0xff, RZ, 0xc0, !PT ;  /* 0x000000ff05ff7812 */ /* 0x000fc6000780c0ff */
[----:B------:R-:W-:Y:S02]  /*c7b0*/  USHF.R.U32.HI UR4, URZ, 0x2, UR41 ;  /* 0x000000023f047899 */ /* 0x000fe40008011629 */
[----:B------:R-:W-:Y:S02]  /*c7c0*/  UISETP.GT.U32.AND UP0, UPT, UR41, 0x3, UPT ;  /* 0x000000032900788c */ /* 0x000fe4000bf04070 */
[----:B------:R-:W-:Y:S02]  /*c7d0*/  ULOP3.LUT UR4, UR4, 0x1, URZ, 0xc0, !UPT ;  /* 0x0000000104047892 */ /* 0x000fe4000f8ec03f */
[----:B------:R-:W-:Y:S02]  /*c7e0*/  UISETP.LT.U32.AND UP0, UPT, UR5, 0x4, UP0 ;  /* 0x000000040500788c */ /* 0x000fe40008701070 */
[----:B------:R-:W-:Y:S02]  /*c7f0*/  UISETP.NE.U32.AND UP1, UPT, UR4, 0x1, UPT ;  /* 0x000000010400788c */ /* 0x000fe4000bf25070 */
[----:B------:R-:W-:-:S02]  /*c800*/  ULOP3.LUT UR41, UR41, 0x3, URZ, 0xc0, !UPT ;  /* 0x0000000329297892 */ /* 0x000fc4000f8ec03f */
[----:B------:R-:W-:Y:S02]  /*c810*/  UISETP.GT.U32.AND UP1, UPT, UR5, 0x3, !UP1 ;  /* 0x000000030500788c */ /* 0x000fe4000cf24070 */
[----:B------:R-:W-:Y:S02]  /*c820*/  USEL UR5, URZ, 0x1, !UP0 ;  /* 0x000000013f057887 */ /* 0x000fe4000c000000 */
[----:B------:R-:W-:-:S04]  /*c830*/  USEL UR4, URZ, 0x1, !UP1 ;  /* 0x000000013f047887 */ /* 0x000fc8000c800000 */
[----:B------:R-:W-:Y:S01]  /*c840*/  ULOP3.LUT UR42, UR4, UR42, UR5, 0x96, !UPT ;  /* 0x0000002a042a7292 */ /* 0x000fe2000f8e9605 */
[----:B------:R-:W-:Y:S11]  /*c850*/  @!P0 BRA `(.L_x_50) ;  /* 0x00000000000c8947 */ /* 0x000ff60003800000 */
[----:B------:R-:W-:-:S04]  /*c860*/  DEPBAR {5,4,3,2,1,0} ;  /* 0x0000003f0000791a */ /* 0x000fc80000000000 */
[----:B------:R3:W-:Y:S02]  /*c870*/  UTMACCTL.IV [UR36] ;  /* 0x00000000240079b9 */ /* 0x0007e40008000000 */
[----:B---3--:R-:W-:Y:S01]  /*c880*/  NOP ;  /* 0x0000000000007918 */ /* 0x008fe20000000000 */
.L_x_50:
[----:B------:R-:W-:Y:S01]  /*c890*/  UIADD3 UR4, UR50, 0x30000, URZ ;  /* 0x0003000032047890 */ /* 0x000fe2000fffe03f */
[----:B------:R-:W-:Y:S02]  /*c8a0*/  R2UR UR45, R16 ;  /* 0x00000000102d72ca */ /* 0x000fe400000e0000 */
[----:B------:R-:W-:Y:S01]  /*c8b0*/  R2UR UR46, R17 ;  /* 0x00000000112e72ca */ /* 0x000fe200000e0000 */
[----:B------:R-:W-:-:S06]  /*c8c0*/  ULOP3.LUT UP0, URZ, UR4, 0x3ff, URZ, 0xc0, !UPT ;  /* 0x000003ff043f7892 */ /* 0x000fcc000f80c03f */
[----:B------:R-:W-:-:S04]  /*c8d0*/  PLOP3.LUT P0, PT, PT, PT, UP0, 0x80, 0x0 ;  /* 0x000000000000781c */ /* 0x000fc80003f0f008 */
[----:B------:R-:W-:Y:S02]  /*c8e0*/  USHF.L.U32 UR45, UR45, 0x7, URZ ;  /* 0x000000072d2d7899 */ /* 0x000fe4000800063f */
[----:B------:R-:W-:-:S07]  /*c8f0*/  USHF.L.U32 UR46, UR46, 0x8, URZ ;  /* 0x000000082e2e7899 */ /* 0x000fce000800063f */
[----:B------:R-:W-:Y:S05]  /*c900*/  @!P0 BRA `(.L_x_51) ;  /* 0x00000000007c8947 */ /* 0x000fea0003800000 */
[----:B------:R-:W-:Y:S01]  /*c910*/  MOV R16, 0x0 ;  /* 0x0000000000107802 */ /* 0x000fe20000000f00 */
[----:B------:R-:W-:Y:S01]  /*c920*/  ULDC.64 UR4, c[0x4][0x68] ;  /* 0x01001a0000047ab9 */ /* 0x000fe20000000a00 */
[----:B------:R-:W-:Y:S01]  /*c930*/  ULDC.64 UR6, c[0x4][0x70] ;  /* 0x01001c0000067ab9 */ /* 0x000fe20000000a00 */
[----:B------:R-:W-:Y:S01]  /*c940*/  ULDC.64 UR8, c[0x4][0x8] ;  /* 0x0100020000087ab9 */ /* 0x000fe20000000a00 */
[----:B-1----:R1:W3:Y:S01]  /*c950*/  LDC.64 R2, c[0x4][R16] ;  /* 0x0100000010027b82 */ /* 0x0022e20000000a00 */
[----:B------:R-:W-:Y:S01]  /*c960*/  MOV R4, UR4 ;  /* 0x0000000400047c02 */ /* 0x000fe20008000f00 */
[----:B------:R-:W-:Y:S01]  /*c970*/  IMAD.U32 R5, RZ, RZ, UR5 ;  /* 0x00000005ff057e24 */ /* 0x000fe2000f8e00ff */
[----:B------:R-:W-:Y:S01]  /*c980*/  MOV R6, UR6 ;  /* 0x0000000600067c02 */ /* 0x000fe20008000f00 */
[----:B------:R-:W-:Y:S01]  /*c990*/  IMAD.U32 R7, RZ, RZ, UR7 ;  /* 0x00000007ff077e24 */ /* 0x000fe2000f8e00ff */
[----:B------:R-:W-:Y:S01]  /*c9a0*/  MOV R10, UR8 ;  /* 0x00000008000a7c02 */ /* 0x000fe20008000f00 */
[----:B------:R-:W-:Y:S01]  /*c9b0*/  IMAD.U32 R11, RZ, RZ, UR9 ;  /* 0x00000009ff0b7e24 */ /* 0x000fe2000f8e00ff */
[----:B------:R-:W-:Y:S01]  /*c9c0*/  MOV R8, 0x70 ;  /* 0x0000007000087802 */ /* 0x000fe20000000f00 */
[----:B------:R-:W-:Y:S01]  /*c9d0*/  IMAD.MOV.U32 R12, RZ, RZ, 0x1 ;  /* 0x00000001ff0c7424 */ /* 0x000fe200078e00ff */
[----:B-1----:R-:W-:-:S07]  /*c9e0*/  MOV R13, RZ ;  /* 0x000000ff000d7202 */ /* 0x002fce0000000f00 */
[----:B------:R-:W-:-:S07]  /*c9f0*/  LEPC R20, `(.L_x_52) ;  /* 0x000000001014794e */ /* 0x000fce0000000000 */
[----:B--23--:R-:W-:Y:S05]  /*ca00*/  CALL.ABS.NOINC R2 ;  /* 0x0000000002007343 */ /* 0x00cfea0003c00000 */
.L_x_52:
[----:B------:R1:W2:Y:S01]  /*ca10*/  LDC.64 R2, c[0x4][R16] ;  /* 0x0100000010027b82 */ /* 0x0002a20000000a00 */
[----:B------:R-:W-:Y:S01]  /*ca20*/  ULDC.64 UR4, c[0x4][0x68] ;  /* 0x01001a0000047ab9 */ /* 0x000fe20000000a00 */
[----:B------:R-:W-:Y:S01]  /*ca30*/  ULDC.64 UR6, c[0x4][0x70] ;  /* 0x01001c0000067ab9 */ /* 0x000fe20000000a00 */
[----:B------:R-:W-:Y:S01]  /*ca40*/  ULDC.64 UR8, c[0x4][0x8] ;  /* 0x0100020000087ab9 */ /* 0x000fe20000000a00 */
[----:B------:R-:W-:Y:S01]  /*ca50*/  IMAD.U32 R4, RZ, RZ, UR4 ;  /* 0x00000004ff047e24 */ /* 0x000fe2000f8e00ff */
[----:B------:R-:W-:Y:S01]  /*ca60*/  MOV R5, UR5 ;  /* 0x0000000500057c02 */ /* 0x000fe20008000f00 */
[----:B------:R-:W-:Y:S01]  /*ca70*/  IMAD.U32 R6, RZ, RZ, UR6 ;  /* 0x00000006ff067e24 */ /* 0x000fe2000f8e00ff */
[----:B------:R-:W-:Y:S01]  /*ca80*/  MOV R7, UR7 ;  /* 0x0000000700077c02 */ /* 0x000fe20008000f00 */
[----:B------:R-:W-:Y:S01]  /*ca90*/  IMAD.U32 R10, RZ, RZ, UR8 ;  /* 0x00000008ff0a7e24 */ /* 0x000fe2000f8e00ff */
[----:B------:R-:W-:Y:S01]  /*caa0*/  MOV R11, UR9 ;  /* 0x00000009000b7c02 */ /* 0x000fe20008000f00 */
[----:B------:R-:W-:Y:S01]  /*cab0*/  IMAD.MOV.U32 R8, RZ, RZ, 0x70 ;  /* 0x00000070ff087424 */ /* 0x000fe200078e00ff */
[----:B------:R-:W-:Y:S01]  /*cac0*/  MOV R12, 0x1 ;  /* 0x00000001000c7802 */ /* 0x000fe20000000f00 */
[----:B-1----:R-:W-:-:S07]  /*cad0*/  IMAD.MOV.U32 R13, RZ, RZ, RZ ;  /* 0x000000ffff0d7224 */ /* 0x002fce00078e00ff */
[----:B------:R-:W-:-:S07]  /*cae0*/  LEPC R20, `(.L_x_51) ;  /* 0x000000001014794e */ /* 0x000fce0000000000 */
[----:B--2---:R-:W-:Y:S05]  /*caf0*/  CALL.ABS.NOINC R2 ;  /* 0x0000000002007343 */ /* 0x004fea0003c00000 */
.L_x_51:
[----:B------:R-:W-:Y:S02]  /*cb00*/  ULDC.64 UR4, c[0x0][0x590] ;  /* 0x0001640000047ab9 */ /* 0x000fe40000000a00 */
[----:B------:R-:W-:-:S04]  /*cb10*/  ISETP.NE.U32.AND P0, PT, RZ, UR4, PT ;  /* 0x00000004ff007c0c */ /* 0x000fc8000bf05070 */
[----:B------:R-:W-:-:S13]  /*cb20*/  ISETP.NE.AND.EX P0, PT, RZ, UR5, PT, P0 ;  /* 0x00000005ff007c0c */ /* 0x000fda000bf05300 */
[----:B------:R-:W-:Y:S05]  /*cb30*/  @!P0 BRA `(.L_x_53) ;  /* 0x0000000000148947 */ /* 0x000fea0003800000 */
[----:B-1----:R-:W-:-:S04]  /*cb40*/  LEA R2, P0, R18, UR4, 0x3 ;  /* 0x0000000412027c11 */ /* 0x002fc8000f8018ff */
[----:B------:R-:W-:-:S06]  /*cb50*/  LEA.HI.X R3, R18, UR5, R19, 0x3, P0 ;  /* 0x0000000512037c11 */ /* 0x000fcc00080f1c13 */
[----:B------:R-:W3:Y:S04]  /*cb60*/  LDG.E.64 R2, desc[UR38][R2.64] ;  /* 0x0000002602027981 */ /* 0x000ee8000c1e1b00 */
[----:B---3--:R3:W5:Y:S01]  /*cb70*/  LD.E R0, desc[UR38][R2.64] ;  /* 0x0000002602007980 */ /* 0x008762000c101900 */
[----:B------:R-:W-:Y:S05]  /*cb80*/  BRA `(.L_x_54) ;  /* 0x0000000000307947 */ /* 0x000fea0003800000 */
.L_x_53:
[----:B------:R-:W-:Y:S02]  /*cb90*/  ULDC.64 UR4, c[0x0][0x588] ;  /* 0x0001620000047ab9 */ /* 0x000fe40000000a00 */
[----:B------:R-:W-:-:S04]  /*cba0*/  ISETP.NE.U32.AND P0, PT, RZ, UR4, PT ;  /* 0x00000004ff007c0c */ /* 0x000fc8000bf05070 */
[----:B------:R-:W-:-:S13]  /*cbb0*/  ISETP.NE.AND.EX P0, PT, RZ, UR5, PT, P0 ;  /* 0x00000005ff007c0c */ /* 0x000fda000bf05300 */
[----:B------:R-:W-:Y:S05]  /*cbc0*/  @!P0 BRA `(.L_x_55) ;  /* 0x0000000000188947 */ /* 0x000fea0003800000 */
[----:B------:R-:W3:Y:S01]  /*cbd0*/  LDC.64 R4, c[0x0][0x588] ;  /* 0x00016200ff047b82 */ /* 0x000ee20000000a00 */
[----:B------:R-:W-:Y:S02]  /*cbe0*/  ULDC UR4, c[0x0][0x598] ;  /* 0x0001660000047ab9 */ /* 0x000fe40000000800 */
[----:B-1----:R-:W-:-:S04]  /*cbf0*/  IMAD R2, R18, UR4, RZ ;  /* 0x0000000412027c24 */ /* 0x002fc8000f8e02ff */
[----:B---3--:R-:W-:-:S05]  /*cc00*/  IMAD.WIDE R2, R2, 0x4, R4 ;  /* 0x0000000402027825 */ /* 0x008fca00078e0204 */
[----:B------:R1:W5:Y:S01]  /*cc10*/  LDG.E R0, desc[UR38][R2.64] ;  /* 0x0000002602007981 */ /* 0x000362000c1e1900 */
[----:B------:R-:W-:Y:S05]  /*cc20*/  BRA `(.L_x_54) ;  /* 0x0000000000087947 */ /* 0x000fea0003800000 */
.L_x_55:
[----:B------:R-:W-:Y:S02]  /*cc30*/  ULDC UR4, c[0x0][0x580] ;  /* 0x0001600000047ab9 */ /* 0x000fe40000000800 */
[----:B-1----:R-:W-:-:S07]  /*cc40*/  MOV R0, UR4 ;  /* 0x0000000400007c02 */ /* 0x002fce0008000f00 */
.L_x_54:
[----:B------:R-:W-:Y:S02]  /*cc50*/  ULDC.64 UR4, c[0x0][0x5b8] ;  /* 0x00016e0000047ab9 */ /* 0x000fe40000000a00 */
[----:B------:R-:W-:-:S04]  /*cc60*/  ISETP.NE.U32.AND P0, PT, RZ, UR4, PT ;  /* 0x00000004ff007c0c */ /* 0x000fc8000bf05070 */
[----:B------:R-:W-:-:S13]  /*cc70*/  ISETP.NE.AND.EX P0, PT, RZ, UR5, PT, P0 ;  /* 0x00000005ff007c0c */ /* 0x000fda000bf05300 */
[----:B------:R-:W-:Y:S05]  /*cc80*/  @!P0 BRA `(.L_x_56) ;  /* 0x0000000000148947 */ /* 0x000fea0003800000 */
[----:B-1-3--:R-:W-:-:S04]  /*cc90*/  LEA R2, P0, R18, UR4, 0x3 ;  /* 0x0000000412027c11 */ /* 0x00afc8000f8018ff */
[----:B------:R-:W-:-:S06]  /*cca0*/  LEA.HI.X R3, R18, UR5, R19, 0x3, P0 ;  /* 0x0000000512037c11 */ /* 0x000fcc00080f1c13 */
[----:B------:R-:W3:Y:S04]  /*ccb0*/  LDG.E.64 R2, desc[UR38][R2.64] ;  /* 0x0000002602027981 */ /* 0x000ee8000c1e1b00 */
[----:B---3--:R1:W5:Y:S01]  /*ccc0*/  LD.E R2, desc[UR38][R2.64] ;  /* 0x0000002602027980 */ /* 0x008362000c101900 */
[----:B------:R-:W-:Y:S05]  /*ccd0*/  BRA `(.L_x_57) ;  /* 0x0000000000307947 */ /* 0x000fea0003800000 */
.L_x_56:
[----:B------:R-:W-:Y:S02]  /*cce0*/  ULDC.64 UR4, c[0x0][0x5b0] ;  /* 0x00016c0000047ab9 */ /* 0x000fe40000000a00 */
[----:B------:R-:W-:-:S04]  /*ccf0*/  ISETP.NE.U32.AND P0, PT, RZ, UR4, PT ;  /* 0x00000004ff007c0c */ /* 0x000fc8000bf05070 */
[----:B------:R-:W-:-:S13]  /*cd00*/  ISETP.NE.AND.EX P0, PT, RZ, UR5, PT, P0 ;  /* 0x00000005ff007c0c */ /* 0x000fda000bf05300 */
[----:B------:R-:W-:Y:S05]  /*cd10*/  @!P0 BRA `(.L_x_58) ;  /* 0x0000000000188947 */ /* 0x000fea0003800000 */
[----:B------:R-:W4:Y:S01]  /*cd20*/  LDC.64 R4, c[0x0][0x5b0] ;  /* 0x00016c00ff047b82 */ /* 0x000f220000000a00 */
[----:B------:R-:W-:Y:S02]  /*cd30*/  ULDC UR4, c[0x0][0x5c0] ;  /* 0x0001700000047ab9 */ /* 0x000fe40000000800 */
[----:B-1-3--:R-:W-:-:S04]  /*cd40*/  IMAD R2, R18, UR4, RZ ;  /* 0x0000000412027c24 */ /* 0x00afc8000f8e02ff */
[----:B----4-:R-:W-:-:S06]  /*cd50*/  IMAD.WIDE R2, R2, 0x4, R4 ;  /* 0x0000000402027825 */ /* 0x010fcc00078e0204 */
[----:B------:R3:W5:Y:S01]  /*cd60*/  LDG.E R2, desc[UR38][R2.64] ;  /* 0x0000002602027981 */ /* 0x000762000c1e1900 */
[----:B------:R-:W-:Y:S05]  /*cd70*/  BRA `(.L_x_57) ;  /* 0x0000000000087947 */ /* 0x000fea0003800000 */
.L_x_58:
[----:B------:R-:W-:Y:S02]  /*cd80*/  ULDC UR4, c[0x0][0x5a8] ;  /* 0x00016a0000047ab9 */ /* 0x000fe40000000800 */
[----:B-1-3--:R-:W-:-:S07]  /*cd90*/  IMAD.U32 R2, RZ, RZ, UR4 ;  /* 0x00000004ff027e24 */ /* 0x00afce000f8e00ff */
.L_x_57:
[----:B------:R-:W-:Y:S01]  /*cda0*/  ISETP.GT.U32.AND P0, PT, R157, 0x3e, PT ;  /* 0x0000003e9d00780c */ /* 0x000fe20003f04070 */
[----:B------:R-:W-:Y:S01]  /*cdb0*/  BSSY B0, `(.L_x_59) ;  /* 0x0000007000007945 */ /* 0x000fe20003800000 */
[----:B------:R-:W-:-:S11]  /*cdc0*/  PRMT R16, RZ, 0x7610, R16 ;  /* 0x00007610ff107816 */ /* 0x000fd60000000010 */
[----:B------:R-:W-:Y:S05]  /*cdd0*/  @P0 BRA `(.L_x_60) ;  /* 0x0000000000100947 */ /* 0x000fea0003800000 */
[----:B------:R-:W-:-:S03]  /*cde0*/  UMOV UR4, 0xffffffff ;  /* 0xffffffff00047882 */ /* 0x000fc60000000000 */
[----:B------:R-:W-:Y:S05]  /*cdf0*/  BRA.DIV UR4, `(.L_x_61) ;  /* 0x000000d204447947 */ /* 0x000fea000b800000 */
[----:B------:R-:W-:-:S13]  /*ce00*/  ELECT P6, URZ, PT ;  /* 0x00000000003f782f */ /* 0x000fda00038c0000 */
.L_x_362:
[----:B------:R-:W-:-:S07]  /*ce10*/  SEL R16, RZ, 0x1, !P6 ;  /* 0x00000001ff107807 */ /* 0x000fce0007000000 */
.L_x_60:
[----:B------:R-:W-:Y:S05]  /*ce20*/  BSYNC B0 ;  /* 0x0000000000007941 */ /* 0x000fea0003800000 */
.L_x_59:
[----:B-1-3--:R-:W-:-:S04]  /*ce30*/  MOV R3, UR54 ;  /* 0x0000003600037c02 */ /* 0x00afc80008000f00 */
[----:B------:R-:W-:-:S13]  /*ce40*/  ISETP.NE.AND P0, PT, R3, 0x3, PT ;  /* 0x000000030300780c */ /* 0x000fda0003f05270 */
[----:B------:R-:W-:Y:S05]  /*ce50*/  @!P0 BRA `(.L_x_62) ;  /* 0x0000000000048947 */ /* 0x000fea0003800000 */
[----:B------:R-:W-:Y:S01]  /*ce60*/  BPT.TRAP 0x1 ;  /* 0x000000040000795c */ /* 0x000fe20000300000 */
.L_x_62:
[----:B------:R-:W-:Y:S02]  /*ce70*/  SHF.L.U32 R158, RZ, 0x1f, RZ ;  /* 0x0000001fff9e7819 */ /* 0x000fe400000006ff */
[----:B-----5:R-:W-:Y:S02]  /*ce80*/  FSETP.NEU.AND P1, PT, R0, RZ, PT ;  /* 0x000000ff0000720b */ /* 0x020fe40003f2d000 */
[----:B------:R-:W1:Y:S02]  /*ce90*/  SYNCS.PHASECHK.TRANS64.TRYWAIT P2, [UR50+0x344c0], R158 ;  /* 0x0344c09eff0075a7 */ /* 0x000e640008040172 */
[----:B-1----:R-:W-:Y:S09]  /*cea0*/  @!P2 BRA `(.L_x_63) ;  /* 0x000000d00030a947 */ /* 0x002ff20003800000 */
.L_x_363:
[----:B-1----:R-:W3:Y:S04]  /*ceb0*/  LDL.LU R3, [R1] ;  /* 0x0000000001037983 */ /* 0x002ee80000300800 */
[----:B------:R-:W4:Y:S04]  /*cec0*/  LDL.LU R7, [R1+0x4] ;  /* 0x0000040001077983 */ /* 0x000f280000300800 */
[----:B------:R-:W5:Y:S01]  /*ced0*/  LDL.LU R6, [R1+0x8] ;  /* 0x0000080001067983 */ /* 0x000f620000300800 */
[----:B------:R-:W-:Y:S01]  /*cee0*/  IMAD.MOV.U32 R8, RZ, RZ, RZ ;  /* 0x000000ffff087224 */ /* 0x000fe200078e00ff */
[----:B------:R-:W-:Y:S01]  /*cef0*/  @P1 LEA R4, R156, UR50, 0x1 ;  /* 0x000000329c041c11 */ /* 0x000fe2000f8e08ff */
[----:B------:R-:W-:Y:S05]  /*cf00*/  @P1 WARPSYNC.ALL ;  /* 0x0000000000001948 */ /* 0x000fea0003800000 */
[----:B------:R-:W1:Y:S01]  /*cf10*/  @P1 LDSM.16.MT88.4 R8, [R4+0x30000] ;  /* 0x030000000408183b */ /* 0x000e620000004200 */
[----:B------:R-:W-:Y:S01]  /*cf20*/  BSSY B0, `(.L_x_64) ;  /* 0x000000f000007945 */ /* 0x000fe20003800000 */
[----:B-1----:R-:W-:-:S02]  /*cf30*/  HADD2.F32 R5, -RZ, R8.H0_H0 ;  /* 0x20000008ff057230 */ /* 0x002fc40000004100 */
[----:B---3--:R-:W-:-:S04]  /*cf40*/  FMUL R3, R3, R2 ;  /* 0x0000000203037220 */ /* 0x008fc80000400000 */
[----:B------:R-:W-:Y:S01]  /*cf50*/  FFMA R5, R5, R0, R3 ;  /* 0x0000000005057223 */ /* 0x000fe20000000003 */
[----:B------:R-:W-:Y:S02]  /*cf60*/  HADD2.F32 R3, -RZ, R8.H1_H1 ;  /* 0x30000008ff037230 */ /* 0x000fe40000004100 */
[-C--:B----4-:R-:W-:Y:S01]  /*cf70*/  FMUL R12, R7, R2.reuse ;  /* 0x00000002070c7220 */ /* 0x090fe20000400000 */
[----:B-----5:R-:W-:-:S03]  /*cf80*/  FMUL R13, R6, R2 ;  /* 0x00000002060d7220 */ /* 0x020fc60000400000 */
[----:B------:R-:W-:-:S05]  /*cf90*/  FFMA R12, R3, R0, R12 ;  /* 0x00000000030c7223 */ /* 0x000fca000000000c */
[----:B------:R-:W-:Y:S02]  /*cfa0*/  F2FP.F16.F32.PACK_AB R12, R12, R5 ;  /* 0x000000050c0c723e */ /* 0x000fe400000000ff */
[----:B------:R-:W1:Y:S01]  /*cfb0*/  @P1 LDSM.16.MT88.4 R4, [R4+0x30800] ;  /* 0x030800000404183b */ /* 0x000e620000004200 */
[----:B------:R-:W-:Y:S05]  /*cfc0*/  @P1 BRA `(.L_x_65) ;  /* 0x0000000000101947 */ /* 0x000fea0003800000 */
[----:B------:R-:W-:Y:S02]  /*cfd0*/  MOV R9, RZ ;  /* 0x000000ff00097202 */ /* 0x000fe40000000f00 */
[----:B------:R-:W-:Y:S02]  /*cfe0*/  CS2R R10, SRZ ;  /* 0x00000000000a7805 */ /* 0x000fe4000001ff00 */
[----:B-1----:R-:W-:Y:S02]  /*cff0*/  CS2R R4, SRZ ;  /* 0x0000000000047805 */ /* 0x002fe4000001ff00 */
[----:B------:R-:W-:-:S07]  /*d000*/  CS2R R6, SRZ ;  /* 0x0000000000067805 */ /* 0x000fce000001ff00 */
.L_x_65:
[----:B------:R-:W-:Y:S05]  /*d010*/  BSYNC B0 ;  /* 0x0000000000007941 */ /* 0x000fea0003800000 */
.L_x_64:
[----:B------:R-:W3:Y:S04]  /*d020*/  LDL.LU R163, [R1+0xc] ;  /* 0x00000c0001a37983 */ /* 0x000ee80000300800 */
[----:B------:R-:W4:Y:S04]  /*d030*/  LDL.LU R18, [R1+0x10] ;  /* 0x0000100001127983 */ /* 0x000f280000300800 */
[----:B------:R-:W5:Y:S04]  /*d040*/  LDL.LU R17, [R1+0x14] ;  /* 0x0000140001117983 */ /* 0x000f680000300800 */
        /* <DEDUP_REMOVED lines=10> */
[--C-:B------:R-:W-:Y:S01]  /*d0f0*/  HADD2.F32 R3, -RZ, R9.reuse.H0_H0 ;  /* 0x20000009ff037230 */ /* 0x100fe20000004100 */
[----:B------:R-:W-:Y:S05]  /*d100*/  WARPSYNC.ALL ;  /* 0x0000000000007948 */ /* 0x000fea0003800000 */
[----:B------:R-:W-:Y:S01]  /*d110*/  FFMA R14, R3, R0, R13 ;  /* 0x00000000030e7223 */ /* 0x000fe2000000000d */
[----:B------:R-:W-:Y:S01]  /*d120*/  HADD2.F32 R3, -RZ, R9.H1_H1 ;  /* 0x30000009ff037230 */ /* 0x000fe20000004100 */
[----:B------:R-:W-:Y:S01]  /*d130*/  PRMT R16, R16, 0x9910, RZ ;  /* 0x0000991010107816 */ /* 0x000fe200000000ff */
[----:B------:R-:W-:Y:S01]  /*d140*/  BSSY B0, `(.L_x_66) ;  /* 0x000003f000007945 */ /* 0x000fe20003800000 */
[----:B---3--:R-:W-:-:S04]  /*d150*/  FMUL R13, R163, R2 ;  /* 0x00000002a30d7220 */ /* 0x008fc80000400000 */
[----:B------:R-:W-:Y:S01]  /*d160*/  FFMA R13, R3, R0, R13 ;  /* 0x00000000030d7223 */ /* 0x000fe2000000000d */
[----:B----4-:R-:W-:-:S04]  /*d170*/  FMUL R3, R18, R2 ;  /* 0x0000000212037220 */ /* 0x010fc80000400000 */
[----:B------:R-:W-:Y:S01]  /*d180*/  F2FP.F16.F32.PACK_AB R13, R13, R14 ;  /* 0x0000000e0d0d723e */ /* 0x000fe200000000ff */
[----:B------:R-:W-:-:S05]  /*d190*/  HADD2.F32 R14, -RZ, R10.H0_H0 ;  /* 0x2000000aff0e7230 */ /* 0x000fca0000004100 */
[----:B------:R-:W-:Y:S01]  /*d1a0*/  FFMA R18, R14, R0, R3 ;  /* 0x000000000e127223 */ /* 0x000fe20000000003 */
[----:B------:R-:W-:Y:S02]  /*d1b0*/  HADD2.F32 R14, -RZ, R10.H1_H1 ;  /* 0x3000000aff0e7230 */ /* 0x000fe40000004100 */
[----:B-----5:R-:W-:-:S04]  /*d1c0*/  FMUL R3, R17, R2 ;  /* 0x0000000211037220 */ /* 0x020fc80000400000 */
[----:B------:R-:W-:Y:S01]  /*d1d0*/  FFMA R17, R14, R0, R3 ;  /* 0x000000000e117223 */ /* 0x000fe20000000003 */
[----:B------:R-:W-:Y:S02]  /*d1e0*/  HADD2.F32 R14, -RZ, R11.H0_H0 ;  /* 0x2000000bff0e7230 */ /* 0x000fe40000004100 */
[----:B--2---:R-:W-:-:S04]  /*d1f0*/  FMUL R3, R15, R2 ;  /* 0x000000020f037220 */ /* 0x004fc80000400000 */
[----:B------:R-:W-:Y:S01]  /*d200*/  FFMA R15, R14, R0, R3 ;  /* 0x000000000e0f7223 */ /* 0x000fe20000000003 */
[----:B------:R-:W-:Y:S02]  /*d210*/  HADD2.F32 R14, -RZ, R11.H1_H1 ;  /* 0x3000000bff0e7230 */ /* 0x000fe40000004100 */
[----:B------:R-:W-:-:S04]  /*d220*/  FMUL R3, R162, R2 ;  /* 0x00000002a2037220 */ /* 0x000fc80000400000 */
[----:B------:R-:W-:Y:S01]  /*d230*/  FFMA R3, R14, R0, R3 ;  /* 0x000000000e037223 */ /* 0x000fe20000000003 */
[----:B------:R-:W-:-:S04]  /*d240*/  F2FP.F16.F32.PACK_AB R14, R17, R18 ;  /* 0x00000012110e723e */ /* 0x000fc800000000ff */
[----:B------:R-:W-:Y:S02]  /*d250*/  F2FP.F16.F32.PACK_AB R15, R3, R15 ;  /* 0x0000000f030f723e */ /* 0x000fe400000000ff */
[----:B------:R-:W-:-:S05]  /*d260*/  LEA R3, R156, UR50, 0x1 ;  /* 0x000000329c037c11 */ /* 0x000fca000f8e08ff */
[----:B------:R1:W-:Y:S02]  /*d270*/  STSM.16.MT88.4 [R3+0x30000], R12 ;  /* 0x0300000c03007844 */ /* 0x0003e40000004200 */
[--C-:B-1----:R-:W-:Y:S02]  /*d280*/  HADD2.F32 R13, -RZ, R4.reuse.H1_H1 ;  /* 0x30000004ff0d7230 */ /* 0x102fe40000004100 */
[-C--:B------:R-:W-:Y:S01]  /*d290*/  FMUL R12, R21, R2.reuse ;  /* 0x00000002150c7220 */ /* 0x080fe20000400000 */
[----:B------:R-:W-:Y:S02]  /*d2a0*/  HADD2.F32 R14, -RZ, R4.H0_H0 ;  /* 0x20000004ff0e7230 */ /* 0x000fe40000004100 */
[----:B------:R-:W-:Y:S01]  /*d2b0*/  FMUL R15, R153, R2 ;  /* 0x00000002990f7220 */ /* 0x000fe20000400000 */
[-C--:B------:R-:W-:Y:S01]  /*d2c0*/  FFMA R21, R13, R0.reuse, R12 ;  /* 0x000000000d157223 */ /* 0x080fe2000000000c */
[--C-:B------:R-:W-:Y:S02]  /*d2d0*/  HADD2.F32 R13, -RZ, R5.reuse.H1_H1 ;  /* 0x30000005ff0d7230 */ /* 0x100fe40000004100 */
[----:B------:R-:W-:Y:S01]  /*d2e0*/  FFMA R153, R14, R0, R15 ;  /* 0x000000000e997223 */ /* 0x000fe2000000000f */
[----:B------:R-:W-:Y:S01]  /*d2f0*/  FMUL R12, R19, R2 ;  /* 0x00000002130c7220 */ /* 0x000fe20000400000 */
[----:B------:R-:W-:-:S02]  /*d300*/  HADD2.F32 R14, -RZ, R5.H0_H0 ;  /* 0x20000005ff0e7230 */ /* 0x000fc40000004100 */
[----:B------:R-:W-:Y:S01]  /*d310*/  FMUL R15, R20, R2 ;  /* 0x00000002140f7220 */ /* 0x000fe20000400000 */
[-C--:B------:R-:W-:Y:S01]  /*d320*/  FFMA R19, R13, R0.reuse, R12 ;  /* 0x000000000d137223 */ /* 0x080fe2000000000c */
[--C-:B------:R-:W-:Y:S02]  /*d330*/  HADD2.F32 R13, -RZ, R6.reuse.H1_H1 ;  /* 0x30000006ff0d7230 */ /* 0x100fe40000004100 */
[----:B------:R-:W-:Y:S01]  /*d340*/  FFMA R20, R14, R0, R15 ;  /* 0x000000000e147223 */ /* 0x000fe2000000000f */
[-C--:B------:R-:W-:Y:S01]  /*d350*/  FMUL R12, R160, R2.reuse ;  /* 0x00000002a00c7220 */ /* 0x080fe20000400000 */
[----:B------:R-:W-:Y:S02]  /*d360*/  HADD2.F32 R14, -RZ, R6.H0_H0 ;  /* 0x20000006ff0e7230 */ /* 0x000fe40000004100 */
[----:B------:R-:W-:Y:S01]  /*d370*/  FMUL R15, R161, R2 ;  /* 0x00000002a10f7220 */ /* 0x000fe20000400000 */
[----:B------:R-:W-:Y:S01]  /*d380*/  FFMA R17, R13, R0, R12 ;  /* 0x000000000d117223 */ /* 0x000fe2000000000c */
[----:B------:R-:W-:-:S02]  /*d390*/  HADD2.F32 R13, -RZ, R7.H0_H0 ;  /* 0x20000007ff0d7230 */ /* 0x000fc40000004100 */
[----:B------:R-:W-:Y:S01]  /*d3a0*/  FFMA R18, R14, R0, R15 ;  /* 0x000000000e127223 */ /* 0x000fe2000000000f */
[----:B------:R-:W-:Y:S02]  /*d3b0*/  HADD2.F32 R12, -RZ, R7.H1_H1 ;  /* 0x30000007ff0c7230 */ /* 0x000fe40000004100 */
[-C--:B------:R-:W-:Y:S01]  /*d3c0*/  FMUL R14, R159, R2.reuse ;  /* 0x000000029f0e7220 */ /* 0x080fe20000400000 */
[----:B------:R-:W-:Y:S01]  /*d3d0*/  FMUL R15, R155, R2 ;  /* 0x000000029b0f7220 */ /* 0x000fe20000400000 */
[----:B------:R-:W-:Y:S02]  /*d3e0*/  IMAD.MOV.U32 R155, RZ, RZ, R16 ;  /* 0x000000ffff9b7224 */ /* 0x000fe400078e0010 */
[-C--:B------:R-:W-:Y:S01]  /*d3f0*/  FFMA R16, R13, R0.reuse, R14 ;  /* 0x000000000d107223 */ /* 0x080fe2000000000e */
[----:B------:R-:W-:Y:S01]  /*d400*/  FFMA R15, R12, R0, R15 ;  /* 0x000000000c0f7223 */ /* 0x000fe2000000000f */
[----:B------:R-:W-:Y:S02]  /*d410*/  F2FP.F16.F32.PACK_AB R12, R21, R153 ;  /* 0x00000099150c723e */ /* 0x000fe400000000ff */
[----:B------:R-:W-:-:S02]  /*d420*/  F2FP.F16.F32.PACK_AB R13, R19, R20 ;  /* 0x00000014130d723e */ /* 0x000fc400000000ff */
[----:B------:R-:W-:Y:S02]  /*d430*/  F2FP.F16.F32.PACK_AB R14, R17, R18 ;  /* 0x00000012110e723e */ /* 0x000fe400000000ff */
[----:B------:R-:W-:Y:S02]  /*d440*/  F2FP.F16.F32.PACK_AB R15, R15, R16 ;  /* 0x000000100f0f723e */ /* 0x000fe400000000ff */
[----:B------:R-:W-:-:S03]  /*d450*/  ISETP.NE.AND P2, PT, R155, RZ, PT ;  /* 0x000000ff9b00720c */ /* 0x000fc60003f45270 */
[----:B------:R1:W-:Y:S01]  /*d460*/  STSM.16.MT88.4 [R3+0x30800], R12 ;  /* 0x0308000c03007844 */ /* 0x0003e20000004200 */
[----:B------:R-:W-:Y:S01]  /*d470*/  @!PT LDS RZ, [RZ] ;  /* 0x00000000fffff984 */ /* 0x000fe20000000800 */
[----:B------:R-:W-:Y:S01]  /*d480*/  @!PT LDS RZ, [RZ] ;  /* 0x00000000fffff984 */ /* 0x000fe20000000800 */
[----:B------:R-:W-:Y:S01]  /*d490*/  @!PT LDS RZ, [RZ] ;  /* 0x00000000fffff984 */ /* 0x000fe20000000800 */
[----:B------:R-:W-:Y:S01]  /*d4a0*/  @!PT LDS RZ, [RZ] ;  /* 0x00000000fffff984 */ /* 0x000fe20000000800 */
[----:B------:R2:W-:Y:S06]  /*d4b0*/  MEMBAR.ALL.CTA ;  /* 0x0000000000007992 */ /* 0x0005ec0000008000 */
[----:B--2---:R-:W2:Y:S02]  /*d4c0*/  FENCE.VIEW.ASYNC.S ;  /* 0x00000000000073c6 */ /* 0x004ea40000000000 */
[----:B--2---:R-:W-:Y:S06]  /*d4d0*/  BAR.SYNC.DEFER_BLOCKING 0x1, 0x80 ;  /* 0x0042000000007b1d */ /* 0x004fec0000010000 */
[----:B------:R-:W-:Y:S05]  /*d4e0*/  @!P2 BRA `(.L_x_67) ;  /* 0x000000000010a947 */ /* 0x000fea0003800000 */
[----:B------:R-:W-:-:S09]  /*d4f0*/  UIADD3 UR44, UR50, 0x30000, URZ ;  /* 0x00030000322c7890 */ /* 0x000fd2000fffe03f */
[----:B------:R2:W-:Y:S01]  /*d500*/  UTMASTG.2D [UR44], [UR36] ;  /* 0x0000002c240073b5 */ /* 0x0005e20008008000 */
[----:B------:R0:W-:Y:S01]  /*d510*/  UTMACMDFLUSH ;  /* 0x00000000000079b7 */ /* 0x0001e20000000000 */
[----:B--2---:R-:W-:-:S04]  /*d520*/  DEPBAR.LE SB0, 0x1 ;  /* 0x000080400000791a */ /* 0x004fc80000000000 */
.L_x_67:
[----:B------:R-:W-:Y:S05]  /*d530*/  BSYNC B0 ;  /* 0x0000000000007941 */ /* 0x000fea0003800000 */
.L_x_66:
[----:B------:R-:W-:Y:S06]  /*d540*/  BAR.SYNC.DEFER_BLOCKING 0x1, 0x80 ;  /* 0x0042000000007b1d */ /* 0x000fec0000010000 */
[----:B------:R-:W-:Y:S05]  /*d550*/  @!P0 BRA `(.L_x_68) ;  /* 0x0000000000048947 */ /* 0x000fea0003800000 */
[----:B------:R-:W-:Y:S01]  /*d560*/  BPT.TRAP 0x1 ;  /* 0x000000040000795c */ /* 0x000fe20000300000 */
.L_x_68:
[----:B------:R-:W2:Y:S02]  /*d570*/  SYNCS.PHASECHK.TRANS64.TRYWAIT P3, [UR50+0x344c8], R158 ;  /* 0x0344c89eff0075a7 */ /* 0x000ea40008060172 */
[----:B--2---:R-:W-:Y:S05]  /*d580*/  @!P3 BRA `(.L_x_69) ;  /* 0x000000c80090b947 */ /* 0x004fea0003800000 */
.L_x_364:
[----:B------:R-:W-:Y:S05]  /*d590*/  @P1 WARPSYNC.ALL ;  /* 0x0000000000001948 */ /* 0x000fea0003800000 */
[----:B------:R-:W2:Y:S01]  /*d5a0*/  @P1 LDSM.16.MT88.4 R8, [R3+0x31000] ;  /* 0x031000000308183b */ /* 0x000ea20000004200 */
[-C--:B------:R-:W-:Y:S01]  /*d5b0*/  FMUL R28, R28, R2.reuse ;  /* 0x000000021c1c7220 */ /* 0x080fe20000400000 */
[-C--:B------:R-:W-:Y:S01]  /*d5c0*/  FMUL R29, R29, R2.reuse ;  /* 0x000000021d1d7220 */ /* 0x080fe20000400000 */
[-C--:B------:R-:W-:Y:S01]  /*d5d0*/  FMUL R24, R24, R2.reuse ;  /* 0x0000000218187220 */ /* 0x080fe20000400000 */
[----:B------:R-:W3:Y:S01]  /*d5e0*/  @P1 LDSM.16.MT88.4 R4, [R3+0x31800] ;  /* 0x031800000304183b */ /* 0x000ee20000004200 */
[-C--:B------:R-:W-:Y:S01]  /*d5f0*/  FMUL R26, R26, R2.reuse ;  /* 0x000000021a1a7220 */ /* 0x080fe20000400000 */
[-C--:B------:R-:W-:Y:S01]  /*d600*/  FMUL R30, R30, R2.reuse ;  /* 0x000000021e1e7220 */ /* 0x080fe20000400000 */
[-C--:B------:R-:W-:Y:S01]  /*d610*/  FMUL R25, R25, R2.reuse ;  /* 0x0000000219197220 */ /* 0x080fe20000400000 */
[-C--:B------:R-:W-:Y:S01]  /*d620*/  FMUL R27, R27, R2.reuse ;  /* 0x000000021b1b7220 */ /* 0x080fe20000400000 */
[-C--:B-1----:R-:W-:Y:S01]  /*d630*/  FMUL R15, R31, R2.reuse ;  /* 0x000000021f0f7220 */ /* 0x082fe20000400000 */
[----:B------:R-:W-:Y:S05]  /*d640*/  WARPSYNC.ALL ;  /* 0x0000000000007948 */ /* 0x000fea0003800000 */
[-C--:B------:R-:W-:Y:S01]  /*d650*/  FMUL R32, R32, R2.reuse ;  /* 0x0000000220207220 */ /* 0x080fe20000400000 */
[-C--:B------:R-:W-:Y:S01]  /*d660*/  FMUL R33, R33, R2.reuse ;  /* 0x0000000221217220 */ /* 0x080fe20000400000 */
[-C--:B------:R-:W-:Y:S01]  /*d670*/  FMUL R34, R34, R2.reuse ;  /* 0x0000000222227220 */ /* 0x080fe20000400000 */
[-C--:B------:R-:W-:Y:S01]  /*d680*/  FMUL R35, R35, R2.reuse ;  /* 0x0000000223237220 */ /* 0x080fe20000400000 */
[-C--:B------:R-:W-:Y:S01]  /*d690*/  FMUL R36, R36, R2.reuse ;  /* 0x0000000224247220 */ /* 0x080fe20000400000 */
[-C--:B------:R-:W-:Y:S01]  /*d6a0*/  FMUL R37, R37, R2.reuse ;  /* 0x0000000225257220 */ /* 0x080fe20000400000 */
[-C--:B------:R-:W-:Y:S01]  /*d6b0*/  FMUL R38, R38, R2.reuse ;  /* 0x0000000226267220 */ /* 0x080fe20000400000 */
[----:B------:R-:W-:Y:S01]  /*d6c0*/  FMUL R39, R39, R2 ;  /* 0x0000000227277220 */ /* 0x000fe20000400000 */
[----:B------:R-:W-:Y:S01]  /*d6d0*/  BSSY B0, `(.L_x_70) ;  /* 0x0000039000007945 */ /* 0x000fe20003800000 */
[----:B--2---:R-:W-:-:S02]  /*d6e0*/  HADD2.F32 R14, -RZ, R10.H0_H0 ;  /* 0x2000000aff0e7230 */ /* 0x004fc40000004100 */
[----:B------:R-:W-:Y:S02]  /*d6f0*/  HADD2.F32 R12, -RZ, R8.H0_H0 ;  /* 0x20000008ff0c7230 */ /* 0x000fe40000004100 */
[--C-:B------:R-:W-:Y:S02]  /*d700*/  HADD2.F32 R13, -RZ, R9.reuse.H0_H0 ;  /* 0x20000009ff0d7230 */ /* 0x100fe40000004100 */
[-C--:B------:R-:W-:Y:S01]  /*d710*/  FFMA R28, R14, R0.reuse, R28 ;  /* 0x000000000e1c7223 */ /* 0x080fe2000000001c */
[----:B------:R-:W-:Y:S02]  /*d720*/  HADD2.F32 R14, -RZ, R10.H1_H1 ;  /* 0x3000000aff0e7230 */ /* 0x000fe40000004100 */
[-C--:B------:R-:W-:Y:S01]  /*d730*/  FFMA R24, R12, R0.reuse, R24 ;  /* 0x000000000c187223 */ /* 0x080fe20000000018 */
[----:B------:R-:W-:Y:S02]  /*d740*/  HADD2.F32 R12, -RZ, R8.H1_H1 ;  /* 0x30000008ff0c7230 */ /* 0x000fe40000004100 */
[----:B------:R-:W-:Y:S01]  /*d750*/  FFMA R26, R13, R0, R26 ;  /* 0x000000000d1a7223 */ /* 0x000fe2000000001a */
[----:B------:R-:W-:-:S02]  /*d760*/  HADD2.F32 R13, -RZ, R9.H1_H1 ;  /* 0x30000009ff0d7230 */ /* 0x000fc40000004100 */
[-C--:B------:R-:W-:Y:S01]  /*d770*/  FFMA R29, R14, R0.reuse, R29 ;  /* 0x000000000e1d7223 */ /* 0x080fe2000000001d */
[--C-:B------:R-:W-:Y:S02]  /*d780*/  HADD2.F32 R14, -RZ, R11.reuse.H0_H0 ;  /* 0x2000000bff0e7230 */ /* 0x100fe40000004100 */
[-C--:B------:R-:W-:Y:S01]  /*d790*/  FFMA R12, R12, R0.reuse, R25 ;  /* 0x000000000c0c7223 */ /* 0x080fe20000000019 */
[-C--:B------:R-:W-:Y:S02]  /*d7a0*/  FFMA R13, R13, R0.reuse, R27 ;  /* 0x000000000d0d7223 */ /* 0x080fe4000000001b */
[----:B------:R-:W-:Y:S01]  /*d7b0*/  FFMA R30, R14, R0, R30 ;  /* 0x000000000e1e7223 */ /* 0x000fe2000000001e */
[----:B------:R-:W-:Y:S01]  /*d7c0*/  HADD2.F32 R14, -RZ, R11.H1_H1 ;  /* 0x3000000bff0e7230 */ /* 0x000fe20000004100 */
[----:B------:R-:W-:Y:S02]  /*d7d0*/  F2FP.F16.F32.PACK_AB R12, R12, R24 ;  /* 0x000000180c0c723e */ /* 0x000fe400000000ff */
[----:B------:R-:W-:-:S02]  /*d7e0*/  F2FP.F16.F32.PACK_AB R13, R13, R26 ;  /* 0x0000001a0d0d723e */ /* 0x000fc400000000ff */
[----:B------:R-:W-:Y:S01]  /*d7f0*/  FFMA R15, R14, R0, R15 ;  /* 0x000000000e0f7223 */ /* 0x000fe2000000000f */
[----:B------:R-:W-:-:S04]  /*d800*/  F2FP.F16.F32.PACK_AB R14, R29, R28 ;  /* 0x0000001c1d0e723e */ /* 0x000fc800000000ff */
[----:B------:R-:W-:-:S05]  /*d810*/  F2FP.F16.F32.PACK_AB R15, R15, R30 ;  /* 0x0000001e0f0f723e */ /* 0x000fca00000000ff */
[----:B------:R3:W-:Y:S02]  /*d820*/  STSM.16.MT88.4 [R3+0x31000], R12 ;  /* 0x0310000c03007844 */ /* 0x0007e40000004200 */
[--C-:B---3--:R-:W-:Y:S02]  /*d830*/  HADD2.F32 R13, -RZ, R4.reuse.H0_H0 ;  /* 0x20000004ff0d7230 */ /* 0x108fe40000004100 */
[----:B------:R-:W-:-:S03]  /*d840*/  HADD2.F32 R12, -RZ, R4.H1_H1 ;  /* 0x30000004ff0c7230 */ /* 0x000fc60000004100 */
[-C--:B------:R-:W-:Y:S01]  /*d850*/  FFMA R32, R13, R0.reuse, R32 ;  /* 0x000000000d207223 */ /* 0x080fe20000000020 */
[--C-:B------:R-:W-:Y:S02]  /*d860*/  HADD2.F32 R13, -RZ, R5.reuse.H0_H0 ;  /* 0x20000005ff0d7230 */ /* 0x100fe40000004100 */
[-C--:B------:R-:W-:Y:S01]  /*d870*/  FFMA R33, R12, R0.reuse, R33 ;  /* 0x000000000c217223 */ /* 0x080fe20000000021 */
[----:B------:R-:W-:Y:S02]  /*d880*/  HADD2.F32 R12, -RZ, R5.H1_H1 ;  /* 0x30000005ff0c7230 */ /* 0x000fe40000004100 */
[-C--:B------:R-:W-:Y:S01]  /*d890*/  FFMA R34, R13, R0.reuse, R34 ;  /* 0x000000000d227223 */ /* 0x080fe20000000022 */
[--C-:B------:R-:W-:Y:S02]  /*d8a0*/  HADD2.F32 R13, -RZ, R6.reuse.H0_H0 ;  /* 0x20000006ff0d7230 */ /* 0x100fe40000004100 */
[----:B------:R-:W-:Y:S01]  /*d8b0*/  FFMA R35, R12, R0, R35 ;  /* 0x000000000c237223 */ /* 0x000fe20000000023 */
[----:B------:R-:W-:-:S02]  /*d8c0*/  HADD2.F32 R12, -RZ, R6.H1_H1 ;  /* 0x30000006ff0c7230 */ /* 0x000fc40000004100 */
[-C--:B------:R-:W-:Y:S01]  /*d8d0*/  FFMA R36, R13, R0.reuse, R36 ;  /* 0x000000000d247223 */ /* 0x080fe20000000024 */
[--C-:B------:R-:W-:Y:S02]  /*d8e0*/  HADD2.F32 R13, -RZ, R7.reuse.H0_H0 ;  /* 0x20000007ff0d7230 */ /* 0x100fe40000004100 */
[-C--:B------:R-:W-:Y:S01]  /*d8f0*/  FFMA R14, R12, R0.reuse, R37 ;  /* 0x000000000c0e7223 */ /* 0x080fe20000000025 */
[----:B------:R-:W-:Y:S02]  /*d900*/  HADD2.F32 R12, -RZ, R7.H1_H1 ;  /* 0x30000007ff0c7230 */ /* 0x000fe40000004100 */
[----:B------:R-:W-:Y:S01]  /*d910*/  FFMA R38, R13, R0, R38 ;  /* 0x000000000d267223 */ /* 0x000fe20000000026 */
[----:B------:R-:W-:Y:S02]  /*d920*/  F2FP.F16.F32.PACK_AB R13, R35, R34 ;  /* 0x00000022230d723e */ /* 0x000fe400000000ff */
[----:B------:R-:W-:Y:S01]  /*d930*/  FFMA R15, R12, R0, R39 ;  /* 0x000000000c0f7223 */ /* 0x000fe20000000027 */
[----:B------:R-:W-:-:S02]  /*d940*/  F2FP.F16.F32.PACK_AB R12, R33, R32 ;  /* 0x00000020210c723e */ /* 0x000fc400000000ff */
[----:B------:R-:W-:Y:S02]  /*d950*/  F2FP.F16.F32.PACK_AB R14, R14, R36 ;  /* 0x000000240e0e723e */ /* 0x000fe400000000ff */
[----:B------:R-:W-:-:S05]  /*d960*/  F2FP.F16.F32.PACK_AB R15, R15, R38 ;  /* 0x000000260f0f723e */ /* 0x000fca00000000ff */
        /* <DEDUP_REMOVED lines=9> */
[----:B------:R-:W-:Y:S02]  /*da00*/  UIADD3 UR5, UR45, 0x40, URZ ;  /* 0x000000402d057890 */ /* 0x000fe4000fffe03f */
[----:B------:R-:W-:Y:S01]  /*da10*/  UIADD3 UR4, UR50, 0x31000, URZ ;  /* 0x0003100032047890 */ /* 0x000fe2000fffe03f */
[----:B------:R-:W-:-:S08]  /*da20*/  UMOV UR6, UR46 ;  /* 0x0000002e00067c82 */ /* 0x000fd00008000000 */
[----:B------:R2:W-:Y:S01]  /*da30*/  UTMASTG.2D [UR4], [UR36] ;  /* 0x00000004240073b5 */ /* 0x0005e20008008000 */
[----:B------:R0:W-:Y:S01]  /*da40*/  UTMACMDFLUSH ;  /* 0x00000000000079b7 */ /* 0x0001e20000000000 */
[----:B--2---:R-:W-:-:S04]  /*da50*/  DEPBAR.LE SB0, 0x1 ;  /* 0x000080400000791a */ /* 0x004fc80000000000 */
.L_x_71:
[----:B------:R-:W-:Y:S05]  /*da60*/  BSYNC B0 ;  /* 0x0000000000007941 */ /* 0x000fea0003800000 */
.L_x_70:
[----:B------:R-:W-:Y:S06]  /*da70*/  BAR.SYNC.DEFER_BLOCKING 0x1, 0x80 ;  /* 0x0042000000007b1d */ /* 0x000fec0000010000 */
[----:B------:R-:W-:Y:S05]  /*da80*/  @!P0 BRA `(.L_x_72) ;  /* 0x0000000000048947 */ /* 0x000fea0003800000 */
[----:B------:R-:W-:Y:S01]  /*da90*/  BPT.TRAP 0x1 ;  /* 0x000000040000795c */ /* 0x000fe20000300000 */
.L_x_72:
[----:B------:R-:W-:-:S04]  /*daa0*/  UIADD3 UR7, UR50, 0x344e0, URZ ;  /* 0x000344e032077890 */ /* 0x000fc8000fffe03f */
[----:B------:R-:W-:-:S09]  /*dab0*/  UPRMT UR7, UR56, 0x654, UR7 ;  /* 0x0000065438077896 */ /* 0x000fd20008000007 */
[----:B------:R-:W-:Y:S01]  /*dac0*/  SYNCS.ARRIVE.TRANS64.RED.A1T0 RZ, [UR7], RZ ;  /* 0x000000ffffff79a7 */ /* 0x000fe20008100407 */
[----:B------:R-:W-:Y:S05]  /*dad0*/  @!P0 BRA `(.L_x_73) ;  /* 0x0000000000048947 */ /* 0x000fea0003800000 */
[----:B------:R-:W-:Y:S01]  /*dae0*/  BPT.TRAP 0x1 ;  /* 0x000000040000795c */ /* 0x000fe20000300000 */
.L_x_73:
[----:B------:R-:W2:Y:S02]  /*daf0*/  SYNCS.PHASECHK.TRANS64.TRYWAIT P3, [UR50+0x344d0], R158 ;  /* 0x0344d09eff0075a7 */ /* 0x000ea40008060172 */
[----:B--2---:R-:W-:Y:S05]  /*db00*/  @!P3 BRA `(.L_x_74) ;  /* 0x000000c40048b947 */ /* 0x004fea0003800000 */
.L_x_365:
[----:B-1----:R-:W2:Y:S04]  /*db10*/  LDL.LU R12, [R1+0x40] ;  /* 0x00004000010c7983 */ /* 0x002ea80000300800 */
[----:B------:R-:W3:Y:S04]  /*db20*/  LDL.LU R31, [R1+0x44] ;  /* 0x00004400011f7983 */ /* 0x000ee80000300800 */
[----:B------:R-:W4:Y:S04]  /*db30*/  LDL.LU R15, [R1+0x48] ;  /* 0x00004800010f7983 */ /* 0x000f280000300800 */
[----:B------:R-:W5:Y:S04]  /*db40*/  LDL.LU R30, [R1+0x4c] ;  /* 0x00004c00011e7983 */ /* 0x000f680000300800 */
        /* <DEDUP_REMOVED lines=11> */
[----:B------:R-:W5:Y:S01]  /*dc00*/  LDL.LU R24, [R1+0x7c] ;  /* 0x00007c0001187983 */ /* 0x000f620000300800 */
[----:B------:R-:W-:Y:S05]  /*dc10*/  @P1 WARPSYNC.ALL ;  /* 0x0000000000001948 */ /* 0x000fea0003800000 */
[----:B------:R-:W1:Y:S04]  /*dc20*/  @P1 LDSM.16.MT88.4 R8, [R3+0x32000] ;  /* 0x032000000308183b */ /* 0x000e680000004200 */
[----:B------:R-:W5:Y:S01]  /*dc30*/  @P1 LDSM.16.MT88.4 R4, [R3+0x32800] ;  /* 0x032800000304183b */ /* 0x000f620000004200 */
[----:B------:R-:W-:Y:S05]  /*dc40*/  WARPSYNC.ALL ;  /* 0x0000000000007948 */ /* 0x000fea0003800000 */
[----:B------:R-:W-:Y:S01]  /*dc50*/  BSSY B0, `(.L_x_75) ;  /* 0x0000049000007945 */ /* 0x000fe20003800000 */
[----:B--2---:R-:W-:Y:S01]  /*dc60*/  FMUL R13, R12, R2 ;  /* 0x000000020c0d7220 */ /* 0x004fe20000400000 */
[----:B-1----:R-:W-:-:S05]  /*dc70*/  HADD2.F32 R12, -RZ, R8.H0_H0 ;  /* 0x20000008ff0c7230 */ /* 0x002fca0000004100 */
[----:B------:R-:W-:Y:S01]  /*dc80*/  FFMA R14, R12, R0, R13 ;  /* 0x000000000c0e7223 */ /* 0x000fe2000000000d */
[----:B------:R-:W-:Y:S02]  /*dc90*/  HADD2.F32 R12, -RZ, R8.H1_H1 ;  /* 0x30000008ff0c7230 */ /* 0x000fe40000004100 */
[----:B---3--:R-:W-:-:S04]  /*dca0*/  FMUL R13, R31, R2 ;  /* 0x000000021f0d7220 */ /* 0x008fc80000400000 */
[----:B------:R-:W-:Y:S01]  /*dcb0*/  FFMA R12, R12, R0, R13 ;  /* 0x000000000c0c7223 */ /* 0x000fe2000000000d */
[----:B------:R-:W-:-:S04]  /*dcc0*/  HADD2.F32 R13, -RZ, R9.H0_H0 ;  /* 0x20000009ff0d7230 */ /* 0x000fc80000004100 */
[----:B------:R-:W-:Y:S01]  /*dcd0*/  F2FP.F16.F32.PACK_AB R12, R12, R14 ;  /* 0x0000000e0c0c723e */ /* 0x000fe200000000ff */
[----:B----4-:R-:W-:-:S04]  /*dce0*/  FMUL R14, R15, R2 ;  /* 0x000000020f0e7220 */ /* 0x010fc80000400000 */
[----:B------:R-:W-:Y:S01]  /*dcf0*/  FFMA R15, R13, R0, R14 ;  /* 0x000000000d0f7223 */ /* 0x000fe2000000000e */
[----:B------:R-:W-:Y:S02]  /*dd00*/  HADD2.F32 R13, -RZ, R9.H1_H1 ;  /* 0x30000009ff0d7230 */ /* 0x000fe40000004100 */
[----:B-----5:R-:W-:-:S04]  /*dd10*/  FMUL R14, R30, R2 ;  /* 0x000000021e0e7220 */ /* 0x020fc80000400000 */
[----:B------:R-:W-:Y:S01]  /*dd20*/  FFMA R13, R13, R0, R14 ;  /* 0x000000000d0d7223 */ /* 0x000fe2000000000e */
[----:B------:R-:W-:-:S04]  /*dd30*/  HADD2.F32 R14, -RZ, R10.H0_H0 ;  /* 0x2000000aff0e7230 */ /* 0x000fc80000004100 */
[----:B------:R-:W-:Y:S01]  /*dd40*/  F2FP.F16.F32.PACK_AB R13, R13, R15 ;  /* 0x0000000f0d0d723e */ /* 0x000fe200000000ff */
[----:B------:R-:W-:-:S04]  /*dd50*/  FMUL R15, R18, R2 ;  /* 0x00000002120f7220 */ /* 0x000fc80000400000 */
[----:B------:R-:W-:Y:S01]  /*dd60*/  FFMA R18, R14, R0, R15 ;  /* 0x000000000e127223 */ /* 0x000fe2000000000f */
[----:B------:R-:W-:Y:S02]  /*dd70*/  HADD2.F32 R14, -RZ, R10.H1_H1 ;  /* 0x3000000aff0e7230 */ /* 0x000fe40000004100 */
[----:B------:R-:W-:-:S04]  /*dd80*/  FMUL R15, R17, R2 ;  /* 0x00000002110f7220 */ /* 0x000fc80000400000 */
[----:B------:R-:W-:Y:S01]  /*dd90*/  FFMA R17, R14, R0, R15 ;  /* 0x000000000e117223 */ /* 0x000fe2000000000f */
[----:B------:R-:W-:Y:S02]  /*dda0*/  HADD2.F32 R14, -RZ, R11.H0_H0 ;  /* 0x2000000bff0e7230 */ /* 0x000fe40000004100 */
[----:B------:R-:W-:-:S04]  /*ddb0*/  FMUL R15, R16, R2 ;  /* 0x00000002100f7220 */ /* 0x000fc80000400000 */
[----:B------:R-:W-:Y:S01]  /*ddc0*/  FFMA R16, R14, R0, R15 ;  /* 0x000000000e107223 */ /* 0x000fe2000000000f */
[----:B------:R-:W-:Y:S02]  /*ddd0*/  HADD2.F32 R14, -RZ, R11.H1_H1 ;  /* 0x3000000bff0e7230 */ /* 0x000fe40000004100 */
[----:B------:R-:W-:-:S04]  /*dde0*/  FMUL R15, R29, R2 ;  /* 0x000000021d0f7220 */ /* 0x000fc80000400000 */
[----:B------:R-:W-:Y:S01]  /*ddf0*/  FFMA R15, R14, R0, R15 ;  /* 0x000000000e0f7223 */ /* 0x000fe2000000000f */
[----:B------:R-:W-:Y:S01]  /*de00*/  F2FP.F16.F32.PACK_AB R14, R17, R18 ;  /* 0x00000012110e723e */ /* 0x000fe200000000ff */
[----:B------:R-:W-:Y:S02]  /*de10*/  HADD2.F32 R18, -RZ, R7.H0_H0 ;  /* 0x20000007ff127230 */ /* 0x000fe40000004100 */
[----:B------:R-:W-:Y:S01]  /*de20*/  FMUL R17, R24, R2 ;  /* 0x0000000218117220 */ /* 0x000fe20000400000 */
[----:B------:R-:W-:Y:S01]  /*de30*/  F2FP.F16.F32.PACK_AB R15, R15, R16 ;  /* 0x000000100f0f723e */ /* 0x000fe200000000ff */
[----:B------:R-:W-:-:S04]  /*de40*/  HADD2.F32 R16, -RZ, R6.H0_H0 ;  /* 0x20000006ff107230 */ /* 0x000fc80000004100 */
[----:B------:R1:W-:Y:S02]  /*de50*/  STSM.16.MT88.4 [R3+0x32000], R12 ;  /* 0x0320000c03007844 */ /* 0x0003e40000004200 */
[--C-:B-1----:R-:W-:Y:S02]  /*de60*/  HADD2.F32 R13, -RZ, R4.reuse.H0_H0 ;  /* 0x20000004ff0d7230 */ /* 0x102fe40000004100 */
[-C--:B------:R-:W-:Y:S01]  /*de70*/  FMUL R15, R21, R2.reuse ;  /* 0x00000002150f7220 */ /* 0x080fe20000400000 */
[----:B------:R-:W-:Y:S02]  /*de80*/  HADD2.F32 R12, -RZ, R4.H1_H1 ;  /* 0x30000004ff0c7230 */ /* 0x000fe40000004100 */
[----:B------:R-:W-:Y:S01]  /*de90*/  FMUL R14, R20, R2 ;  /* 0x00000002140e7220 */ /* 0x000fe20000400000 */
[-C--:B------:R-:W-:Y:S01]  /*dea0*/  FFMA R21, R13, R0.reuse, R15 ;  /* 0x000000000d157223 */ /* 0x080fe2000000000f */
[--C-:B------:R-:W-:Y:S02]  /*deb0*/  HADD2.F32 R13, -RZ, R5.reuse.H0_H0 ;  /* 0x20000005ff0d7230 */ /* 0x100fe40000004100 */
[----:B------:R-:W-:Y:S01]  /*dec0*/  FFMA R20, R12, R0, R14 ;  /* 0x000000000c147223 */ /* 0x000fe2000000000e */
[----:B------:R-:W-:Y:S01]  /*ded0*/  FMUL R15, R28, R2 ;  /* 0x000000021c0f7220 */ /* 0x000fe20000400000 */
[----:B------:R-:W-:-:S02]  /*dee0*/  HADD2.F32 R14, -RZ, R5.H1_H1 ;  /* 0x30000005ff0e7230 */ /* 0x000fc40000004100 */
[----:B------:R-:W-:Y:S01]  /*def0*/  FMUL R12, R19, R2 ;  /* 0x00000002130c7220 */ /* 0x000fe20000400000 */
[----:B------:R-:W-:Y:S01]  /*df00*/  FFMA R19, R13, R0, R15 ;  /* 0x000000000d137223 */ /* 0x000fe2000000000f */
[----:B------:R-:W-:Y:S02]  /*df10*/  FMUL R15, R27, R2 ;  /* 0x000000021b0f7220 */ /* 0x000fe40000400000 */
[----:B------:R-:W-:Y:S01]  /*df20*/  FFMA R13, R14, R0, R12 ;  /* 0x000000000e0d7223 */ /* 0x000fe2000000000c */
[----:B------:R-:W-:Y:S02]  /*df30*/  HADD2.F32 R12, -RZ, R6.H1_H1 ;  /* 0x30000006ff0c7230 */ /* 0x000fe40000004100 */
[----:B------:R-:W-:Y:S01]  /*df40*/  FMUL R14, R26, R2 ;  /* 0x000000021a0e7220 */ /* 0x000fe20000400000 */
[----:B------:R-:W-:Y:S01]  /*df50*/  FFMA R15, R16, R0, R15 ;  /* 0x00000000100f7223 */ /* 0x000fe2000000000f */
[----:B------:R-:W-:Y:S01]  /*df60*/  FMUL R16, R25, R2 ;  /* 0x0000000219107220 */ /* 0x000fe20000400000 */
[----:B------:R-:W-:Y:S01]  /*df70*/  F2FP.F16.F32.PACK_AB R13, R13, R19 ;  /* 0x000000130d0d723e */ /* 0x000fe200000000ff */
[----:B------:R-:W-:Y:S01]  /*df80*/  FFMA R14, R12, R0, R14 ;  /* 0x000000000c0e7223 */ /* 0x000fe2000000000e */
[----:B------:R-:W-:-:S02]  /*df90*/  HADD2.F32 R12, -RZ, R7.H1_H1 ;  /* 0x30000007ff0c7230 */ /* 0x000fc40000004100 */
[-C--:B------:R-:W-:Y:S02]  /*dfa0*/  FFMA R16, R18, R0.reuse, R16 ;  /* 0x0000000012107223 */ /* 0x080fe40000000010 */
[----:B------:R-:W-:Y:S01]  /*dfb0*/  F2FP.F16.F32.PACK_AB R14, R14, R15 ;  /* 0x0000000f0e0e723e */ /* 0x000fe200000000ff */
[----:B------:R-:W-:Y:S01]  /*dfc0*/  FFMA R17, R12, R0, R17 ;  /* 0x000000000c117223 */ /* 0x000fe20000000011 */
[----:B------:R-:W-:-:S04]  /*dfd0*/  F2FP.F16.F32.PACK_AB R12, R20, R21 ;  /* 0x00000015140c723e */ /* 0x000fc800000000ff */
        /* <DEDUP_REMOVED lines=16> */
.L_x_76:
[----:B------:R-:W-:Y:S05]  /*e0e0*/  BSYNC B0 ;  /* 0x0000000000007941 */ /* 0x000fea0003800000 */
.L_x_75:
[----:B------:R-:W-:Y:S06]  /*e0f0*/  BAR.SYNC.DEFER_BLOCKING 0x1, 0x80 ;  /* 0x0042000000007b1d */ /* 0x000fec0000010000 */
[----:B------:R-:W-:Y:S05]  /*e100*/  @!P0 BRA `(.L_x_77) ;  /* 0x0000000000048947 */ /* 0x000fea0003800000 */
[----:B------:R-:W-:Y:S01]  /*e110*/  BPT.TRAP 0x1 ;  /* 0x000000040000795c */ /* 0x000fe20000300000 */
.L_x_77:
[----:B------:R-:W-:-:S04]  /*e120*/  UIADD3 UR8, UR50, 0x344e8, URZ ;  /* 0x000344e832087890 */ /* 0x000fc8000fffe03f */
[----:B------:R-:W-:-:S09]  /*e130*/  UPRMT UR8, UR56, 0x654, UR8 ;  /* 0x0000065438087896 */ /* 0x000fd20008000008 */
[----:B------:R-:W-:Y:S01]  /*e140*/  SYNCS.ARRIVE.TRANS64.RED.A1T0 RZ, [UR8], RZ ;  /* 0x000000ffffff79a7 */ /* 0x000fe20008100408 */
[----:B------:R-:W-:Y:S05]  /*e150*/  @!P0 BRA `(.L_x_78) ;  /* 0x0000000000048947 */ /* 0x000fea0003800000 */
[----:B------:R-:W-:Y:S01]  /*e160*/  BPT.TRAP 0x1 ;  /* 0x000000040000795c */ /* 0x000fe20000300000 */
.L_x_78:
[----:B------:R-:W2:Y:S02]  /*e170*/  SYNCS.PHASECHK.TRANS64.TRYWAIT P3, [UR50+0x344d8], R158 ;  /* 0x0344d89eff0075a7 */ /* 0x000ea40008060172 */
[----:B--2---:R-:W-:Y:S05]  /*e180*/  @!P3 BRA `(.L_x_79) ;  /* 0x000000bc00c0b947 */ /* 0x004fea0003800000 */
.L_x_366:
[----:B------:R-:W-:Y:S05]  /*e190*/  @P1 WARPSYNC.ALL ;  /* 0x0000000000001948 */ /* 0x000fea0003800000 */
[----:B------:R-:W2:Y:S01]  /*e1a0*/  @P1 LDSM.16.MT88.4 R8, [R3+0x33000] ;  /* 0x033000000308183b */ /* 0x000ea20000004200 */
[-C--:B-1----:R-:W-:Y:S01]  /*e1b0*/  FMUL R13, R40, R2.reuse ;  /* 0x00000002280d7220 */ /* 0x082fe20000400000 */
[-C--:B------:R-:W-:Y:S01]  /*e1c0*/  FMUL R15, R42, R2.reuse ;  /* 0x000000022a0f7220 */ /* 0x080fe20000400000 */
[-C--:B------:R-:W-:Y:S01]  /*e1d0*/  FMUL R17, R44, R2.reuse ;  /* 0x000000022c117220 */ /* 0x080fe20000400000 */
[----:B------:R-:W1:Y:S01]  /*e1e0*/  @P1 LDSM.16.MT88.4 R4, [R3+0x33800] ;  /* 0x033800000304183b */ /* 0x000e620000004200 */
[-C--:B------:R-:W-:Y:S01]  /*e1f0*/  FMUL R19, R46, R2.reuse ;  /* 0x000000022e137220 */ /* 0x080fe20000400000 */
[-C--:B------:R-:W-:Y:S01]  /*e200*/  FMUL R47, R47, R2.reuse ;  /* 0x000000022f2f7220 */ /* 0x080fe20000400000 */
[-C--:B------:R-:W-:Y:S01]  /*e210*/  FMUL R49, R49, R2.reuse ;  /* 0x0000000231317220 */ /* 0x080fe20000400000 */
[----:B------:R-:W-:Y:S05]  /*e220*/  WARPSYNC.ALL ;  /* 0x0000000000007948 */ /* 0x000fea0003800000 */
[-C--:B------:R-:W-:Y:S01]  /*e230*/  FMUL R51, R51, R2.reuse ;  /* 0x0000000233337220 */ /* 0x080fe20000400000 */
[-C--:B------:R-:W-:Y:S01]  /*e240*/  FMUL R53, R53, R2.reuse ;  /* 0x0000000235357220 */ /* 0x080fe20000400000 */
[----:B------:R-:W-:Y:S01]  /*e250*/  FMUL R55, R55, R2 ;  /* 0x0000000237377220 */ /* 0x000fe20000400000 */
[----:B------:R-:W-:Y:S01]  /*e260*/  BSSY B0, `(.L_x_80) ;  /* 0x0000040000007945 */ /* 0x000fe20003800000 */
[----:B--2---:R-:W-:-:S02]  /*e270*/  HADD2.F32 R12, -RZ, R8.H0_H0 ;  /* 0x20000008ff0c7230 */ /* 0x004fc40000004100 */
[----:B------:R-:W-:Y:S02]  /*e280*/  HADD2.F32 R14, -RZ, R8.H1_H1 ;  /* 0x30000008ff0e7230 */ /* 0x000fe40000004100 */
[----:B------:R-:W-:Y:S02]  /*e290*/  HADD2.F32 R16, -RZ, R9.H1_H1 ;  /* 0x30000009ff107230 */ /* 0x000fe40000004100 */
[----:B------:R-:W-:Y:S01]  /*e2a0*/  FFMA R12, R12, R0, R13 ;  /* 0x000000000c0c7223 */ /* 0x000fe2000000000d */
[----:B------:R-:W-:Y:S01]  /*e2b0*/  FMUL R13, R41, R2 ;  /* 0x00000002290d7220 */ /* 0x000fe20000400000 */
[----:B------:R-:W-:Y:S02]  /*e2c0*/  HADD2.F32 R18, -RZ, R10.H1_H1 ;  /* 0x3000000aff127230 */ /* 0x000fe40000004100 */
[----:B------:R-:W-:Y:S02]  /*e2d0*/  HADD2.F32 R20, -RZ, R11.H1_H1 ;  /* 0x3000000bff147230 */ /* 0x000fe40000004100 */
[----:B------:R-:W-:Y:S01]  /*e2e0*/  FFMA R13, R14, R0, R13 ;  /* 0x000000000e0d7223 */ /* 0x000fe2000000000d */
[----:B------:R-:W-:-:S02]  /*e2f0*/  HADD2.F32 R14, -RZ, R9.H0_H0 ;  /* 0x20000009ff0e7230 */ /* 0x000fc40000004100 */
[----:B------:R-:W-:Y:S02]  /*e300*/  FFMA R47, R20, R0, R47 ;  /* 0x00000000142f7223 */ /* 0x000fe4000000002f */
[----:B------:R-:W-:Y:S01]  /*e310*/  F2FP.F16.F32.PACK_AB R12, R13, R12 ;  /* 0x0000000c0d0c723e */ /* 0x000fe200000000ff */
[----:B------:R-:W-:Y:S01]  /*e320*/  FFMA R14, R14, R0, R15 ;  /* 0x000000000e0e7223 */ /* 0x000fe2000000000f */
[----:B------:R-:W-:Y:S01]  /*e330*/  FMUL R15, R43, R2 ;  /* 0x000000022b0f7220 */ /* 0x000fe20000400000 */
[----:B-1----:R-:W-:-:S03]  /*e340*/  HADD2.F32 R20, -RZ, R5.H1_H1 ;  /* 0x30000005ff147230 */ /* 0x002fc60000004100 */
[----:B------:R-:W-:Y:S01]  /*e350*/  FFMA R15, R16, R0, R15 ;  /* 0x00000000100f7223 */ /* 0x000fe2000000000f */
[----:B------:R-:W-:-:S04]  /*e360*/  HADD2.F32 R16, -RZ, R10.H0_H0 ;  /* 0x2000000aff107230 */ /* 0x000fc80000004100 */
[----:B------:R-:W-:Y:S01]  /*e370*/  F2FP.F16.F32.PACK_AB R13, R15, R14 ;  /* 0x0000000e0f0d723e */ /* 0x000fe200000000ff */
[----:B------:R-:W-:Y:S01]  /*e380*/  FFMA R16, R16, R0, R17 ;  /* 0x0000000010107223 */ /* 0x000fe20000000011 */
[----:B------:R-:W-:-:S04]  /*e390*/  FMUL R17, R45, R2 ;  /* 0x000000022d117220 */ /* 0x000fc80000400000 */
[----:B------:R-:W-:Y:S01]  /*e3a0*/  FFMA R17, R18, R0, R17 ;  /* 0x0000000012117223 */ /* 0x000fe20000000011 */
[----:B------:R-:W-:-:S04]  /*e3b0*/  HADD2.F32 R18, -RZ, R11.H0_H0 ;  /* 0x2000000bff127230 */ /* 0x000fc80000004100 */
[----:B------:R-:W-:Y:S01]  /*e3c0*/  F2FP.F16.F32.PACK_AB R14, R17, R16 ;  /* 0x00000010110e723e */ /* 0x000fe200000000ff */
[----:B------:R-:W-:Y:S01]  /*e3d0*/  FFMA R18, R18, R0, R19 ;  /* 0x0000000012127223 */ /* 0x000fe20000000013 */
[--C-:B------:R-:W-:Y:S02]  /*e3e0*/  HADD2.F32 R16, -RZ, R4.reuse.H0_H0 ;  /* 0x20000004ff107230 */ /* 0x100fe40000004100 */
[-C--:B------:R-:W-:Y:S01]  /*e3f0*/  FMUL R17, R48, R2.reuse ;  /* 0x0000000230117220 */ /* 0x080fe20000400000 */
[----:B------:R-:W-:Y:S01]  /*e400*/  FMUL R19, R50, R2 ;  /* 0x0000000232137220 */ /* 0x000fe20000400000 */
[----:B------:R-:W-:Y:S01]  /*e410*/  F2FP.F16.F32.PACK_AB R15, R47, R18 ;  /* 0x000000122f0f723e */ /* 0x000fe200000000ff */
[----:B------:R-:W-:Y:S02]  /*e420*/  HADD2.F32 R18, -RZ, R4.H1_H1 ;  /* 0x30000004ff127230 */ /* 0x000fe40000004100 */
[-C--:B------:R-:W-:Y:S02]  /*e430*/  FFMA R16, R16, R0.reuse, R17 ;  /* 0x0000000010107223 */ /* 0x080fe40000000011 */
[----:B------:R1:W-:Y:S01]  /*e440*/  STSM.16.MT88.4 [R3+0x33000], R12 ;  /* 0x0330000c03007844 */ /* 0x0003e20000004200 */
[----:B------:R-:W-:Y:S01]  /*e450*/  FFMA R17, R18, R0, R49 ;  /* 0x0000000012117223 */ /* 0x000fe20000000031 */
[----:B------:R-:W-:-:S02]  /*e460*/  HADD2.F32 R18, -RZ, R5.H0_H0 ;  /* 0x20000005ff127230 */ /* 0x000fc40000004100 */
[--C-:B-1----:R-:W-:Y:S02]  /*e470*/  HADD2.F32 R12, -RZ, R6.reuse.H0_H0 ;  /* 0x20000006ff0c7230 */ /* 0x102fe40000004100 */
[----:B------:R-:W-:Y:S01]  /*e480*/  FMUL R15, R52, R2 ;  /* 0x00000002340f7220 */ /* 0x000fe20000400000 */
[-C--:B------:R-:W-:Y:S01]  /*e490*/  FFMA R13, R18, R0.reuse, R19 ;  /* 0x00000000120d7223 */ /* 0x080fe20000000013 */
[-C--:B------:R-:W-:Y:S01]  /*e4a0*/  FFMA R14, R20, R0.reuse, R51 ;  /* 0x00000000140e7223 */ /* 0x080fe20000000033 */
[----:B------:R-:W-:Y:S02]  /*e4b0*/  HADD2.F32 R18, -RZ, R6.H1_H1 ;  /* 0x30000006ff127230 */ /* 0x000fe40000004100 */
[----:B------:R-:W-:Y:S01]  /*e4c0*/  FFMA R15, R12, R0, R15 ;  /* 0x000000000c0f7223 */ /* 0x000fe2000000000f */
[--C-:B------:R-:W-:Y:S02]  /*e4d0*/  HADD2.F32 R12, -RZ, R7.reuse.H0_H0 ;  /* 0x20000007ff0c7230 */ /* 0x100fe40000004100 */
[----:B------:R-:W-:Y:S01]  /*e4e0*/  FMUL R19, R54, R2 ;  /* 0x0000000236137220 */ /* 0x000fe20000400000 */
[----:B------:R-:W-:-:S02]  /*e4f0*/  HADD2.F32 R20, -RZ, R7.H1_H1 ;  /* 0x30000007ff147230 */ /* 0x000fc40000004100 */
[-C--:B------:R-:W-:Y:S01]  /*e500*/  FFMA R18, R18, R0.reuse, R53 ;  /* 0x0000000012127223 */ /* 0x080fe20000000035 */
[----:B------:R-:W-:Y:S01]  /*e510*/  F2FP.F16.F32.PACK_AB R13, R14, R13 ;  /* 0x0000000d0e0d723e */ /* 0x000fe200000000ff */
[----:B------:R-:W-:Y:S01]  /*e520*/  FFMA R19, R12, R0, R19 ;  /* 0x000000000c137223 */ /* 0x000fe20000000013 */
        /* <DEDUP_REMOVED lines=14> */
[----:B------:R-:W-:Y:S02]  /*e610*/  UIADD3 UR5, UR45, 0x40, URZ ;  /* 0x000000402d057890 */ /* 0x000fe4000fffe03f */
[----:B------:R-:W-:-:S09]  /*e620*/  UIADD3 UR4, UR50, 0x33000, URZ ;  /* 0x0003300032047890 */ /* 0x000fd2000fffe03f */
[----:B------:R2:W-:Y:S01]  /*e630*/  UTMASTG.2D [UR4], [UR36] ;  /* 0x00000004240073b5 */ /* 0x0005e20008008000 */
[----:B------:R0:W-:Y:S01]  /*e640*/  UTMACMDFLUSH ;  /* 0x00000000000079b7 */ /* 0x0001e20000000000 */
[----:B--2---:R-:W-:-:S04]  /*e650*/  DEPBAR.LE SB0, 0x1 ;  /* 0x000080400000791a */ /* 0x004fc80000000000 */
.L_x_81:
[----:B------:R-:W-:Y:S05]  /*e660*/  BSYNC B0 ;  /* 0x0000000000007941 */ /* 0x000fea0003800000 */
.L_x_80:
[----:B------:R-:W-:Y:S06]  /*e670*/  BAR.SYNC.DEFER_BLOCKING 0x1, 0x80 ;  /* 0x0042000000007b1d */ /* 0x000fec0000010000 */
[----:B------:R-:W-:Y:S05]  /*e680*/  @!P0 BRA `(.L_x_82) ;  /* 0x0000000000048947 */ /* 0x000fea0003800000 */
[----:B------:R-:W-:Y:S01]  /*e690*/  BPT.TRAP 0x1 ;  /* 0x000000040000795c */ /* 0x000fe20000300000 */
.L_x_82:
[----:B------:R-:W-:-:S04]  /*e6a0*/  UIADD3 UR9, UR50, 0x344f0, URZ ;  /* 0x000344f032097890 */ /* 0x000fc8000fffe03f */
[----:B------:R-:W-:-:S09]  /*e6b0*/  UPRMT UR9, UR56, 0x654, UR9 ;  /* 0x0000065438097896 */ /* 0x000fd20008000009 */
[----:B------:R-:W-:Y:S01]  /*e6c0*/  SYNCS.ARRIVE.TRANS64.RED.A1T0 RZ, [UR9], RZ ;  /* 0x000000ffffff79a7 */ /* 0x000fe20008100409 */
[----:B------:R-:W-:Y:S05]  /*e6d0*/  @!P0 BRA `(.L_x_83) ;  /* 0x0000000000048947 */ /* 0x000fea0003800000 */
[----:B------:R-:W-:Y:S01]  /*e6e0*/  BPT.TRAP 0x1 ;  /* 0x000000040000795c */ /* 0x000fe20000300000 */
.L_x_83:
[----:B------:R-:W-:-:S04]  /*e6f0*/  MOV R20, 0x1 ;  /* 0x0000000100147802 */ /* 0x000fc80000000f00 */
[----:B------:R-:W-:-:S04]  /*e700*/  SHF.L.U32 R20, R20, 0x1f, RZ ;  /* 0x0000001f14147819 */ /* 0x000fc800000006ff */
[----:B------:R-:W2:Y:S02]  /*e710*/  SYNCS.PHASECHK.TRANS64.TRYWAIT P3, [UR50+0x344c0], R20 ;  /* 0x0344c014ff0075a7 */ /* 0x000ea40008060172 */
[----:B--2---:R-:W-:Y:S05]  /*e720*/  @!P3 BRA `(.L_x_84) ;  /* 0x000000b80070b947 */ /* 0x004fea0003800000 */
.L_x_367:
        /* <DEDUP_REMOVED lines=21> */
[----:B-1----:R-:W-:-:S02]  /*e880*/  HADD2.F32 R14, -RZ, R8.H1_H1 ;  /* 0x30000008ff0e7230 */ /* 0x002fc40000004100 */
[-C--:B--2---:R-:W-:Y:S01]  /*e890*/  FMUL R13, R13, R2.reuse ;  /* 0x000000020d0d7220 */ /* 0x084fe20000400000 */
[----:B---3--:R-:W-:Y:S01]  /*e8a0*/  FMUL R15, R12, R2 ;  /* 0x000000020c0f7220 */ /* 0x008fe20000400000 */
[----:B------:R-:W-:-:S05]  /*e8b0*/  HADD2.F32 R12, -RZ, R8.H0_H0 ;  /* 0x20000008ff0c7230 */ /* 0x000fca0000004100 */
[-C--:B------:R-:W-:Y:S01]  /*e8c0*/  FFMA R12, R12, R0.reuse, R13 ;  /* 0x000000000c0c7223 */ /* 0x080fe2000000000d */
[----:B------:R-:W-:Y:S01]  /*e8d0*/  FFMA R13, R14, R0, R15 ;  /* 0x000000000e0d7223 */ /* 0x000fe2000000000f */
[-C--:B----4-:R-:W-:Y:S01]  /*e8e0*/  FMUL R15, R17, R2.reuse ;  /* 0x00000002110f7220 */ /* 0x090fe20000400000 */
[----:B-----5:R-:W-:Y:S01]  /*e8f0*/  FMUL R17, R16, R2 ;  /* 0x0000000210117220 */ /* 0x020fe20000400000 */
[--C-:B------:R-:W-:Y:S02]  /*e900*/  HADD2.F32 R14, -RZ, R9.reuse.H0_H0 ;  /* 0x20000009ff0e7230 */ /* 0x100fe40000004100 */
[----:B------:R-:W-:Y:S01]  /*e910*/  HADD2.F32 R16, -RZ, R9.H1_H1 ;  /* 0x30000009ff107230 */ /* 0x000fe20000004100 */
[----:B------:R-:W-:Y:S02]  /*e920*/  F2FP.F16.F32.PACK_AB R12, R13, R12 ;  /* 0x0000000c0d0c723e */ /* 0x000fe400000000ff */
[-C--:B------:R-:W-:Y:S02]  /*e930*/  FFMA R14, R14, R0.reuse, R15 ;  /* 0x000000000e0e7223 */ /* 0x080fe4000000000f */
[----:B------:R-:W-:Y:S01]  /*e940*/  FFMA R15, R16, R0, R17 ;  /* 0x00000000100f7223 */ /* 0x000fe20000000011 */
[-C--:B------:R-:W-:Y:S01]  /*e950*/  FMUL R17, R19, R2.reuse ;  /* 0x0000000213117220 */ /* 0x080fe20000400000 */
[----:B------:R-:W-:Y:S01]  /*e960*/  FMUL R19, R18, R2 ;  /* 0x0000000212137220 */ /* 0x000fe20000400000 */
[----:B------:R-:W-:-:S02]  /*e970*/  HADD2.F32 R16, -RZ, R10.H0_H0 ;  /* 0x2000000aff107230 */ /* 0x000fc40000004100 */
[----:B------:R-:W-:Y:S01]  /*e980*/  HADD2.F32 R18, -RZ, R10.H1_H1 ;  /* 0x3000000aff127230 */ /* 0x000fe20000004100 */
[----:B------:R-:W-:Y:S01]  /*e990*/  F2FP.F16.F32.PACK_AB R13, R15, R14 ;  /* 0x0000000e0f0d723e */ /* 0x000fe200000000ff */
[----:B------:R-:W-:Y:S01]  /*e9a0*/  FMUL R21, R21, R2 ;  /* 0x0000000215157220 */ /* 0x000fe20000400000 */
[-C--:B------:R-:W-:Y:S02]  /*e9b0*/  FFMA R16, R16, R0.reuse, R17 ;  /* 0x0000000010107223 */ /* 0x080fe40000000011 */
[----:B------:R-:W-:Y:S01]  /*e9c0*/  FFMA R17, R18, R0, R19 ;  /* 0x0000000012117223 */ /* 0x000fe20000000013 */
[-C--:B------:R-:W-:Y:S01]  /*e9d0*/  FMUL R19, R24, R2.reuse ;  /* 0x0000000218137220 */ /* 0x080fe20000400000 */
[--C-:B------:R-:W-:Y:S02]  /*e9e0*/  HADD2.F32 R18, -RZ, R11.reuse.H0_H0 ;  /* 0x2000000bff127230 */ /* 0x100fe40000004100 */
[----:B------:R-:W-:Y:S02]  /*e9f0*/  HADD2.F32 R24, -RZ, R11.H1_H1 ;  /* 0x3000000bff187230 */ /* 0x000fe40000004100 */
[----:B------:R-:W-:Y:S01]  /*ea00*/  FMUL R25, R25, R2 ;  /* 0x0000000219197220 */ /* 0x000fe20000400000 */
[----:B------:R-:W-:Y:S01]  /*ea10*/  F2FP.F16.F32.PACK_AB R14, R17, R16 ;  /* 0x00000010110e723e */ /* 0x000fe200000000ff */
[-C--:B------:R-:W-:Y:S01]  /*ea20*/  FFMA R18, R18, R0.reuse, R19 ;  /* 0x0000000012127223 */ /* 0x080fe20000000013 */
[----:B------:R-:W-:Y:S01]  /*ea30*/  FFMA R19, R24, R0, R21 ;  /* 0x0000000018137223 */ /* 0x000fe20000000015 */
[----:B------:R-:W-:Y:S01]  /*ea40*/  FMUL R21, R26, R2 ;  /* 0x000000021a157220 */ /* 0x000fe20000400000 */
[----:B------:R-:W-:-:S02]  /*ea50*/  HADD2.F32 R24, -RZ, R4.H0_H0 ;  /* 0x20000004ff187230 */ /* 0x000fc40000004100 */
[----:B------:R-:W-:Y:S02]  /*ea60*/  HADD2.F32 R26, -RZ, R4.H1_H1 ;  /* 0x30000004ff1a7230 */ /* 0x000fe40000004100 */
[----:B------:R-:W-:Y:S01]  /*ea70*/  FMUL R27, R27, R2 ;  /* 0x000000021b1b7220 */ /* 0x000fe20000400000 */
[----:B------:R-:W-:Y:S01]  /*ea80*/  F2FP.F16.F32.PACK_AB R15, R19, R18 ;  /* 0x00000012130f723e */ /* 0x000fe200000000ff */
[-C--:B------:R-:W-:Y:S01]  /*ea90*/  FFMA R21, R24, R0.reuse, R21 ;  /* 0x0000000018157223 */ /* 0x080fe20000000015 */
[----:B------:R-:W-:Y:S01]  /*eaa0*/  FFMA R24, R26, R0, R25 ;  /* 0x000000001a187223 */ /* 0x000fe20000000019 */
[-C--:B------:R-:W-:Y:S01]  /*eab0*/  FMUL R25, R28, R2.reuse ;  /* 0x000000021c197220 */ /* 0x080fe20000400000 */
[--C-:B------:R-:W-:Y:S02]  /*eac0*/  HADD2.F32 R26, -RZ, R5.reuse.H0_H0 ;  /* 0x20000005ff1a7230 */ /* 0x100fe40000004100 */
[----:B------:R-:W-:Y:S01]  /*ead0*/  FMUL R29, R29, R2 ;  /* 0x000000021d1d7220 */ /* 0x000fe20000400000 */
[----:B------:R-:W-:Y:S01]  /*eae0*/  HADD2.F32 R28, -RZ, R5.H1_H1 ;  /* 0x30000005ff1c7230 */ /* 0x000fe20000004100 */
[----:B------:R-:W-:Y:S01]  /*eaf0*/  F2FP.F16.F32.PACK_AB R16, R24, R21 ;  /* 0x000000151810723e */ /* 0x000fe200000000ff */
[----:B------:R1:W-:Y:S01]  /*eb00*/  STSM.16.MT88.4 [R3+0x30000], R12 ;  /* 0x0300000c03007844 */ /* 0x0003e20000004200 */
[----:B------:R-:W-:-:S02]  /*eb10*/  FFMA R25, R26, R0, R25 ;  /* 0x000000001a197223 */ /* 0x000fc40000000019 */
[----:B------:R-:W-:Y:S01]  /*eb20*/  FFMA R26, R28, R0, R27 ;  /* 0x000000001c1a7223 */ /* 0x000fe2000000001b */
[-C--:B------:R-:W-:Y:S01]  /*eb30*/  FMUL R27, R30, R2.reuse ;  /* 0x000000021e1b7220 */ /* 0x080fe20000400000 */
[--C-:B------:R-:W-:Y:S02]  /*eb40*/  HADD2.F32 R28, -RZ, R6.reuse.H0_H0 ;  /* 0x20000006ff1c7230 */ /* 0x100fe40000004100 */
[----:B------:R-:W-:Y:S01]  /*eb50*/  FMUL R31, R31, R2 ;  /* 0x000000021f1f7220 */ /* 0x000fe20000400000 */
[----:B------:R-:W-:Y:S01]  /*eb60*/  HADD2.F32 R30, -RZ, R6.H1_H1 ;  /* 0x30000006ff1e7230 */ /* 0x000fe20000004100 */
[----:B------:R-:W-:Y:S01]  /*eb70*/  F2FP.F16.F32.PACK_AB R17, R26, R25 ;  /* 0x000000191a11723e */ /* 0x000fe200000000ff */
[----:B------:R-:W-:-:S03]  /*eb80*/  FFMA R27, R28, R0, R27 ;  /* 0x000000001c1b7223 */ /* 0x000fc6000000001b */
[----:B------:R-:W-:Y:S01]  /*eb90*/  FFMA R28, R30, R0, R29 ;  /* 0x000000001e1c7223 */ /* 0x000fe2000000001d */
[----:B------:R-:W-:Y:S01]  /*eba0*/  FMUL R29, R32, R2 ;  /* 0x00000002201d7220 */ /* 0x000fe20000400000 */
[--C-:B------:R-:W-:Y:S02]  /*ebb0*/  HADD2.F32 R30, -RZ, R7.reuse.H0_H0 ;  /* 0x20000007ff1e7230 */ /* 0x100fe40000004100 */
[----:B------:R-:W-:Y:S01]  /*ebc0*/  HADD2.F32 R32, -RZ, R7.H1_H1 ;  /* 0x30000007ff207230 */ /* 0x000fe20000004100 */
[----:B------:R-:W-:Y:S02]  /*ebd0*/  F2FP.F16.F32.PACK_AB R18, R28, R27 ;  /* 0x0000001b1c12723e */ /* 0x000fe400000000ff */
[-C--:B------:R-:W-:Y:S02]  /*ebe0*/  FFMA R29, R30, R0.reuse, R29 ;  /* 0x000000001e1d7223 */ /* 0x080fe4000000001d */
[----:B------:R-:W-:-:S05]  /*ebf0*/  FFMA R30, R32, R0, R31 ;  /* 0x00000000201e7223 */ /* 0x000fca000000001f */
        /* <DEDUP_REMOVED lines=16> */
.L_x_86:
[----:B------:R-:W-:Y:S05]  /*ed00*/  BSYNC B0 ;  /* 0x0000000000007941 */ /* 0x000fea0003800000 */
.L_x_85:
[----:B------:R-:W-:Y:S06]  /*ed10*/  BAR.SYNC.DEFER_BLOCKING 0x1, 0x80 ;  /* 0x0042000000007b1d */ /* 0x000fec0000010000 */
[----:B------:R-:W-:Y:S05]  /*ed20*/  @!P0 BRA `(.L_x_87) ;  /* 0x0000000000048947 */ /* 0x000fea0003800000 */
[----:B------:R-:W-:Y:S01]  /*ed30*/  BPT.TRAP 0x1 ;  /* 0x000000040000795c */ /* 0x000fe20000300000 */
.L_x_87:
[----:B------:R-:W-:-:S04]  /*ed40*/  UIADD3 UR10, UR50, 0x344f8, URZ ;  /* 0x000344f8320a7890 */ /* 0x000fc8000fffe03f */
[----:B------:R-:W-:-:S09]  /*ed50*/  UPRMT UR10, UR56, 0x654, UR10 ;  /* 0x00000654380a7896 */ /* 0x000fd2000800000a */
[----:B------:R-:W-:Y:S01]  /*ed60*/  SYNCS.ARRIVE.TRANS64.RED.A1T0 RZ, [UR10], RZ ;  /* 0x000000ffffff79a7 */ /* 0x000fe2000810040a */
[----:B------:R-:W-:Y:S05]  /*ed70*/  @!P0 BRA `(.L_x_88) ;  /* 0x0000000000048947 */ /* 0x000fea0003800000 */
[----:B------:R-:W-:Y:S01]  /*ed80*/  BPT.TRAP 0x1 ;  /* 0x000000040000795c */ /* 0x000fe20000300000 */
.L_x_88:
[----:B------:R-:W2:Y:S02]  /*ed90*/  SYNCS.PHASECHK.TRANS64.TRYWAIT P3, [UR50+0x344c8], R20 ;  /* 0x0344c814ff0075a7 */ /* 0x000ea40008060172 */
[----:B--2---:R-:W-:Y:S05]  /*eda0*/  @!P3 BRA `(.L_x_89) ;  /* 0x000000b000e8b947 */ /* 0x004fea0003800000 */
.L_x_368:
        /* <DEDUP_REMOVED lines=19> */
[----:B------:R-:W-:Y:S05]  /*eee0*/  WARPSYNC.ALL ;  /* 0x0000000000007948 */ /* 0x000fea0003800000 */
[----:B------:R-:W-:Y:S01]  /*eef0*/  BSSY B0, `(.L_x_90) ;  /* 0x0000039000007945 */ /* 0x000fe20003800000 */
[----:B--2---:R-:W-:-:S02]  /*ef00*/  HADD2.F32 R12, -RZ, R8.H0_H0 ;  /* 0x20000008ff0c7230 */ /* 0x004fc40000004100 */
[----:B------:R-:W-:Y:S02]  /*ef10*/  HADD2.F32 R14, -RZ, R8.H1_H1 ;  /* 0x30000008ff0e7230 */ /* 0x000fe40000004100 */
[--C-:B------:R-:W-:Y:S02]  /*ef20*/  HADD2.F32 R16, -RZ, R9.reuse.H0_H0 ;  /* 0x20000009ff107230 */ /* 0x100fe40000004100 */
[-C--:B------:R-:W-:Y:S01]  /*ef30*/  FFMA R12, R12, R0.reuse, R13 ;  /* 0x000000000c0c7223 */ /* 0x080fe2000000000d */
[----:B------:R-:W-:Y:S02]  /*ef40*/  HADD2.F32 R18, -RZ, R9.H1_H1 ;  /* 0x30000009ff127230 */ /* 0x000fe40000004100 */
[-C--:B------:R-:W-:Y:S01]  /*ef50*/  FFMA R13, R14, R0.reuse, R57 ;  /* 0x000000000e0d7223 */ /* 0x080fe20000000039 */
[----:B------:R-:W-:Y:S02]  /*ef60*/  HADD2.F32 R24, -RZ, R11.H0_H0 ;  /* 0x2000000bff187230 */ /* 0x000fe40000004100 */
[----:B------:R-:W-:Y:S01]  /*ef70*/  FFMA R14, R16, R0, R15 ;  /* 0x00000000100e7223 */ /* 0x000fe2000000000f */
[----:B------:R-:W-:-:S02]  /*ef80*/  HADD2.F32 R16, -RZ, R10.H0_H0 ;  /* 0x2000000aff107230 */ /* 0x000fc40000004100 */
[-C--:B------:R-:W-:Y:S01]  /*ef90*/  FFMA R15, R18, R0.reuse, R59 ;  /* 0x00000000120f7223 */ /* 0x080fe2000000003b */
[----:B------:R-:W-:Y:S02]  /*efa0*/  HADD2.F32 R18, -RZ, R10.H1_H1 ;  /* 0x3000000aff127230 */ /* 0x000fe40000004100 */
[-C--:B------:R-:W-:Y:S01]  /*efb0*/  FFMA R19, R24, R0.reuse, R19 ;  /* 0x0000000018137223 */ /* 0x080fe20000000013 */
[----:B------:R-:W-:Y:S02]  /*efc0*/  HADD2.F32 R26, -RZ, R11.H1_H1 ;  /* 0x3000000bff1a7230 */ /* 0x000fe40000004100 */
[-C--:B------:R-:W-:Y:S01]  /*efd0*/  FFMA R17, R16, R0.reuse, R17 ;  /* 0x0000000010117223 */ /* 0x080fe20000000011 */
[----:B-1----:R-:W-:Y:S02]  /*efe0*/  HADD2.F32 R24, -RZ, R4.H0_H0 ;  /* 0x20000004ff187230 */ /* 0x002fe40000004100 */
[----:B------:R-:W-:Y:S01]  /*eff0*/  FFMA R16, R18, R0, R61 ;  /* 0x0000000012107223 */ /* 0x000fe2000000003d */
[----:B------:R-:W-:-:S02]  /*f000*/  HADD2.F32 R28, -RZ, R5.H0_H0 ;  /* 0x20000005ff1c7230 */ /* 0x000fc40000004100 */
[-C--:B------:R-:W-:Y:S01]  /*f010*/  FFMA R18, R26, R0.reuse, R63 ;  /* 0x000000001a127223 */ /* 0x080fe2000000003f */
[----:B------:R-:W-:Y:S02]  /*f020*/  HADD2.F32 R26, -RZ, R4.H1_H1 ;  /* 0x30000004ff1a7230 */ /* 0x000fe40000004100 */
        /* <DEDUP_REMOVED lines=10> */
[----:B------:R-:W-:Y:S01]  /*f0d0*/  FFMA R29, R32, R0, R29 ;  /* 0x00000000201d7223 */ /* 0x000fe2000000001d */
[----:B------:R-:W-:Y:S01]  /*f0e0*/  F2FP.F16.F32.PACK_AB R12, R13, R12 ;  /* 0x0000000c0d0c723e */ /* 0x000fe200000000ff */
[----:B------:R-:W-:Y:S01]  /*f0f0*/  FFMA R28, R30, R0, R69 ;  /* 0x000000001e1c7223 */ /* 0x000fe20000000045 */
[----:B------:R-:W-:Y:S01]  /*f100*/  F2FP.F16.F32.PACK_AB R13, R15, R14 ;  /* 0x0000000e0f0d723e */ /* 0x000fe200000000ff */
[----:B------:R-:W-:Y:S01]  /*f110*/  FFMA R30, R34, R0, R71 ;  /* 0x00000000221e7223 */ /* 0x000fe20000000047 */
[----:B------:R-:W-:-:S02]  /*f120*/  F2FP.F16.F32.PACK_AB R14, R16, R17 ;  /* 0x00000011100e723e */ /* 0x000fc400000000ff */
[----:B------:R-:W-:Y:S02]  /*f130*/  F2FP.F16.F32.PACK_AB R15, R18, R19 ;  /* 0x00000013120f723e */ /* 0x000fe400000000ff */
[----:B------:R-:W-:Y:S02]  /*f140*/  F2FP.F16.F32.PACK_AB R16, R24, R21 ;  /* 0x000000151810723e */ /* 0x000fe400000000ff */
[----:B------:R-:W-:Y:S01]  /*f150*/  F2FP.F16.F32.PACK_AB R17, R26, R25 ;  /* 0x000000191a11723e */ /* 0x000fe200000000ff */
[----:B------:R1:W-:Y:S01]  /*f160*/  STSM.16.MT88.4 [R3+0x31000], R12 ;  /* 0x0310000c03007844 */ /* 0x0003e20000004200 */
        /* <DEDUP_REMOVED lines=17> */
.L_x_91:
[----:B------:R-:W-:Y:S05]  /*f280*/  BSYNC B0 ;  /* 0x0000000000007941 */ /* 0x000fea0003800000 */
.L_x_90:
[----:B------:R-:W-:Y:S06]  /*f290*/  BAR.SYNC.DEFER_BLOCKING 0x1, 0x80 ;  /* 0x0042000000007b1d */ /* 0x000fec0000010000 */
[----:B------:R-:W-:Y:S05]  /*f2a0*/  @!P0 BRA `(.L_x_92) ;  /* 0x0000000000048947 */ /* 0x000fea0003800000 */
[----:B------:R-:W-:Y:S01]  /*f2b0*/  BPT.TRAP 0x1 ;  /* 0x000000040000795c */ /* 0x000fe20000300000 */
.L_x_92:
[----:B------:R-:W-:Y:S01]  /*f2c0*/  SYNCS.ARRIVE.TRANS64.RED.A1T0 RZ, [UR7], RZ ;  /* 0x000000ffffff79a7 */ /* 0x000fe20008100407 */
[----:B------:R-:W-:Y:S05]  /*f2d0*/  @!P0 BRA `(.L_x_93) ;  /* 0x0000000000048947 */ /* 0x000fea0003800000 */
[----:B------:R-:W-:Y:S01]  /*f2e0*/  BPT.TRAP 0x1 ;  /* 0x000000040000795c */ /* 0x000fe20000300000 */
.L_x_93:
[----:B------:R-:W2:Y:S02]  /*f2f0*/  SYNCS.PHASECHK.TRANS64.TRYWAIT P3, [UR50+0x344d0], R20 ;  /* 0x0344d014ff0075a7 */ /* 0x000ea40008060172 */
[----:B--2---:R-:W-:Y:S05]  /*f300*/  @!P3 BRA `(.L_x_94) ;  /* 0x000000ac00a8b947 */ /* 0x004fea0003800000 */
.L_x_369:
        /* <DEDUP_REMOVED lines=21> */
[----:B-1----:R-:W-:-:S02]  /*f460*/  HADD2.F32 R16, -RZ, R9.H0_H0 ;  /* 0x20000009ff107230 */ /* 0x002fc40000004100 */
[----:B------:R-:W-:Y:S02]  /*f470*/  HADD2.F32 R18, -RZ, R9.H1_H1 ;  /* 0x30000009ff127230 */ /* 0x000fe40000004100 */
[-C--:B--2---:R-:W-:Y:S01]  /*f480*/  FMUL R13, R13, R2.reuse ;  /* 0x000000020d0d7220 */ /* 0x084fe20000400000 */
[-C--:B---3--:R-:W-:Y:S01]  /*f490*/  FMUL R15, R14, R2.reuse ;  /* 0x000000020e0f7220 */ /* 0x088fe20000400000 */
[--C-:B------:R-:W-:Y:S02]  /*f4a0*/  HADD2.F32 R14, -RZ, R8.reuse.H1_H1 ;  /* 0x30000008ff0e7230 */ /* 0x100fe40000004100 */
[----:B----4-:R-:W-:Y:S01]  /*f4b0*/  FMUL R17, R12, R2 ;  /* 0x000000020c117220 */ /* 0x010fe20000400000 */
[----:B------:R-:W-:Y:S02]  /*f4c0*/  HADD2.F32 R12, -RZ, R8.H0_H0 ;  /* 0x20000008ff0c7230 */ /* 0x000fe40000004100 */
[----:B------:R-:W-:Y:S01]  /*f4d0*/  FFMA R15, R14, R0, R15 ;  /* 0x000000000e0f7223 */ /* 0x000fe2000000000f */
[----:B-----5:R-:W-:-:S02]  /*f4e0*/  FMUL R19, R19, R2 ;  /* 0x0000000213137220 */ /* 0x020fc40000400000 */
[-C--:B------:R-:W-:Y:S01]  /*f4f0*/  FFMA R12, R12, R0.reuse, R13 ;  /* 0x000000000c0c7223 */ /* 0x080fe2000000000d */
[-C--:B------:R-:W-:Y:S01]  /*f500*/  FFMA R13, R16, R0.reuse, R17 ;  /* 0x00000000100d7223 */ /* 0x080fe20000000011 */
[----:B------:R-:W-:Y:S01]  /*f510*/  FFMA R14, R18, R0, R19 ;  /* 0x00000000120e7223 */ /* 0x000fe20000000013 */
[--C-:B------:R-:W-:Y:S02]  /*f520*/  HADD2.F32 R16, -RZ, R10.reuse.H0_H0 ;  /* 0x2000000aff107230 */ /* 0x100fe40000004100 */
[-C--:B------:R-:W-:Y:S01]  /*f530*/  FMUL R17, R26, R2.reuse ;  /* 0x000000021a117220 */ /* 0x080fe20000400000 */
[----:B------:R-:W-:Y:S02]  /*f540*/  HADD2.F32 R18, -RZ, R10.H1_H1 ;  /* 0x3000000aff127230 */ /* 0x000fe40000004100 */
[----:B------:R-:W-:Y:S01]  /*f550*/  FMUL R19, R24, R2 ;  /* 0x0000000218137220 */ /* 0x000fe20000400000 */
[--C-:B------:R-:W-:Y:S02]  /*f560*/  HADD2.F32 R24, -RZ, R11.reuse.H0_H0 ;  /* 0x2000000bff187230 */ /* 0x100fe40000004100 */
[----:B------:R-:W-:Y:S01]  /*f570*/  FFMA R17, R16, R0, R17 ;  /* 0x0000000010117223 */ /* 0x000fe20000000011 */
[----:B------:R-:W-:-:S02]  /*f580*/  HADD2.F32 R26, -RZ, R11.H1_H1 ;  /* 0x3000000bff1a7230 */ /* 0x000fc40000004100 */
[----:B------:R-:W-:Y:S01]  /*f590*/  FMUL R21, R21, R2 ;  /* 0x0000000215157220 */ /* 0x000fe20000400000 */
[----:B------:R-:W-:Y:S01]  /*f5a0*/  FFMA R16, R18, R0, R19 ;  /* 0x0000000012107223 */ /* 0x000fe20000000013 */
[----:B------:R-:W-:Y:S01]  /*f5b0*/  F2FP.F16.F32.PACK_AB R13, R14, R13 ;  /* 0x0000000d0e0d723e */ /* 0x000fe200000000ff */
[----:B------:R-:W-:Y:S01]  /*f5c0*/  FMUL R25, R25, R2 ;  /* 0x0000000219197220 */ /* 0x000fe20000400000 */
[----:B------:R-:W-:Y:S01]  /*f5d0*/  FFMA R21, R24, R0, R21 ;  /* 0x0000000018157223 */ /* 0x000fe20000000015 */
[--C-:B------:R-:W-:Y:S01]  /*f5e0*/  HADD2.F32 R24, -RZ, R4.reuse.H0_H0 ;  /* 0x20000004ff187230 */ /* 0x100fe20000004100 */
[----:B------:R-:W-:Y:S01]  /*f5f0*/  F2FP.F16.F32.PACK_AB R12, R15, R12 ;  /* 0x0000000c0f0c723e */ /* 0x000fe200000000ff */
[----:B------:R-:W-:Y:S01]  /*f600*/  FFMA R18, R26, R0, R25 ;  /* 0x000000001a127223 */ /* 0x000fe20000000019 */
[-C--:B------:R-:W-:Y:S01]  /*f610*/  FMUL R19, R30, R2.reuse ;  /* 0x000000021e137220 */ /* 0x080fe20000400000 */
[----:B------:R-:W-:Y:S01]  /*f620*/  HADD2.F32 R26, -RZ, R4.H1_H1 ;  /* 0x30000004ff1a7230 */ /* 0x000fe20000004100 */
[----:B------:R-:W-:Y:S01]  /*f630*/  F2FP.F16.F32.PACK_AB R14, R16, R17 ;  /* 0x00000011100e723e */ /* 0x000fe200000000ff */
[----:B------:R-:W-:Y:S01]  /*f640*/  FMUL R25, R28, R2 ;  /* 0x000000021c197220 */ /* 0x000fe20000400000 */
[----:B------:R-:W-:-:S02]  /*f650*/  HADD2.F32 R28, -RZ, R5.H0_H0 ;  /* 0x20000005ff1c7230 */ /* 0x000fc40000004100 */
[----:B------:R-:W-:Y:S01]  /*f660*/  FFMA R19, R24, R0, R19 ;  /* 0x0000000018137223 */ /* 0x000fe20000000013 */
[----:B------:R-:W-:Y:S02]  /*f670*/  HADD2.F32 R30, -RZ, R5.H1_H1 ;  /* 0x30000005ff1e7230 */ /* 0x000fe40000004100 */
[----:B------:R-:W-:Y:S01]  /*f680*/  FMUL R27, R27, R2 ;  /* 0x000000021b1b7220 */ /* 0x000fe20000400000 */
[----:B------:R-:W-:Y:S01]  /*f690*/  FFMA R24, R26, R0, R25 ;  /* 0x000000001a187223 */ /* 0x000fe20000000019 */
[----:B------:R-:W-:Y:S01]  /*f6a0*/  F2FP.F16.F32.PACK_AB R15, R18, R21 ;  /* 0x00000015120f723e */ /* 0x000fe200000000ff */
[----:B------:R-:W-:Y:S01]  /*f6b0*/  FMUL R29, R29, R2 ;  /* 0x000000021d1d7220 */ /* 0x000fe20000400000 */
[-C--:B------:R-:W-:Y:S01]  /*f6c0*/  FFMA R27, R28, R0.reuse, R27 ;  /* 0x000000001c1b7223 */ /* 0x080fe2000000001b */
[--C-:B------:R-:W-:Y:S01]  /*f6d0*/  HADD2.F32 R28, -RZ, R6.reuse.H0_H0 ;  /* 0x20000006ff1c7230 */ /* 0x100fe20000004100 */
[----:B------:R-:W-:Y:S01]  /*f6e0*/  F2FP.F16.F32.PACK_AB R16, R24, R19 ;  /* 0x000000131810723e */ /* 0x000fe200000000ff */
[----:B------:R-:W-:Y:S01]  /*f6f0*/  FFMA R26, R30, R0, R29 ;  /* 0x000000001e1a7223 */ /* 0x000fe2000000001d */
[-C--:B------:R-:W-:Y:S01]  /*f700*/  FMUL R25, R34, R2.reuse ;  /* 0x0000000222197220 */ /* 0x080fe20000400000 */
[----:B------:R-:W-:Y:S01]  /*f710*/  HADD2.F32 R30, -RZ, R6.H1_H1 ;  /* 0x30000006ff1e7230 */ /* 0x000fe20000004100 */
[----:B------:R1:W-:Y:S01]  /*f720*/  STSM.16.MT88.4 [R3+0x32000], R12 ;  /* 0x0320000c03007844 */ /* 0x0003e20000004200 */
        /* <DEDUP_REMOVED lines=8> */
[-C--:B------:R-:W-:Y:S02]  /*f7b0*/  FFMA R31, R32, R0.reuse, R31 ;  /* 0x00000000201f7223 */ /* 0x080fe4000000001f */
[----:B------:R-:W-:Y:S01]  /*f7c0*/  F2FP.F16.F32.PACK_AB R18, R28, R25 ;  /* 0x000000191c12723e */ /* 0x000fe200000000ff */
        /* <DEDUP_REMOVED lines=17> */
.L_x_96:
[----:B------:R-:W-:Y:S05]  /*f8e0*/  BSYNC B0 ;  /* 0x0000000000007941 */ /* 0x000fea0003800000 */
.L_x_95:
[----:B------:R-:W-:Y:S06]  /*f8f0*/  BAR.SYNC.DEFER_BLOCKING 0x1, 0x80 ;  /* 0x0042000000007b1d */ /* 0x000fec0000010000 */
[----:B------:R-:W-:Y:S05]  /*f900*/  @!P0 BRA `(.L_x_97) ;  /* 0x0000000000048947 */ /* 0x000fea0003800000 */
[----:B------:R-:W-:Y:S01]  /*f910*/  BPT.TRAP 0x1 ;  /* 0x000000040000795c */ /* 0x000fe20000300000 */
.L_x_97:
[----:B------:R-:W-:Y:S01]  /*f920*/  SYNCS.ARRIVE.TRANS64.RED.A1T0 RZ, [UR8], RZ ;  /* 0x000000ffffff79a7 */ /* 0x000fe20008100408 */
[----:B------:R-:W-:Y:S05]  /*f930*/  @!P0 BRA `(.L_x_98) ;  /* 0x0000000000048947 */ /* 0x000fea0003800000 */
[----:B------:R-:W-:Y:S01]  /*f940*/  BPT.TRAP 0x1 ;  /* 0x000000040000795c */ /* 0x000fe20000300000 */
.L_x_98:
[----:B------:R-:W2:Y:S02]  /*f950*/  SYNCS.PHASECHK.TRANS64.TRYWAIT P3, [UR50+0x344d8], R20 ;  /* 0x0344d814ff0075a7 */ /* 0x000ea40008060172 */
[----:B--2---:R-:W-:Y:S05]  /*f960*/  @!P3 BRA `(.L_x_99) ;  /* 0x000000a80028b947 */ /* 0x004fea0003800000 */
.L_x_370:
        /* <DEDUP_REMOVED lines=29> */
[----:B------:R-:W-:Y:S01]  /*fb40*/  FFMA R14, R18, R0, R75 ;  /* 0x00000000120e7223 */ /* 0x000fe2000000004b */
[----:B------:R-:W-:Y:S01]  /*fb50*/  FMUL R15, R76, R2 ;  /* 0x000000024c0f7220 */ /* 0x000fe20000400000 */
        /* <DEDUP_REMOVED lines=20> */
[----:B------:R-:W-:Y:S01]  /*fca0*/  F2FP.F16.F32.PACK_AB R13, R14, R13 ;  /* 0x0000000d0e0d723e */ /* 0x000fe200000000ff */
[-C--:B------:R-:W-:Y:S01]  /*fcb0*/  FFMA R28, R30, R0.reuse, R85 ;  /* 0x000000001e1c7223 */ /* 0x080fe20000000055 */
        /* <DEDUP_REMOVED lines=24> */
.L_x_101:
[----:B------:R-:W-:Y:S05]  /*fe40*/  BSYNC B0 ;  /* 0x0000000000007941 */ /* 0x000fea0003800000 */
.L_x_100:
[----:B------:R-:W-:Y:S06]  /*fe50*/  BAR.SYNC.DEFER_BLOCKING 0x1, 0x80 ;  /* 0x0042000000007b1d */ /* 0x000fec0000010000 */
[----:B------:R-:W-:Y:S05]  /*fe60*/  @!P0 BRA `(.L_x_102) ;  /* 0x0000000000048947 */ /* 0x000fea0003800000 */
[----:B------:R-:W-:Y:S01]  /*fe70*/  BPT.TRAP 0x1 ;  /* 0x000000040000795c */ /* 0x000fe20000300000 */
.L_x_102:
[----:B------:R-:W-:Y:S01]  /*fe80*/  SYNCS.ARRIVE.TRANS64.RED.A1T0 RZ, [UR9], RZ ;  /* 0x000000ffffff79a7 */ /* 0x000fe20008100409 */
[----:B------:R-:W-:Y:S05]  /*fe90*/  @!P0 BRA `(.L_x_103) ;  /* 0x0000000000048947 */ /* 0x000fea0003800000 */
[----:B------:R-:W-:Y:S01]  /*fea0*/  BPT.TRAP 0x1 ;  /* 0x000000040000795c */ /* 0x000fe20000300000 */
.L_x_103:
[----:B------:R-:W2:Y:S02]  /*feb0*/  SYNCS.PHASECHK.TRANS64.TRYWAIT P3, [UR50+0x344c0], R158 ;  /* 0x0344c09eff0075a7 */ /* 0x000ea40008060172 */
[----:B--2---:R-:W-:Y:S05]  /*fec0*/  @!P3 BRA `(.L_x_104) ;  /* 0x000000a000e8b947 */ /* 0x004fea0003800000 */
.L_x_371:
        /* <DEDUP_REMOVED lines=93> */
.L_x_106:
[----:B------:R-:W-:Y:S05]  /*104a0*/  BSYNC B0 ;  /* 0x0000000000007941 */ /* 0x000fea0003800000 */
.L_x_105:
[----:B------:R-:W-:Y:S06]  /*104b0*/  BAR.SYNC.DEFER_BLOCKING 0x1, 0x80 ;  /* 0x0042000000007b1d */ /* 0x000fec0000010000 */
[----:B------:R-:W-:Y:S05]  /*104c0*/  @!P0 BRA `(.L_x_107) ;  /* 0x0000000000048947 */ /* 0x000fea0003800000 */
[----:B------:R-:W-:Y:S01]  /*104d0*/  BPT.TRAP 0x1 ;  /* 0x000000040000795c */ /* 0x000fe20000300000 */
.L_x_107:
[----:B------:R-:W-:Y:S01]  /*104e0*/  SYNCS.ARRIVE.TRANS64.RED.A1T0 RZ, [UR10], RZ ;  /* 0x000000ffffff79a7 */ /* 0x000fe2000810040a */
[----:B------:R-:W-:Y:S05]  /*104f0*/  @!P0 BRA `(.L_x_108) ;  /* 0x0000000000048947 */ /* 0x000fea0003800000 */
[----:B------:R-:W-:Y:S01]  /*10500*/  BPT.TRAP 0x1 ;  /* 0x000000040000795c */ /* 0x000fe20000300000 */
.L_x_108:
[----:B------:R-:W2:Y:S02]  /*10510*/  SYNCS.PHASECHK.TRANS64.TRYWAIT P3, [UR50+0x344c8], R158 ;  /* 0x0344c89eff0075a7 */ /* 0x000ea40008060172 */
[----:B--2---:R-:W-:Y:S05]  /*10520*/  @!P3 BRA `(.L_x_109) ;  /* 0x0000009c0068b947 */ /* 0x004fea0003800000 */
.L_x_372:
        /* <DEDUP_REMOVED lines=58> */
[----:B------:R-:W-:Y:S02]  /*108d0*/  F2FP.F16.F32.PACK_AB R26, R28, R27 ;  /* 0x0000001b1c1a723e */ /* 0x000fe400000000ff */
[----:B------:R-:W-:Y:S01]  /*108e0*/  F2FP.F16.F32.PACK_AB R24, R24, R21 ;  /* 0x000000151818723e */ /* 0x000fe200000000ff */
[----:B------:R1:W-:Y:S01]  /*108f0*/  STSM.16.MT88.4 [R3+0x31000], R12 ;  /* 0x0310000c03007844 */ /* 0x0003e20000004200 */
        /* <DEDUP_REMOVED lines=16> */
.L_x_111:
[----:B------:R-:W-:Y:S05]  /*10a00*/  BSYNC B0 ;  /* 0x0000000000007941 */ /* 0x000fea0003800000 */
.L_x_110:
[----:B------:R-:W-:Y:S06]  /*10a10*/  BAR.SYNC.DEFER_BLOCKING 0x1, 0x80 ;  /* 0x0042000000007b1d */ /* 0x000fec0000010000 */
[----:B------:R-:W-:Y:S05]  /*10a20*/  @!P0 BRA `(.L_x_112) ;  /* 0x0000000000048947 */ /* 0x000fea0003800000 */
[----:B------:R-:W-:Y:S01]  /*10a30*/  BPT.TRAP 0x1 ;  /* 0x000000040000795c */ /* 0x000fe20000300000 */
.L_x_112:
[----:B------:R-:W-:Y:S01]  /*10a40*/  SYNCS.ARRIVE.TRANS64.RED.A1T0 RZ, [UR7], RZ ;  /* 0x000000ffffff79a7 */ /* 0x000fe20008100407 */
[----:B------:R-:W-:Y:S05]  /*10a50*/  @!P0 BRA `(.L_x_113) ;  /* 0x0000000000048947 */ /* 0x000fea0003800000 */
[----:B------:R-:W-:Y:S01]  /*10a60*/  BPT.TRAP 0x1 ;  /* 0x000000040000795c */ /* 0x000fe20000300000 */
.L_x_113:
[----:B------:R-:W2:Y:S02]  /*10a70*/  SYNCS.PHASECHK.TRANS64.TRYWAIT P3, [UR50+0x344d0], R158 ;  /* 0x0344d09eff0075a7 */ /* 0x000ea40008060172 */
[----:B--2---:R-:W-:Y:S05]  /*10a80*/  @!P3 BRA `(.L_x_114) ;  /* 0x000000980028b947 */ /* 0x004fea0003800000 */
.L_x_373:
        /* <DEDUP_REMOVED lines=26> */
[-C--:B----4-:R-:W-:Y:S01]  /*10c30*/  FMUL R17, R12, R2.reuse ;  /* 0x000000020c117220 */ /* 0x090fe20000400000 */
[----:B------:R-:W-:Y:S02]  /*10c40*/  HADD2.F32 R12, -RZ, R8.H0_H0 ;  /* 0x20000008ff0c7230 */ /* 0x000fe40000004100 */
[----:B-----5:R-:W-:Y:S01]  /*10c50*/  FMUL R19, R19, R2 ;  /* 0x0000000213137220 */ /* 0x020fe20000400000 */
[----:B------:R-:W-:-:S02]  /*10c60*/  FFMA R17, R16, R0, R17 ;  /* 0x0000000010117223 */ /* 0x000fc40000000011 */
        /* <DEDUP_REMOVED lines=63> */
.L_x_116:
[----:B------:R-:W-:Y:S05]  /*11060*/  BSYNC B0 ;  /* 0x0000000000007941 */ /* 0x000fea0003800000 */
.L_x_115:
[----:B------:R-:W-:Y:S06]  /*11070*/  BAR.SYNC.DEFER_BLOCKING 0x1, 0x80 ;  /* 0x0042000000007b1d */ /* 0x000fec0000010000 */
[----:B------:R-:W-:Y:S05]  /*11080*/  @!P0 BRA `(.L_x_117) ;  /* 0x0000000000048947 */ /* 0x000fea0003800000 */
[----:B------:R-:W-:Y:S01]  /*11090*/  BPT.TRAP 0x1 ;  /* 0x000000040000795c */ /* 0x000fe20000300000 */
.L_x_117:
[----:B------:R-:W-:Y:S01]  /*110a0*/  SYNCS.ARRIVE.TRANS64.RED.A1T0 RZ, [UR8], RZ ;  /* 0x000000ffffff79a7 */ /* 0x000fe20008100408 */
[----:B------:R-:W-:Y:S05]  /*110b0*/  @!P0 BRA `(.L_x_118) ;  /* 0x0000000000048947 */ /* 0x000fea0003800000 */
[----:B------:R-:W-:Y:S01]  /*110c0*/  BPT.TRAP 0x1 ;  /* 0x000000040000795c */ /* 0x000fe20000300000 */
.L_x_118:
[----:B------:R-:W2:Y:S02]  /*110d0*/  SYNCS.PHASECHK.TRANS64.TRYWAIT P3, [UR50+0x344d8], R158 ;  /* 0x0344d89eff0075a7 */ /* 0x000ea40008060172 */
[----:B--2---:R-:W-:Y:S05]  /*110e0*/  @!P3 BRA `(.L_x_119) ;  /* 0x0000009000a8b947 */ /* 0x004fea0003800000 */
.L_x_374:
        /* <DEDUP_REMOVED lines=77> */
.L_x_121:
[----:B------:R-:W-:Y:S05]  /*115c0*/  BSYNC B0 ;  /* 0x0000000000007941 */ /* 0x000fea0003800000 */
.L_x_120:
[----:B------:R-:W-:Y:S06]  /*115d0*/  BAR.SYNC.DEFER_BLOCKING 0x1, 0x80 ;  /* 0x0042000000007b1d */ /* 0x000fec0000010000 */
[----:B------:R-:W-:Y:S05]  /*115e0*/  @!P0 BRA `(.L_x_122) ;  /* 0x0000000000048947 */ /* 0x000fea0003800000 */
[----:B------:R-:W-:Y:S01]  /*115f0*/  BPT.TRAP 0x1 ;  /* 0x000000040000795c */ /* 0x000fe20000300000 */
.L_x_122:
[----:B------:R-:W-:Y:S01]  /*11600*/  SYNCS.ARRIVE.TRANS64.RED.A1T0 RZ, [UR9], RZ ;  /* 0x000000ffffff79a7 */ /* 0x000fe20008100409 */
[----:B------:R-:W-:Y:S05]  /*11610*/  @!P0 BRA `(.L_x_123) ;  /* 0x0000000000048947 */ /* 0x000fea0003800000 */
[----:B------:R-:W-:Y:S01]  /*11620*/  BPT.TRAP 0x1 ;  /* 0x000000040000795c */ /* 0x000fe20000300000 */
.L_x_123:
[----:B------:R-:W2:Y:S02]  /*11630*/  SYNCS.PHASECHK.TRANS64.TRYWAIT P3, [UR50+0x344c0], R20 ;  /* 0x0344c014ff0075a7 */ /* 0x000ea40008060172 */
[----:B--2---:R-:W-:Y:S05]  /*11640*/  @!P3 BRA `(.L_x_124) ;  /* 0x0000008c0068b947 */ /* 0x004fea0003800000 */
.L_x_375:
        /* <DEDUP_REMOVED lines=93> */
.L_x_126:
[----:B------:R-:W-:Y:S05]  /*11c20*/  BSYNC B0 ;  /* 0x0000000000007941 */ /* 0x000fea0003800000 */
.L_x_125:
[----:B------:R-:W-:Y:S06]  /*11c30*/  BAR.SYNC.DEFER_BLOCKING 0x1, 0x80 ;  /* 0x0042000000007b1d */ /* 0x000fec0000010000 */
[----:B------:R-:W-:Y:S05]  /*11c40*/  @!P0 BRA `(.L_x_127) ;  /* 0x0000000000048947 */ /* 0x000fea0003800000 */
[----:B------:R-:W-:Y:S01]  /*11c50*/  BPT.TRAP 0x1 ;  /* 0x000000040000795c */ /* 0x000fe20000300000 */
.L_x_127:
[----:B------:R-:W-:Y:S01]  /*11c60*/  SYNCS.ARRIVE.TRANS64.RED.A1T0 RZ, [UR10], RZ ;  /* 0x000000ffffff79a7 */ /* 0x000fe2000810040a */
[----:B------:R-:W-:Y:S05]  /*11c70*/  @!P0 BRA `(.L_x_128) ;  /* 0x0000000000048947 */ /* 0x000fea0003800000 */
[----:B------:R-:W-:Y:S01]  /*11c80*/  BPT.TRAP 0x1 ;  /* 0x000000040000795c */ /* 0x000fe20000300000 */
.L_x_128:
[----:B------:R-:W2:Y:S02]  /*11c90*/  SYNCS.PHASECHK.TRANS64.TRYWAIT P3, [UR50+0x344c8], R20 ;  /* 0x0344c814ff0075a7 */ /* 0x000ea40008060172 */
[----:B--2---:R-:W-:Y:S05]  /*11ca0*/  @!P3 BRA `(.L_x_129) ;  /* 0x0000008400e8b947 */ /* 0x004fea0003800000 */
.L_x_376:
        /* <DEDUP_REMOVED lines=77> */
.L_x_131:
[----:B------:R-:W-:Y:S05]  /*12180*/  BSYNC B0 ;  /* 0x0000000000007941 */ /* 0x000fea0003800000 */
.L_x_130:
[----:B------:R-:W-:Y:S06]  /*12190*/  BAR.SYNC.DEFER_BLOCKING 0x1, 0x80 ;  /* 0x0042000000007b1d */ /* 0x000fec0000010000 */
[----:B------:R-:W-:Y:S05]  /*121a0*/  @!P0 BRA `(.L_x_132) ;  /* 0x0000000000048947 */ /* 0x000fea0003800000 */
[----:B------:R-:W-:Y:S01]  /*121b0*/  BPT.TRAP 0x1 ;  /* 0x000000040000795c */ /* 0x000fe20000300000 */
.L_x_132:
[----:B------:R-:W-:Y:S01]  /*121c0*/  SYNCS.ARRIVE.TRANS64.RED.A1T0 RZ, [UR7], RZ ;  /* 0x000000ffffff79a7 */ /* 0x000fe20008100407 */
[----:B------:R-:W-:Y:S05]  /*121d0*/  @!P0 BRA `(.L_x_133) ;  /* 0x0000000000048947 */ /* 0x000fea0003800000 */
[----:B------:R-:W-:Y:S01]  /*121e0*/  BPT.TRAP 0x1 ;  /* 0x000000040000795c */ /* 0x000fe20000300000 */
.L_x_133:
[----:B------:R-:W2:Y:S02]  /*121f0*/  SYNCS.PHASECHK.TRANS64.TRYWAIT P3, [UR50+0x344d0], R20 ;  /* 0x0344d014ff0075a7 */ /* 0x000ea40008060172 */
[----:B--2---:R-:W-:Y:S05]  /*12200*/  @!P3 BRA `(.L_x_134) ;  /* 0x0000008000a8b947 */ /* 0x004fea0003800000 */
.L_x_377:
        /* <DEDUP_REMOVED lines=17> */
[----:B------:R-:W-:Y:S04]  /*12320*/  @P1 LDSM.16.MT88.4 R8, [R3+0x32000] ;  /* 0x032000000308183b */ /* 0x000fe80000004200 */
[----:B------:R-:W1:Y:S01]  /*12330*/  @P1 LDSM.16.MT88.4 R4, [R3+0x32800] ;  /* 0x032800000304183b */ /* 0x000e620000004200 */
[----:B------:R-:W-:Y:S05]  /*12340*/  WARPSYNC.ALL ;  /* 0x0000000000007948 */ /* 0x000fea0003800000 */
[----:B------:R-:W-:Y:S01]  /*12350*/  BSSY B0, `(.L_x_135) ;  /* 0x0000049000007945 */ /* 0x000fe20003800000 */
[----:B-1----:R-:W-:-:S02]  /*12360*/  HADD2.F32 R32, -RZ, R7.H0_H0 ;  /* 0x20000007ff207230 */ /* 0x002fc40000004100 */
[----:B------:R-:W-:Y:S02]  /*12370*/  HADD2.F32 R34, -RZ, R7.H1_H1 ;  /* 0x30000007ff227230 */ /* 0x000fe40000004100 */
[-C--:B--2---:R-:W-:Y:S01]  /*12380*/  FMUL R13, R13, R2.reuse ;  /* 0x000000020d0d7220 */ /* 0x084fe20000400000 */
[-C--:B---3--:R-:W-:Y:S01]  /*12390*/  FMUL R15, R15, R2.reuse ;  /* 0x000000020f0f7220 */ /* 0x088fe20000400000 */
[-C--:B----4-:R-:W-:Y:S01]  /*123a0*/  FMUL R17, R17, R2.reuse ;  /* 0x0000000211117220 */ /* 0x090fe20000400000 */
[-C--:B-----5:R-:W-:Y:S01]  /*123b0*/  FMUL R19, R19, R2.reuse ;  /* 0x0000000213137220 */ /* 0x0a0fe20000400000 */
[-C--:B------:R-:W-:Y:S01]  /*123c0*/  FMUL R21, R21, R2.reuse ;  /* 0x0000000215157220 */ /* 0x080fe20000400000 */
[-C--:B------:R-:W-:Y:S01]  /*123d0*/  FMUL R25, R25, R2.reuse ;  /* 0x0000000219197220 */ /* 0x080fe20000400000 */
[-C--:B------:R-:W-:Y:S01]  /*123e0*/  FMUL R27, R27, R2.reuse ;  /* 0x000000021b1b7220 */ /* 0x080fe20000400000 */
[-C--:B------:R-:W-:Y:S01]  /*123f0*/  FMUL R29, R29, R2.reuse ;  /* 0x000000021d1d7220 */ /* 0x080fe20000400000 */
[----:B------:R-:W-:Y:S01]  /*12400*/  FMUL R31, R30, R2 ;  /* 0x000000021e1f7220 */ /* 0x000fe20000400000 */
[----:B------:R-:W-:-:S02]  /*12410*/  HADD2.F32 R30, -RZ, R5.H0_H0 ;  /* 0x20000005ff1e7230 */ /* 0x000fc40000004100 */
[-C--:B------:R-:W-:Y:S01]  /*12420*/  FMUL R33, R28, R2.reuse ;  /* 0x000000021c217220 */ /* 0x080fe20000400000 */
[--C-:B------:R-:W-:Y:S02]  /*12430*/  HADD2.F32 R28, -RZ, R4.reuse.H1_H1 ;  /* 0x30000004ff1c7230 */ /* 0x100fe40000004100 */
[-C--:B------:R-:W-:Y:S01]  /*12440*/  FMUL R35, R26, R2.reuse ;  /* 0x000000021a237220 */ /* 0x080fe20000400000 */
[----:B------:R-:W-:Y:S02]  /*12450*/  HADD2.F32 R26, -RZ, R4.H0_H0 ;  /* 0x20000004ff1a7230 */ /* 0x000fe40000004100 */
[----:B------:R-:W-:Y:S01]  /*12460*/  FMUL R37, R12, R2 ;  /* 0x000000020c257220 */ /* 0x000fe20000400000 */
[----:B------:R-:W-:Y:S02]  /*12470*/  HADD2.F32 R12, -RZ, R8.H0_H0 ;  /* 0x20000008ff0c7230 */ /* 0x000fe40000004100 */
[-C--:B------:R-:W-:Y:S01]  /*12480*/  FFMA R31, R26, R0.reuse, R31 ;  /* 0x000000001a1f7223 */ /* 0x080fe2000000001f */
[----:B------:R-:W-:Y:S01]  /*12490*/  FFMA R35, R30, R0, R35 ;  /* 0x000000001e237223 */ /* 0x000fe20000000023 */
[----:B------:R-:W-:Y:S01]  /*124a0*/  FMUL R39, R24, R2 ;  /* 0x0000000218277220 */ /* 0x000fe20000400000 */
[----:B------:R-:W-:-:S02]  /*124b0*/  HADD2.F32 R24, -RZ, R10.H1_H1 ;  /* 0x3000000aff187230 */ /* 0x000fc40000004100 */
[----:B------:R-:W-:Y:S01]  /*124c0*/  FFMA R13, R12, R0, R13 ;  /* 0x000000000c0d7223 */ /* 0x000fe2000000000d */
[----:B------:R-:W-:Y:S02]  /*124d0*/  HADD2.F32 R12, -RZ, R8.H1_H1 ;  /* 0x30000008ff0c7230 */ /* 0x000fe40000004100 */
[-C--:B------:R-:W-:Y:S01]  /*124e0*/  FMUL R41, R18, R2.reuse ;  /* 0x0000000212297220 */ /* 0x080fe20000400000 */
[----:B------:R-:W-:Y:S02]  /*124f0*/  HADD2.F32 R18, -RZ, R10.H0_H0 ;  /* 0x2000000aff127230 */ /* 0x000fe40000004100 */
[----:B------:R-:W-:Y:S02]  /*12500*/  HADD2.F32 R26, -RZ, R5.H1_H1 ;  /* 0x30000005ff1a7230 */ /* 0x000fe40000004100 */
[----:B------:R-:W-:Y:S01]  /*12510*/  FMUL R43, R16, R2 ;  /* 0x00000002102b7220 */ /* 0x000fe20000400000 */
[----:B------:R-:W-:Y:S02]  /*12520*/  HADD2.F32 R16, -RZ, R9.H1_H1 ;  /* 0x30000009ff107230 */ /* 0x000fe40000004100 */
[----:B------:R-:W-:Y:S01]  /*12530*/  FFMA R21, R18, R0, R21 ;  /* 0x0000000012157223 */ /* 0x000fe20000000015 */
[----:B------:R-:W-:-:S02]  /*12540*/  HADD2.F32 R18, -RZ, R11.H0_H0 ;  /* 0x2000000bff127230 */ /* 0x000fc40000004100 */
[----:B------:R-:W-:Y:S01]  /*12550*/  FMUL R45, R14, R2 ;  /* 0x000000020e2d7220 */ /* 0x000fe20000400000 */
[----:B------:R-:W-:Y:S02]  /*12560*/  HADD2.F32 R14, -RZ, R9.H0_H0 ;  /* 0x20000009ff0e7230 */ /* 0x000fe40000004100 */
[-C--:B------:R-:W-:Y:S01]  /*12570*/  FFMA R12, R12, R0.reuse, R15 ;  /* 0x000000000c0c7223 */ /* 0x080fe2000000000f */
[----:B------:R-:W-:Y:S02]  /*12580*/  HADD2.F32 R30, -RZ, R6.H1_H1 ;  /* 0x30000006ff1e7230 */ /* 0x000fe40000004100 */
[-C--:B------:R-:W-:Y:S01]  /*12590*/  FFMA R27, R18, R0.reuse, R27 ;  /* 0x00000000121b7223 */ /* 0x080fe2000000001b */
[-C--:B------:R-:W-:Y:S01]  /*125a0*/  FFMA R26, R26, R0.reuse, R37 ;  /* 0x000000001a1a7223 */ /* 0x080fe20000000025 */
[-C--:B------:R-:W-:Y:S01]  /*125b0*/  FFMA R17, R14, R0.reuse, R17 ;  /* 0x000000000e117223 */ /* 0x080fe20000000011 */
[-C--:B------:R-:W-:Y:S01]  /*125c0*/  FFMA R14, R16, R0.reuse, R19 ;  /* 0x00000000100e7223 */ /* 0x080fe20000000013 */
[----:B------:R-:W-:Y:S01]  /*125d0*/  FFMA R16, R24, R0, R25 ;  /* 0x0000000018107223 */ /* 0x000fe20000000019 */
[----:B------:R-:W-:-:S02]  /*125e0*/  HADD2.F32 R24, -RZ, R11.H1_H1 ;  /* 0x3000000bff187230 */ /* 0x000fc40000004100 */
[-C--:B------:R-:W-:Y:S01]  /*125f0*/  FFMA R43, R32, R0.reuse, R43 ;  /* 0x00000000202b7223 */ /* 0x080fe2000000002b */
[----:B------:R-:W-:Y:S02]  /*12600*/  F2FP.F16.F32.PACK_AB R12, R12, R13 ;  /* 0x0000000d0c0c723e */ /* 0x000fe400000000ff */
[----:B------:R-:W-:Y:S01]  /*12610*/  F2FP.F16.F32.PACK_AB R13, R14, R17 ;  /* 0x000000110e0d723e */ /* 0x000fe200000000ff */
[-C--:B------:R-:W-:Y:S01]  /*12620*/  FFMA R18, R24, R0.reuse, R29 ;  /* 0x0000000018127223 */ /* 0x080fe2000000001d */
[-C--:B------:R-:W-:Y:S01]  /*12630*/  FFMA R24, R28, R0.reuse, R33 ;  /* 0x000000001c187223 */ /* 0x080fe20000000021 */
[----:B------:R-:W-:Y:S01]  /*12640*/  HADD2.F32 R28, -RZ, R6.H0_H0 ;  /* 0x20000006ff1c7230 */ /* 0x000fe20000004100 */
[----:B------:R-:W-:Y:S02]  /*12650*/  F2FP.F16.F32.PACK_AB R14, R16, R21 ;  /* 0x00000015100e723e */ /* 0x000fe400000000ff */
[----:B------:R-:W-:Y:S02]  /*12660*/  F2FP.F16.F32.PACK_AB R15, R18, R27 ;  /* 0x0000001b120f723e */ /* 0x000fe400000000ff */
[-C--:B------:R-:W-:Y:S01]  /*12670*/  FFMA R39, R28, R0.reuse, R39 ;  /* 0x000000001c277223 */ /* 0x080fe20000000027 */
[-C--:B------:R-:W-:Y:S01]  /*12680*/  FFMA R28, R30, R0.reuse, R41 ;  /* 0x000000001e1c7223 */ /* 0x080fe20000000029 */
[----:B------:R-:W-:Y:S01]  /*12690*/  FFMA R30, R34, R0, R45 ;  /* 0x00000000221e7223 */ /* 0x000fe2000000002d */
[----:B------:R-:W-:Y:S01]  /*126a0*/  F2FP.F16.F32.PACK_AB R25, R26, R35 ;  /* 0x000000231a19723e */ /* 0x000fe200000000ff */
[----:B------:R1:W-:Y:S01]  /*126b0*/  STSM.16.MT88.4 [R3+0x32000], R12 ;  /* 0x0320000c03007844 */ /* 0x0003e20000004200 */
        /* <DEDUP_REMOVED lines=18> */
.L_x_136:
[----:B------:R-:W-:Y:S05]  /*127e0*/  BSYNC B0 ;  /* 0x0000000000007941 */ /* 0x000fea0003800000 */
.L_x_135:
[----:B------:R-:W-:Y:S06]  /*127f0*/  BAR.SYNC.DEFER_BLOCKING 0x1, 0x80 ;  /* 0x0042000000007b1d */ /* 0x000fec0000010000 */
[----:B------:R-:W-:Y:S05]  /*12800*/  @!P0 BRA `(.L_x_137) ;  /* 0x0000000000048947 */ /* 0x000fea0003800000 */
[----:B------:R-:W-:Y:S01]  /*12810*/  BPT.TRAP 0x1 ;  /* 0x000000040000795c */ /* 0x000fe20000300000 */
.L_x_137:
[----:B------:R-:W-:Y:S01]  /*12820*/  SYNCS.ARRIVE.TRANS64.RED.A1T0 RZ, [UR8], RZ ;  /* 0x000000ffffff79a7 */ /* 0x000fe20008100408 */
[----:B------:R-:W-:Y:S05]  /*12830*/  @!P0 BRA `(.L_x_138) ;  /* 0x0000000000048947 */ /* 0x000fea0003800000 */
[----:B------:R-:W-:Y:S01]  /*12840*/  BPT.TRAP 0x1 ;  /* 0x000000040000795c */ /* 0x000fe20000300000 */
.L_x_138:
[----:B------:R-:W2:Y:S02]  /*12850*/  SYNCS.PHASECHK.TRANS64.TRYWAIT P3, [UR50+0x344d8], R20 ;  /* 0x0344d814ff0075a7 */ /* 0x000ea40008060172 */
[----:B--2---:R-:W-:Y:S05]  /*12860*/  @!P3 BRA `(.L_x_139) ;  /* 0x0000007c0028b947 */ /* 0x004fea0003800000 */
.L_x_378:
[----:B------:R-:W-:Y:S05]  /*12870*/  @P1 WARPSYNC.ALL ;  /* 0x0000000000001948 */ /* 0x000fea0003800000 */
[----:B------:R-:W2:Y:S01]  /*12880*/  @P1 LDSM.16.MT88.4 R8, [R3+0x33000] ;  /* 0x033000000308183b */ /* 0x000ea20000004200 */
[-C--:B------:R-:W-:Y:S01]  /*12890*/  FMUL R136, R136, R2.reuse ;  /* 0x0000000288887220 */ /* 0x080fe20000400000 */
[-C--:B-1----:R-:W-:Y:S01]  /*128a0*/  FMUL R12, R137, R2.reuse ;  /* 0x00000002890c7220 */ /* 0x082fe20000400000 */
        /* <DEDUP_REMOVED lines=35> */
[--C-:B------:R-:W-:Y:S02]  /*12ae0*/  HADD2.F32 R27, -RZ, R4.reuse.H0_H0 ;  /* 0x20000004ff1b7230 */ /* 0x100fe40000004100 */
[-C--:B------:R-:W-:Y:S01]  /*12af0*/  FFMA R31, R31, R0.reuse, R146 ;  /* 0x000000001f1f7223 */ /* 0x080fe20000000092 */
[----:B------:R-:W-:Y:S02]  /*12b00*/  HADD2.F32 R29, -RZ, R4.H1_H1 ;  /* 0x30000004ff1d7230 */ /* 0x000fe40000004100 */
[-C--:B------:R-:W-:Y:S01]  /*12b10*/  FFMA R37, R37, R0.reuse, R150 ;  /* 0x0000000025257223 */ /* 0x080fe20000000096 */
[----:B------:R-:W-:Y:S02]  /*12b20*/  HADD2.F32 R5, -RZ, R5.H1_H1 ;  /* 0x30000005ff057230 */ /* 0x000fe40000004100 */
        /* <DEDUP_REMOVED lines=33> */
.L_x_141:
[----:B------:R-:W-:Y:S05]  /*12d40*/  BSYNC B0 ;  /* 0x0000000000007941 */ /* 0x000fea0003800000 */
.L_x_140:
[----:B------:R-:W-:Y:S06]  /*12d50*/  BAR.SYNC.DEFER_BLOCKING 0x1, 0x80 ;  /* 0x0042000000007b1d */ /* 0x000fec0000010000 */
[----:B------:R-:W-:Y:S05]  /*12d60*/  @!P0 BRA `(.L_x_142) ;  /* 0x0000000000048947 */ /* 0x000fea0003800000 */
[----:B------:R-:W-:Y:S01]  /*12d70*/  BPT.TRAP 0x1 ;  /* 0x000000040000795c */ /* 0x000fe20000300000 */
.L_x_142:
[----:B------:R-:W-:Y:S01]  /*12d80*/  UISETP.NE.AND UP0, UPT, UR49, 0x3, UPT ;  /* 0x000000033100788c */ /* 0x000fe2000bf05270 */
[----:B------:R-:W-:Y:S05]  /*12d90*/  SYNCS.ARRIVE.TRANS64.RED.A1T0 RZ, [UR9], RZ ;  /* 0x000000ffffff79a7 */ /* 0x000fea0008100409 */
[----:B------:R-:W-:-:S13]  /*12da0*/  PLOP3.LUT P1, PT, PT, PT, UP0, 0x80, 0x0 ;  /* 0x000000000000781c */ /* 0x000fda0003f2f008 */
[----:B------:R-:W-:Y:S05]  /*12db0*/  @!P1 BRA `(.L_x_143) ;  /* 0x0000000000049947 */ /* 0x000fea0003800000 */
[----:B------:R-:W-:Y:S01]  /*12dc0*/  BPT.TRAP 0x1 ;  /* 0x000000040000795c */ /* 0x000fe20000300000 */
.L_x_143:
[C---:B------:R-:W-:Y:S02]  /*12dd0*/  R2UR UR4, R22.reuse ;  /* 0x00000000160472ca */ /* 0x040fe400000e0000 */
[----:B------:R-:W-:Y:S02]  /*12de0*/  SHF.L.U32 R0, R23, 0x1f, RZ ;  /* 0x0000001f17007819 */ /* 0x000fe400000006ff */
[----:B------:R-:W-:-:S09]  /*12df0*/  LEA R19, R22, UR50, 0x4 ;  /* 0x0000003216137c11 */ /* 0x000fd2000f8e20ff */
[----:B------:R-:W-:-:S09]  /*12e00*/  ULEA UR4, UR4, UR50, 0x3 ;  /* 0x0000003204047291 */ /* 0x000fd2000f8e183f */
[----:B------:R-:W2:Y:S02]  /*12e10*/  SYNCS.PHASECHK.TRANS64.TRYWAIT P2, [UR4+0x34400], R0 ;  /* 0x03440000ff0075a7 */ /* 0x000ea40008040144 */
[----:B--2---:R-:W-:Y:S05]  /*12e20*/  @!P2 BRA `(.L_x_144) ;  /* 0x0000007400d0a947 */ /* 0x004fea0003800000 */
.L_x_379:
[----:B------:R-:W2:Y:S01]  /*12e30*/  LDS.128 R16, [R19+0x34530] ;  /* 0x0345300013107984 */ /* 0x000ea20000000c00 */
        /* <DEDUP_REMOVED lines=8> */
.L_x_145:
[----:B------:R-:W-:Y:S01]  /*12ec0*/  UIADD3 UR4, UR4, 0x34440, URZ ;  /* 0x0003444004047890 */ /* 0x000fe2000fffe03f */
[----:B--2---:R-:W-:Y:S01]  /*12ed0*/  ISETP.NE.AND P3, PT, R19, RZ, PT ;  /* 0x000000ff1300720c */ /* 0x004fe20003f65270 */
[----:B------:R-:W-:Y:S01]  /*12ee0*/  VIADD R22, R22, 0x1 ;  /* 0x0000000116167836 */ /* 0x000fe20000000000 */
[----:B------:R-:W-:Y:S01]  /*12ef0*/  MOV R19, RZ ;  /* 0x000000ff00137202 */ /* 0x000fe20000000f00 */
[----:B------:R-:W-:-:S03]  /*12f00*/  UPRMT UR4, UR56, 0x654, UR4 ;  /* 0x0000065438047896 */ /* 0x000fc60008000004 */
[----:B------:R-:W-:-:S04]  /*12f10*/  ISETP.NE.AND P2, PT, R22, 0x8, PT ;  /* 0x000000081600780c */ /* 0x000fc80003f45270 */
[----:B-1----:R-:W-:Y:S02]  /*12f20*/  SEL R0, RZ, 0x1, P2 ;  /* 0x00000001ff007807 */ /* 0x002fe40001000000 */
[----:B---3--:R-:W-:Y:S01]  /*12f30*/  SYNCS.ARRIVE.TRANS64.RED.A1T0 RZ, [UR4], RZ ;  /* 0x000000ffffff79a7 */ /* 0x008fe20008100404 */
[----:B------:R-:W-:Y:S02]  /*12f40*/  SEL R22, R22, RZ, P2 ;  /* 0x000000ff16167207 */ /* 0x000fe40001000000 */
[----:B------:R-:W-:Y:S01]  /*12f50*/  LOP3.LUT R23, R23, R0, RZ, 0x3c, !PT ;  /* 0x0000000017177212 */ /* 0x000fe200078e3cff */
[----:B------:R-:W-:Y:S06]  /*12f60*/  @!P3 BRA `(.L_x_146) ;  /* 0x0000000000b0b947 */ /* 0x000fec0003800000 */
[----:B------:R-:W1:Y:S02]  /*12f70*/  LDC.64 R2, c[0x0][0x290] ;  /* 0x0000a400ff027b82 */ /* 0x000e640000000a00 */
[----:B-1----:R-:W-:-:S06]  /*12f80*/  IMAD.WIDE R2, R18, 0xc, R2 ;  /* 0x0000000c12027825 */ /* 0x002fcc00078e0202 */
[----:B------:R-:W2:Y:S02]  /*12f90*/  LDG.E R2, desc[UR38][R2.64+0x8] ;  /* 0x0000082602027981 */ /* 0x000ea4000c1e1900 */
[----:B--2---:R-:W-:-:S13]  /*12fa0*/  R2UR UR4, R2 ;  /* 0x00000000020472ca */ /* 0x004fda00000e0000 */
[----:B------:R-:W-:-:S04]  /*12fb0*/  UIADD3 UR4, UR4, 0x3f, URZ ;  /* 0x0000003f04047890 */ /* 0x000fc8000fffe03f */
[----:B------:R-:W-:-:S04]  /*12fc0*/  USHF.R.S32.HI UR5, URZ, 0x1f, UR4 ;  /* 0x0000001f3f057899 */ /* 0x000fc80008011404 */
[----:B------:R-:W-:-:S04]  /*12fd0*/  ULEA.HI UR5, UR5, UR4, URZ, 0x6 ;  /* 0x0000000405057291 */ /* 0x000fc8000f8f303f */
[----:B------:R-:W-:-:S04]  /*12fe0*/  USHF.R.S32.HI UR5, URZ, 0x6, UR5 ;  /* 0x000000063f057899 */ /* 0x000fc80008011405 */
[----:B------:R-:W-:-:S04]  /*12ff0*/  UIADD3 UR41, UR41, UR5, URZ ;  /* 0x0000000529297290 */ /* 0x000fc8000fffe03f */
[----:B------:R-:W-:Y:S02]  /*13000*/  USHF.R.U32.HI UR4, URZ, 0x2, UR41 ;  /* 0x000000023f047899 */ /* 0x000fe40008011629 */
[----:B------:R-:W-:Y:S02]  /*13010*/  UISETP.GT.U32.AND UP0, UPT, UR41, 0x3, UPT ;  /* 0x000000032900788c */ /* 0x000fe4000bf04070 */
[----:B------:R-:W-:Y:S02]  /*13020*/  ULOP3.LUT UR4, UR4, 0x1, URZ, 0xc0, !UPT ;  /* 0x0000000104047892 */ /* 0x000fe4000f8ec03f */
[----:B------:R-:W-:Y:S02]  /*13030*/  UISETP.LT.U32.AND UP0, UPT, UR5, 0x4, UP0 ;  /* 0x000000040500788c */ /* 0x000fe40008701070 */
[----:B------:R-:W-:-:S04]  /*13040*/  UISETP.NE.U32.AND UP1, UPT, UR4, 0x1, UPT ;  /* 0x000000010400788c */ /* 0x000fc8000bf25070 */
[----:B------:R-:W-:Y:S02]  /*13050*/  UISETP.GT.U32.AND UP1, UPT, UR5, 0x3, !UP1 ;  /* 0x000000030500788c */ /* 0x000fe4000cf24070 */
[----:B------:R-:W-:Y:S02]  /*13060*/  USEL UR5, URZ, 0x1, !UP0 ;  /* 0x000000013f057887 */ /* 0x000fe4000c000000 */
[----:B------:R-:W-:-:S04]  /*13070*/  USEL UR4, URZ, 0x1, !UP1 ;  /* 0x000000013f047887 */ /* 0x000fc8000c800000 */
[----:B------:R-:W-:Y:S01]  /*13080*/  ULOP3.LUT UR42, UR4, UR42, UR5, 0x96, !UPT ;  /* 0x0000002a042a7292 */ /* 0x000fe2000f8e9605 */
[----:B------:R-:W-:Y:S11]  /*13090*/  @!P1 BRA `(.L_x_147) ;  /* 0x0000000000049947 */ /* 0x000ff60003800000 */
[----:B------:R-:W-:Y:S01]  /*130a0*/  BPT.TRAP 0x1 ;  /* 0x000000040000795c */ /* 0x000fe20000300000 */
.L_x_147:
[C---:B------:R-:W-:Y:S02]  /*130b0*/  R2UR UR4, R22.reuse ;  /* 0x00000000160472ca */ /* 0x040fe400000e0000 */
[----:B------:R-:W-:Y:S02]  /*130c0*/  SHF.L.U32 R2, R23, 0x1f, RZ ;  /* 0x0000001f17027819 */ /* 0x000fe400000006ff */
[----:B------:R-:W-:-:S09]  /*130d0*/  LEA R0, R22, UR50, 0x4 ;  /* 0x0000003216007c11 */ /* 0x000fd2000f8e20ff */
[----:B------:R-:W-:-:S09]  /*130e0*/  ULEA UR4, UR4, UR50, 0x3 ;  /* 0x0000003204047291 */ /* 0x000fd2000f8e183f */
[----:B------:R-:W1:Y:S02]  /*130f0*/  SYNCS.PHASECHK.TRANS64.TRYWAIT P2, [UR4+0x34400], R2 ;  /* 0x03440002ff0075a7 */ /* 0x000e640008040144 */
[----:B-1----:R-:W-:Y:S05]  /*13100*/  @!P2 BRA `(.L_x_148) ;  /* 0x000000740030a947 */ /* 0x002fea0003800000 */
.L_x_380:
[----:B------:R2:W3:Y:S01]  /*13110*/  LDS.128 R16, [R0+0x34530] ;  /* 0x0345300000107984 */ /* 0x0004e20000000c00 */
[----:B------:R-:W-:Y:S01]  /*13120*/  @!PT LDS RZ, [RZ] ;  /* 0x00000000fffff984 */ /* 0x000fe20000000800 */
[----:B------:R-:W-:Y:S01]  /*13130*/  @!PT LDS RZ, [RZ] ;  /* 0x00000000fffff984 */ /* 0x000fe20000000800 */
[----:B------:R-:W-:Y:S01]  /*13140*/  @!PT LDS RZ, [RZ] ;  /* 0x00000000fffff984 */ /* 0x000fe20000000800 */
[----:B------:R-:W-:Y:S01]  /*13150*/  @!PT LDS RZ, [RZ] ;  /* 0x00000000fffff984 */ /* 0x000fe20000000800 */
[----:B------:R4:W-:Y:S06]  /*13160*/  MEMBAR.ALL.CTA ;  /* 0x0000000000007992 */ /* 0x0009ec0000008000 */
[----:B----4-:R-:W4:Y:S01]  /*13170*/  FENCE.VIEW.ASYNC.S ;  /* 0x00000000000073c6 */ /* 0x010f220000000000 */
[----:B--2---:R-:W-:Y:S05]  /*13180*/  @!P1 BRA `(.L_x_149) ;  /* 0x0000000000049947 */ /* 0x004fea0003800000 */
[----:B------:R-:W-:Y:S01]  /*13190*/  BPT.TRAP 0x1 ;  /* 0x000000040000795c */ /* 0x000fe20000300000 */
.L_x_149:
[----:B------:R-:W-:Y:S01]  /*131a0*/  UIADD3 UR4, UR4, 0x34440, URZ ;  /* 0x0003444004047890 */ /* 0x000fe2000fffe03f */
[----:B------:R-:W-:Y:S01]  /*131b0*/  VIADD R22, R22, 0x1 ;  /* 0x0000000116167836 */ /* 0x000fe20000000000 */
[----:B------:R-:W-:Y:S02]  /*131c0*/  ULOP3.LUT UR41, UR41, 0x3, URZ, 0xc0, !UPT ;  /* 0x0000000329297892 */ /* 0x000fe4000f8ec03f */
[----:B------:R-:W-:Y:S02]  /*131d0*/  UPRMT UR4, UR56, 0x654, UR4 ;  /* 0x0000065438047896 */ /* 0x000fe40008000004 */
[----:B------:R-:W-:-:S04]  /*131e0*/  ISETP.NE.AND P1, PT, R22, 0x8, PT ;  /* 0x000000081600780c */ /* 0x000fc80003f25270 */
[----:B------:R-:W-:Y:S02]  /*131f0*/  SEL R0, RZ, 0x1, P1 ;  /* 0x00000001ff007807 */ /* 0x000fe40000800000 */
[----:B------:R-:W-:Y:S01]  /*13200*/  SEL R22, R22, RZ, P1 ;  /* 0x000000ff16167207 */ /* 0x000fe20000800000 */
[----:B----4-:R-:W-:Y:S01]  /*13210*/  SYNCS.ARRIVE.TRANS64.RED.A1T0 RZ, [UR4], RZ ;  /* 0x000000ffffff79a7 */ /* 0x010fe20008100404 */
[----:B------:R-:W-:-:S07]  /*13220*/  LOP3.LUT R23, R23, R0, RZ, 0x3c, !PT ;  /* 0x0000000017177212 */ /* 0x000fce00078e3cff */
.L_x_146:
[----:B---3--:R-:W-:Y:S02]  /*13230*/  ISETP.NE.AND P1, PT, R19, RZ, PT ;  /* 0x000000ff1300720c */ /* 0x008fe40003f25270 */
[CC--:B------:R-:W-:Y:S02]  /*13240*/  ISETP.NE.AND P2, PT, R154.reuse, R18.reuse, PT ;  /* 0x000000129a00720c */ /* 0x0c0fe40003f45270 */
[----:B------:R-:W-:-:S13]  /*13250*/  ISETP.EQ.OR P3, PT, R154, R18, !P1 ;  /* 0x000000129a00720c */ /* 0x000fda0004f62670 */
[----:B------:R-:W-:Y:S05]  /*13260*/  @P3 BRA `(.L_x_150) ;  /* 0x0000000000fc3947 */ /* 0x000fea0003800000 */
[----:B------:R-:W-:-:S13]  /*13270*/  ISETP.NE.AND P3, PT, RZ, UR43, PT ;  /* 0x0000002bff007c0c */ /* 0x000fda000bf65270 */
[----:B------:R-:W-:Y:S05]  /*13280*/  @P3 BRA `(.L_x_150) ;  /* 0x0000000000f43947 */ /* 0x000fea0003800000 */
[----:B------:R-:W2:Y:S01]  /*13290*/  S2R R0, SR_LANEID ;  /* 0x0000000000007919 */ /* 0x000ea20000000000 */
[----:B------:R-:W-:Y:S01]  /*132a0*/  ELECT P3, URZ, PT ;  /* 0x00000000003f782f */ /* 0x000fe20003860000 */
[----:B------:R-:W-:Y:S01]  /*132b0*/  BSSY B0, `(.L_x_151) ;  /* 0x000002f000007945 */ /* 0x000fe20003800000 */
[----:B--2---:R-:W-:-:S11]  /*132c0*/  SHF.L.U32 R15, R0, 0x2, RZ ;  /* 0x00000002000f7819 */ /* 0x004fd600000006ff */
[----:B------:R-:W-:Y:S05]  /*132d0*/  @!P3 BRA `(.L_x_152) ;  /* 0x0000000000b0b947 */ /* 0x000fea0003800000 */
[----:B------:R-:W-:Y:S01]  /*132e0*/  IMAD.SHL.U32 R0, R18, 0x8, RZ ;  /* 0x0000000812007824 */ /* 0x000fe200078e00ff */
[----:B-1----:R-:W-:Y:S01]  /*132f0*/  SHF.R.S32.HI R3, RZ, 0x1f, R18 ;  /* 0x0000001fff037819 */ /* 0x002fe20000011412 */
[----:B------:R-:W-:-:S03]  /*13300*/  ULDC.64 UR4, c[0x0][0x820] ;  /* 0x0002080000047ab9 */ /* 0x000fc60000000a00 */
[----:B------:R-:W-:Y:S02]  /*13310*/  SHF.L.U64.HI R8, R18, 0x3, R3 ;  /* 0x0000000312087819 */ /* 0x000fe40000010203 */
[----:B------:R-:W-:Y:S01]  /*13320*/  IADD3 R4, P3, R0, UR4, RZ ;  /* 0x0000000400047c10 */ /* 0x000fe2000ff7e0ff */
[----:B------:R-:W1:Y:S03]  /*13330*/  LDC.64 R2, c[0x0][0x290] ;  /* 0x0000a400ff027b82 */ /* 0x000e660000000a00 */
[----:B------:R-:W-:Y:S01]  /*13340*/  IADD3.X R5, R8, UR5, RZ, P3, !PT ;  /* 0x0000000508057c10 */ /* 0x000fe20009ffe4ff */
[----:B------:R-:W-:-:S05]  /*13350*/  ULDC.64 UR4, c[0x0][0x818] ;  /* 0x0002060000047ab9 */ /* 0x000fca0000000a00 */
[----:B------:R-:W2:Y:S01]  /*13360*/  LDG.E.64 R4, desc[UR38][R4.64] ;  /* 0x0000002604047981 */ /* 0x000ea2000c1e1b00 */
[----:B-1----:R-:W-:Y:S01]  /*13370*/  IMAD.WIDE R6, R18, 0xc, R2 ;  /* 0x0000000c12067825 */ /* 0x002fe200078e0202 */
[----:B------:R-:W-:Y:S02]  /*13380*/  IADD3 R2, P3, R0, UR4, RZ ;  /* 0x0000000400027c10 */ /* 0x000fe4000ff7e0ff */
[----:B------:R-:W1:Y:S02]  /*13390*/  LDS R0, [UR52+0x1c] ;  /* 0x00001c34ff007984 */ /* 0x000e640008000800 */
[----:B------:R-:W-:Y:S02]  /*133a0*/  IADD3.X R3, R8, UR5, RZ, P3, !PT ;  /* 0x0000000508037c10 */ /* 0x000fe40009ffe4ff */
[----:B------:R-:W3:Y:S04]  /*133b0*/  LDG.E R12, desc[UR38][R6.64] ;  /* 0x00000026060c7981 */ /* 0x000ee8000c1e1900 */
[----:B------:R4:W5:Y:S04]  /*133c0*/  LDG.E R13, desc[UR38][R6.64+0x4] ;  /* 0x00000426060d7981 */ /* 0x000968000c1e1900 */
[----:B------:R-:W5:Y:S01]  /*133d0*/  LDG.E.64 R2, desc[UR38][R2.64] ;  /* 0x0000002602027981 */ /* 0x000f62000c1e1b00 */
[----:B------:R-:W-:-:S03]  /*133e0*/  MOV R8, UR52 ;  /* 0x0000003400087c02 */ /* 0x000fc60008000f00 */
[----:B------:R-:W-:Y:S01]  /*133f0*/  STS [UR52+0x30], RZ ;  /* 0x000030ffff007988 */ /* 0x000fe20008000834 */
[----:B------:R-:W-:Y:S02]  /*13400*/  SHF.R.U64 R8, R8, 0x4, RZ ;  /* 0x0000000408087819 */ /* 0x000fe400000012ff */
[----:B----4-:R-:W-:-:S03]  /*13410*/  CS2R R6, SRZ ;  /* 0x0000000000067805 */ /* 0x010fc6000001ff00 */
[----:B------:R-:W-:Y:S04]  /*13420*/  STS [UR52+0x10], R8 ;  /* 0x00001008ff007988 */ /* 0x000fe80008000834 */
[----:B------:R-:W-:Y:S01]  /*13430*/  STS [UR52+0x14], R8 ;  /* 0x00001408ff007988 */ /* 0x000fe20008000834 */
[C---:B--2---:R-:W-:Y:S01]  /*13440*/  SHF.L.U64.HI R11, R4.reuse, 0x1, R5 ;  /* 0x00000001040b7819 */ /* 0x044fe20000010205 */
[----:B------:R-:W-:-:S03]  /*13450*/  IMAD.SHL.U32 R10, R4, 0x2, RZ ;  /* 0x00000002040a7824 */ /* 0x000fc600078e00ff */
[----:B------:R-:W-:Y:S02]  /*13460*/  LOP3.LUT R11, R11, 0x1fffffff, RZ, 0xc0, !PT ;  /* 0x1fffffff0b0b7812 */ /* 0x000fe400078ec0ff */
[----:B------:R-:W-:Y:S02]  /*13470*/  LOP3.LUT R10, R10, 0xfffffffe, RZ, 0xc0, !PT ;  /* 0xfffffffe0a0a7812 */ /* 0x000fe400078ec0ff */
[--C-:B------:R-:W-:Y:S02]  /*13480*/  SHF.R.U32.HI R5, RZ, 0x4, R11.reuse ;  /* 0x00000004ff057819 */ /* 0x100fe4000001160b */
[----:B------:R-:W-:Y:S02]  /*13490*/  SHF.R.U64 R10, R10, 0x4, R11 ;  /* 0x000000040a0a7819 */ /* 0x000fe4000000120b */
[----:B-1----:R-:W-:-:S03]  /*134a0*/  LOP3.LUT R0, R0, 0xf, R5, 0xb8, !PT ;  /* 0x0000000f00007812 */ /* 0x002fc600078eb805 */
[----:B------:R-:W-:Y:S04]  /*134b0*/  STS [UR52+0xc], R10 ;  /* 0x00000c0aff007988 */ /* 0x000fe80008000834 */
[----:B------:R-:W-:Y:S01]  /*134c0*/  STS [UR52+0x1c], R0 ;  /* 0x00001c00ff007988 */ /* 0x000fe20008000834 */
[----:B---3--:R-:W-:-:S03]  /*134d0*/  IADD3 R4, R12, -0x1, RZ ;  /* 0xffffffff0c047810 */ /* 0x008fc60007ffe0ff */
[----:B------:R-:W1:Y:S04]  /*134e0*/  LDS R5, [UR52+0x1c] ;  /* 0x00001c34ff057984 */ /* 0x000e680008000800 */
[----:B-----5:R-:W-:Y:S01]  /*134f0*/  STS.64 [UR52], R2 ;  /* 0x00000002ff007988 */ /* 0x020fe20008000a34 */
[----:B-1----:R-:W-:-:S05]  /*13500*/  LOP3.LUT R5, R5, 0xf0, RZ, 0xb8, !PT ;  /* 0x000000f005057812 */ /* 0x002fca00078eb8ff */
[----:B------:R1:W-:Y:S04]  /*13510*/  STS [UR52+0x1c], R5 ;  /* 0x00001c05ff007988 */ /* 0x0003e80008000834 */
[----:B------:R-:W2:Y:S01]  /*13520*/  LDS R9, [UR52+0x1c] ;  /* 0x00001c34ff097984 */ /* 0x000ea20008000800 */
[----:B-1----:R-:W-:-:S05]  /*13530*/  VIADD R5, R13, 0xffffffff ;  /* 0xffffffff0d057836 */ /* 0x002fca0000000000 */
[----:B------:R-:W-:Y:S01]  /*13540*/  STS.128 [UR52+0x20], R4 ;  /* 0x00002004ff007988 */ /* 0x000fe20008000c34 */
[----:B--2---:R-:W-:-:S05]  /*13550*/  LOP3.LUT R9, R9, 0xf00, RZ, 0xb8, !PT ;  /* 0x00000f0009097812 */ /* 0x004fca00078eb8ff */
[----:B------:R-:W-:Y:S04]  /*13560*/  STS.64 [UR52+0x18], R8 ;  /* 0x00001808ff007988 */ /* 0x000fe80008000a34 */
[----:B------:R-:W1:Y:S02]  /*13570*/  LDS R14, [UR52+0x1c] ;  /* 0x00001c34ff0e7984 */ /* 0x000e640008000800 */
[----:B-1----:R-:W-:-:S05]  /*13580*/  LOP3.LUT R0, R14, 0xf000, RZ, 0xb8, !PT ;  /* 0x0000f0000e007812 */ /* 0x002fca00078eb8ff */
[----:B------:R2:W-:Y:S02]  /*13590*/  STS [UR52+0x1c], R0 ;  /* 0x00001c00ff007988 */ /* 0x0005e40008000834 */
.L_x_152:
[----:B------:R-:W-:Y:S05]  /*135a0*/  BSYNC B0 ;  /* 0x0000000000007941 */ /* 0x000fea0003800000 */
.L_x_151:
[----:B------:R-:W-:Y:S01]  /*135b0*/  NOP ;  /* 0x0000000000007918 */ /* 0x000fe20000000000 */
[----:B------:R3:W4:Y:S01]  /*135c0*/  LDS R5, [R15+UR52] ;  /* 0x000000340f057984 */ /* 0x0007220008000800 */
[----:B------:R-:W-:Y:S02]  /*135d0*/  ELECT P3, URZ, PT ;  /* 0x00000000003f782f */ /* 0x000fe40003860000 */
[----:B-1----:R-:W-:Y:S01]  /*135e0*/  IADD3 R2, P4, R15, UR36, RZ ;  /* 0x000000240f027c10 */ /* 0x002fe2000ff9e0ff */
[----:B------:R-:W-:Y:S03]  /*135f0*/  BSSY B0, `(.L_x_153) ;  /* 0x0000005000007945 */ /* 0x000fe60003800000 */
[----:B------:R-:W-:-:S07]  /*13600*/  IADD3.X R3, RZ, UR37, RZ, P4, !PT ;  /* 0x00000025ff037c10 */ /* 0x000fce000a7fe4ff */
[----:B---3--:R-:W-:Y:S05]  /*13610*/  @!P3 BRA `(.L_x_154) ;  /* 0x000000000008b947 */ /* 0x008fea0003800000 */
[----:B------:R0:W-:Y:S01]  /*13620*/  UTMACMDFLUSH ;  /* 0x00000000000079b7 */ /* 0x0001e20000000000 */
[----:B------:R-:W-:-:S04]  /*13630*/  DEPBAR.LE SB0, 0x0 ;  /* 0x000080000000791a */ /* 0x000fc80000000000 */
.L_x_154:
[----:B------:R-:W-:Y:S05]  /*13640*/  BSYNC B0 ;  /* 0x0000000000007941 */ /* 0x000fea0003800000 */
.L_x_153:
[----:B----4-:R3:W5:Y:S02]  /*13650*/  ATOMG.E.EXCH.STRONG.GPU PT, RZ, [R2], R5 ;  /* 0x0000000502ff73a8 */ /* 0x01076400041ee100 */
.L_x_150:
[----:B------:R-:W-:-:S04]  /*13660*/  DEPBAR.LE SB0, 0x0 ;  /* 0x000080000000791a */ /* 0x000fc80000000000 */
[----:B------:R-:W-:Y:S05]  /*13670*/  @!P0 BRA `(.L_x_155) ;  /* 0x0000000000048947 */ /* 0x000fea0003800000 */
[----:B------:R-:W-:Y:S01]  /*13680*/  BPT.TRAP 0x1 ;  /* 0x000000040000795c */ /* 0x000fe20000300000 */
.L_x_155:
[----:B--2---:R-:W-:Y:S01]  /*13690*/  IMAD.U32 R0, RZ, RZ, UR53 ;  /* 0x00000035ff007e24 */ /* 0x004fe2000f8e00ff */
[----:B-----5:R-:W-:Y:S01]  /*136a0*/  SYNCS.ARRIVE.TRANS64.RED.A1T0 RZ, [UR10], RZ ;  /* 0x000000ffffff79a7 */ /* 0x020fe2000810040a */
[----:B---3--:R-:W-:Y:S02]  /*136b0*/  SEL R5, RZ, 0x1, !P2 ;  /* 0x00000001ff057807 */ /* 0x008fe40005000000 */
[----:B------:R-:W-:Y:S01]  /*136c0*/  LOP3.LUT R152, R152, 0x1, RZ, 0x3c, !PT ;  /* 0x0000000198987812 */ /* 0x000fe200078e3cff */
[----:B------:R2:W-:Y:S01]  /*136d0*/  SYNCS.ARRIVE.TRANS64.A1T0 RZ, [R0+UR51], RZ ;  /* 0x000000ff00ff79a7 */ /* 0x0005e20008100033 */
[----:B------:R-:W-:Y:S05]  /*136e0*/  @P1 BRA `(.L_x_156) ;  /* 0xffffff0000d41947 */ /* 0x000fea000383ffff */
[----:B------:R-:W-:Y:S05]  /*136f0*/  EXIT ;  /* 0x000000000000794d */ /* 0x000fea0003800000 */
.L_x_23:
[----:B------:R-:W-:-:S08]  /*13700*/  NOP ;  /* 0x0000000000007918 */ /* 0x000fd00000000000 */
[----:B----45:R-:W1:-:S00]  /*13710*/  USETMAXREG.DEALLOC.CTAPOOL 0x28 ;  /* 0x00000028000079c8 */ /* 0x030e4000080e0500 */
[----:B------:R-:W-:-:S06]  /*13720*/  UISETP.NE.AND UP1, UPT, UR43, 0x3, UPT ;  /* 0x000000032b00788c */ /* 0x000fcc000bf25270 */
[----:B------:R-:W-:-:S13]  /*13730*/  PLOP3.LUT P1, PT, PT, PT, UP1, 0x80, 0x0 ;  /* 0x000000000000781c */ /* 0x000fda0003f2f018 */
[----:B-1----:R-:W-:Y:S05]  /*13740*/  @!P1 BRA `(.L_x_157) ;  /* 0x0000004000a49947 */ /* 0x002fea0003800000 */
[----:B------:R-:W-:-:S13]  /*13750*/  ISETP.NE.AND P0, PT, RZ, UR43, PT ;  /* 0x0000002bff007c0c */ /* 0x000fda000bf05270 */
[----:B------:R-:W-:Y:S05]  /*13760*/  @!P0 BRA `(.L_x_158) ;  /* 0x0000002400ac8947 */ /* 0x000fea0003800000 */
[----:B------:R-:W-:-:S06]  /*13770*/  UISETP.NE.AND UP0, UPT, UR43, 0x2, UPT ;  /* 0x000000022b00788c */ /* 0x000fcc000bf05270 */
[----:B------:R-:W-:-:S13]  /*13780*/  PLOP3.LUT P0, PT, PT, PT, UP0, 0x80, 0x0 ;  /* 0x000000000000781c */ /* 0x000fda0003f0f008 */
[----:B--2---:R-:W-:Y:S05]  /*13790*/  @P0 EXIT ;  /* 0x000000000000094d */ /* 0x004fea0003800000 */
[----:B------:R-:W1:Y:S01]  /*137a0*/  S2UR UR4, SR_CTAID.Y ;  /* 0x00000000000479c3 */ /* 0x000e620000002600 */
[----:B------:R-:W-:Y:S01]  /*137b0*/  ELECT P0, URZ, PT ;  /* 0x00000000003f782f */ /* 0x000fe20003800000 */
[----:B------:R-:W-:Y:S01]  /*137c0*/  BSSY B0, `(.L_x_159) ;  /* 0x0000023000007945 */ /* 0x000fe20003800000 */
[----:B-1----:R-:W-:-:S11]  /*137d0*/  UIMAD UR4, UR4, UR60, UR57 ;  /* 0x0000003c040472a4 */ /* 0x002fd6000f8e0239 */
[----:B------:R-:W-:Y:S05]  /*137e0*/  @!P0 BRA `(.L_x_160) ;  /* 0x0000000000808947 */ /* 0x000fea0003800000 */
[----:B------:R-:W-:Y:S01]  /*137f0*/  STL.64 [R1+0x210], R18 ;  /* 0x0002101201007387 */ /* 0x000fe20000100a00 */
[----:B------:R-:W1:Y:S01]  /*13800*/  LDC.64 R14, c[0x0][0x628] ;  /* 0x00018a00ff0e7b82 */ /* 0x000e620000000a00 */
[----:B------:R-:W-:Y:S02]  /*13810*/  UMOV UR5, 0x400 ;  /* 0x0000040000057882 */ /* 0x000fe40000000000 */
[----:B------:R2:W-:Y:S01]  /*13820*/  STL.64 [R1+0x208], R16 ;  /* 0x0002081001007387 */ /* 0x0005e20000100a00 */
[----:B------:R-:W-:-:S03]  /*13830*/  ULEA UR5, UR58, UR5, 0x18 ;  /* 0x000000053a057291 */ /* 0x000fc6000f8ec03f */
[----:B------:R3:W-:Y:S01]  /*13840*/  STL [R1+0x200], R13 ;  /* 0x0002000d01007387 */ /* 0x0007e20000100800 */
[----:B------:R-:W4:Y:S08]  /*13850*/  LDC.64 R4, c[0x0][0x600] ;  /* 0x00018000ff047b82 */ /* 0x000f300000000a00 */
[----:B--2---:R-:W2:Y:S08]  /*13860*/  LDC.64 R16, c[0x0][0x610] ;  /* 0x00018400ff107b82 */ /* 0x004eb00000000a00 */
[----:B------:R-:W2:Y:S08]  /*13870*/  LDC.64 R18, c[0x0][0x618] ;  /* 0x00018600ff127b82 */ /* 0x000eb00000000a00 */
[----:B---3--:R-:W1:Y:S08]  /*13880*/  LDC.64 R12, c[0x0][0x620] ;  /* 0x00018800ff0c7b82 */ /* 0x008e700000000a00 */
[----:B------:R-:W4:Y:S01]  /*13890*/  LDC.64 R6, c[0x0][0x608] ;  /* 0x00018200ff067b82 */ /* 0x000f220000000a00 */
[----:B--2---:R2:W-:Y:S07]  /*138a0*/  STS.128 [UR5+0x34710], R16 ;  /* 0x03471010ff007988 */ /* 0x0045ee0008000c05 */
[----:B------:R-:W3:Y:S01]  /*138b0*/  LDC.64 R32, c[0x0][0x630] ;  /* 0x00018c00ff207b82 */ /* 0x000ee20000000a00 */
[----:B-1----:R1:W-:Y:S07]  /*138c0*/  STS.128 [UR5+0x34720], R12 ;  /* 0x0347200cff007988 */ /* 0x0023ee0008000c05 */
[----:B------:R-:W3:Y:S01]  /*138d0*/  LDC.64 R34, c[0x0][0x638] ;  /* 0x00018e00ff227b82 */ /* 0x000ee20000000a00 */
[----:B--2---:R2:W5:Y:S07]  /*138e0*/  LDL.LU.64 R18, [R1+0x210] ;  /* 0x0002100001127983 */ /* 0x00456e0000300a00 */
[----:B------:R-:W2:Y:S01]  /*138f0*/  LDC.64 R28, c[0x0][0x640] ;  /* 0x00019000ff1c7b82 */ /* 0x000ea20000000a00 */
[----:B------:R2:W5:Y:S04]  /*13900*/  LDL.LU.64 R16, [R1+0x208] ;  /* 0x0002080001107983 */ /* 0x0005680000300a00 */
[----:B-1----:R1:W5:Y:S03]  /*13910*/  LDL.LU R13, [R1+0x200] ;  /* 0x00020000010d7983 */ /* 0x0023660000300800 */
[----:B------:R-:W2:Y:S01]  /*13920*/  LDC.64 R30, c[0x0][0x648] ;  /* 0x00019200ff1e7b82 */ /* 0x000ea20000000a00 */
[----:B----4-:R4:W-:Y:S07]  /*13930*/  STS.128 [UR5+0x34700], R4 ;  /* 0x03470004ff007988 */ /* 0x0109ee0008000c05 */
[----:B------:R-:W1:Y:S08]  /*13940*/  LDC.64 R24, c[0x0][0x650] ;  /* 0x00019400ff187b82 */ /* 0x000e700000000a00 */
[----:B------:R-:W1:Y:S08]  /*13950*/  LDC.64 R26, c[0x0][0x658] ;  /* 0x00019600ff1a7b82 */ /* 0x000e700000000a00 */
[----:B------:R-:W1:Y:S08]  /*13960*/  LDC.64 R8, c[0x0][0x660] ;  /* 0x00019800ff087b82 */ /* 0x000e700000000a00 */
[----:B------:R-:W1:Y:S08]  /*13970*/  LDC.64 R10, c[0x0][0x668] ;  /* 0x00019a00ff0a7b82 */ /* 0x000e700000000a00 */
[----:B----4-:R-:W4:Y:S08]  /*13980*/  LDC.64 R4, c[0x0][0x670] ;  /* 0x00019c00ff047b82 */ /* 0x010f300000000a00 */
[----:B------:R-:W4:Y:S01]  /*13990*/  LDC.64 R6, c[0x0][0x678] ;  /* 0x00019e00ff067b82 */ /* 0x000f220000000a00 */
[----:B---3--:R3:W-:Y:S04]  /*139a0*/  STS.128 [UR5+0x34730], R32 ;  /* 0x03473020ff007988 */ /* 0x0087e80008000c05 */
[----:B--2---:R3:W-:Y:S04]  /*139b0*/  STS.128 [UR5+0x34740], R28 ;  /* 0x0347401cff007988 */ /* 0x0047e80008000c05 */
[----:B-1----:R3:W-:Y:S04]  /*139c0*/  STS.128 [UR5+0x34750], R24 ;  /* 0x03475018ff007988 */ /* 0x0027e80008000c05 */
[----:B------:R3:W-:Y:S04]  /*139d0*/  STS.128 [UR5+0x34760], R8 ;  /* 0x03476008ff007988 */ /* 0x0007e80008000c05 */
[----:B----4-:R3:W-:Y:S02]  /*139e0*/  STS.128 [UR5+0x34770], R4 ;  /* 0x03477004ff007988 */ /* 0x0107e40008000c05 */
.L_x_160:
[----:B------:R-:W-:Y:S05]  /*139f0*/  BSYNC B0 ;  /* 0x0000000000007941 */ /* 0x000fea0003800000 */
.L_x_159:
[----:B------:R-:W-:Y:S01]  /*13a00*/  ELECT P0, URZ, PT ;  /* 0x00000000003f782f */ /* 0x000fe20003800000 */
[----:B------:R-:W-:Y:S01]  /*13a10*/  NOP ;  /* 0x0000000000007918 */ /* 0x000fe20000000000 */
[----:B------:R-:W-:Y:S01]  /*13a20*/  ULDC UR5, c[0x0][0x884] ;  /* 0x0002210000057ab9 */ /* 0x000fe20000000800 */
[----:B------:R-:W-:Y:S01]  /*13a30*/  ULDC.64 UR8, c[0x0][0x800] ;  /* 0x0002000000087ab9 */ /* 0x000fe20000000a00 */
[----:B------:R-:W-:Y:S01]  /*13a40*/  ULEA UR4, UR5, UR4, 0x1 ;  /* 0x0000000405047291 */ /* 0x000fe2000f8e083f */
[----:B------:R-:W-:Y:S03]  /*13a50*/  BSSY B0, `(.L_x_161) ;  /* 0x0000033000007945 */ /* 0x000fe60003800000 */
[----:B------:R-:W-:-:S05]  /*13a60*/  UIMAD.WIDE UR8, UR4, 0x80, UR8 ;  /* 0x00000080040878a5 */ /* 0x000fca000f8e0208 */
[----:B------:R-:W-:Y:S07]  /*13a70*/  @!P0 BRA `(.L_x_162) ;  /* 0x0000000000c08947 */ /* 0x000fee0003800000 */
[----:B------:R-:W-:Y:S01]  /*13a80*/  ULDC.64 UR4, c[0x0][0x808] ;  /* 0x0002020000047ab9 */ /* 0x000fe20000000a00 */
[----:B------:R-:W-:Y:S01]  /*13a90*/  ULDC.64 UR6, c[0x0][0x810] ;  /* 0x0002040000067ab9 */ /* 0x000fe20000000a00 */
[----:B------:R-:W-:Y:S02]  /*13aa0*/  ISETP.NE.U32.AND P0, PT, RZ, UR4, PT ;  /* 0x00000004ff007c0c */ /* 0x000fe4000bf05070 */
[----:B------:R-:W-:Y:S02]  /*13ab0*/  ISETP.NE.U32.AND P1, PT, RZ, UR6, PT ;  /* 0x00000006ff007c0c */ /* 0x000fe4000bf25070 */
[----:B------:R-:W-:Y:S02]  /*13ac0*/  ISETP.NE.AND.EX P0, PT, RZ, UR5, PT, P0 ;  /* 0x00000005ff007c0c */ /* 0x000fe4000bf05300 */
[----:B------:R-:W-:-:S11]  /*13ad0*/  ISETP.NE.AND.EX P1, PT, RZ, UR7, PT, P1 ;  /* 0x00000007ff007c0c */ /* 0x000fd6000bf25310 */
[----:B------:R-:W-:Y:S05]  /*13ae0*/  @!P0 BRA `(.L_x_163) ;  /* 0x0000000000188947 */ /* 0x000fea0003800000 */
[----:B------:R-:W1:Y:S02]  /*13af0*/  LDC.64 R2, c[0x0][0x808] ;  /* 0x00020200ff027b82 */ /* 0x000e640000000a00 */
[----:B-1---5:R-:W-:-:S06]  /*13b00*/  IMAD.WIDE R2, R18, 0x8, R2 ;  /* 0x0000000812027825 */ /* 0x022fcc00078e0202 */
[----:B------:R-:W2:Y:S01]  /*13b10*/  LDG.E.64 R2, desc[UR38][R2.64] ;  /* 0x0000002602027981 */ /* 0x000ea2000c1e1b00 */
[----:B------:R-:W-:Y:S02]  /*13b20*/  UMOV UR4, 0x400 ;  /* 0x0000040000047882 */ /* 0x000fe40000000000 */
[----:B------:R-:W-:-:S09]  /*13b30*/  ULEA UR4, UR58, UR4, 0x18 ;  /* 0x000000043a047291 */ /* 0x000fd2000f8ec03f */
[----:B--2---:R1:W-:Y:S03]  /*13b40*/  STS.64 [UR4+0x34700], R2 ;  /* 0x03470002ff007988 */ /* 0x0043e60008000a04 */
.L_x_163:
[----:B------:R-:W-:Y:S05]  /*13b50*/  @!P1 BRA `(.L_x_162) ;  /* 0x0000000000889947 */ /* 0x000fea0003800000 */
[----:B-1----:R-:W1:Y:S02]  /*13b60*/  LDC.64 R2, c[0x0][0x810] ;  /* 0x00020400ff027b82 */ /* 0x002e640000000a00 */
[----:B-1---5:R-:W-:-:S06]  /*13b70*/  IMAD.WIDE R2, R18, 0x8, R2 ;  /* 0x0000000812027825 */ /* 0x022fcc00078e0202 */
[----:B------:R-:W2:Y:S01]  /*13b80*/  LDG.E.64 R2, desc[UR38][R2.64] ;  /* 0x0000002602027981 */ /* 0x000ea2000c1e1b00 */
[----:B------:R-:W-:Y:S01]  /*13b90*/  UMOV UR4, 0x400 ;  /* 0x0000040000047882 */ /* 0x000fe20000000000 */
[----:B---3--:R-:W-:Y:S01]  /*13ba0*/  IADD3 R4, R13, -0x1, RZ ;  /* 0xffffffff0d047810 */ /* 0x008fe20007ffe0ff */
[----:B------:R-:W-:-:S04]  /*13bb0*/  ULEA UR4, UR58, UR4, 0x18 ;  /* 0x000000043a047291 */ /* 0x000fc8000f8ec03f */
[----:B------:R-:W-:-:S05]  /*13bc0*/  UIADD3 UR5, UR4, 0x34700, URZ ;  /* 0x0003470004057890 */ /* 0x000fca000fffe03f */
[----:B------:R-:W1:Y:S01]  /*13bd0*/  LDS R0, [UR4+0x3471c] ;  /* 0x03471c04ff007984 */ /* 0x000e620008000800 */
[----:B------:R-:W-:-:S03]  /*13be0*/  MOV R8, UR5 ;  /* 0x0000000500087c02 */ /* 0x000fc60008000f00 */
[----:B------:R-:W-:Y:S01]  /*13bf0*/  STS [UR4+0x34730], RZ ;  /* 0x034730ffff007988 */ /* 0x000fe20008000804 */
[----:B------:R-:W-:-:S05]  /*13c00*/  SHF.R.U64 R8, R8, 0x4, RZ ;  /* 0x0000000408087819 */ /* 0x000fca00000012ff */
        /* <DEDUP_REMOVED lines=8> */
[----:B-1----:R-:W-:Y:S01]  /*13c90*/  LOP3.LUT R0, R0, 0xf, R5, 0xb8, !PT ;  /* 0x0000000f00007812 */ /* 0x002fe200078eb805 */
[----:B------:R-:W-:Y:S02]  /*13ca0*/  VIADD R5, R19, 0xffffffff ;  /* 0xffffffff13057836 */ /* 0x000fe40000000000 */
[----:B------:R-:W-:Y:S04]  /*13cb0*/  STS [UR4+0x3470c], R2 ;  /* 0x03470c02ff007988 */ /* 0x000fe80008000804 */
[----:B------:R-:W-:Y:S04]  /*13cc0*/  STS [UR4+0x3471c], R0 ;  /* 0x03471c00ff007988 */ /* 0x000fe80008000804 */
[----:B------:R-:W1:Y:S02]  /*13cd0*/  LDS R6, [UR4+0x3471c] ;  /* 0x03471c04ff067984 */ /* 0x000e640008000800 */
[----:B-1----:R-:W-:-:S05]  /*13ce0*/  LOP3.LUT R6, R6, 0xf0, RZ, 0xb8, !PT ;  /* 0x000000f006067812 */ /* 0x002fca00078eb8ff */
[----:B------:R1:W-:Y:S04]  /*13cf0*/  STS [UR4+0x3471c], R6 ;  /* 0x03471c06ff007988 */ /* 0x0003e80008000804 */
[----:B------:R-:W2:Y:S01]  /*13d00*/  LDS R9, [UR4+0x3471c] ;  /* 0x03471c04ff097984 */ /* 0x000ea20008000800 */
[----:B-1----:R-:W-:-:S05]  /*13d10*/  CS2R R6, SRZ ;  /* 0x0000000000067805 */ /* 0x002fca000001ff00 */
[----:B------:R-:W-:Y:S01]  /*13d20*/  STS.128 [UR4+0x34720], R4 ;  /* 0x03472004ff007988 */ /* 0x000fe20008000c04 */
[----:B--2---:R-:W-:-:S05]  /*13d30*/  LOP3.LUT R9, R9, 0xf00, RZ, 0xb8, !PT ;  /* 0x00000f0009097812 */ /* 0x004fca00078eb8ff */
[----:B------:R-:W-:Y:S04]  /*13d40*/  STS.64 [UR4+0x34718], R8 ;  /* 0x03471808ff007988 */ /* 0x000fe80008000a04 */
[----:B------:R-:W1:Y:S02]  /*13d50*/  LDS R3, [UR4+0x3471c] ;  /* 0x03471c04ff037984 */ /* 0x000e640008000800 */
[----:B-1----:R-:W-:-:S05]  /*13d60*/  LOP3.LUT R0, R3, 0xf000, RZ, 0xb8, !PT ;  /* 0x0000f00003007812 */ /* 0x002fca00078eb8ff */
[----:B------:R2:W-:Y:S02]  /*13d70*/  STS [UR4+0x3471c], R0 ;  /* 0x03471c00ff007988 */ /* 0x0005e40008000804 */
.L_x_162:
[----:B------:R-:W-:Y:S05]  /*13d80*/  BSYNC B0 ;  /* 0x0000000000007941 */ /* 0x000fea0003800000 */
.L_x_161:
[----:B--2---:R-:W2:Y:S01]  /*13d90*/  S2R R0, SR_LANEID ;  /* 0x0000000000007919 */ /* 0x004ea20000000000 */
[----:B------:R-:W-:Y:S01]  /*13da0*/  ELECT P0, URZ, PT ;  /* 0x00000000003f782f */ /* 0x000fe20003800000 */
[----:B------:R-:W-:Y:S01]  /*13db0*/  NOP ;  /* 0x0000000000007918 */ /* 0x000fe20000000000 */
[----:B------:R-:W-:Y:S11]  /*13dc0*/  BSSY B0, `(.L_x_164) ;  /* 0x0000004000007945 */ /* 0x000ff60003800000 */
[----:B------:R-:W-:Y:S05]  /*13dd0*/  @!P0 BRA `(.L_x_165) ;  /* 0x0000000000088947 */ /* 0x000fea0003800000 */
[----:B------:R0:W-:Y:S01]  /*13de0*/  UTMACMDFLUSH ;  /* 0x00000000000079b7 */ /* 0x0001e20000000000 */
[----:B------:R-:W-:-:S04]  /*13df0*/  DEPBAR.LE SB0, 0x0 ;  /* 0x000080000000791a */ /* 0x000fc80000000000 */
.L_x_165:
[----:B------:R-:W-:Y:S05]  /*13e00*/  BSYNC B0 ;  /* 0x0000000000007941 */ /* 0x000fea0003800000 */
.L_x_164:
[----:B------:R-:W-:Y:S01]  /*13e10*/  UMOV UR6, 0x400 ;  /* 0x0000040000067882 */ /* 0x000fe20000000000 */
[----:B--23--:R-:W-:Y:S01]  /*13e20*/  SHF.L.U32 R4, R0, 0x2, RZ ;  /* 0x0000000200047819 */ /* 0x00cfe200000006ff */
[----:B------:R-:W-:-:S03]  /*13e30*/  ULEA UR6, UR58, UR6, 0x18 ;  /* 0x000000063a067291 */ /* 0x000fc6000f8ec03f */
[----:B-1----:R-:W-:Y:S01]  /*13e40*/  IADD3 R2, P0, R4, UR8, RZ ;  /* 0x0000000804027c10 */ /* 0x002fe2000ff1e0ff */
[----:B------:R-:W-:Y:S01]  /*13e50*/  UIADD3 UR5, UR6, 0x34700, URZ ;  /* 0x0003470006057890 */ /* 0x000fe2000fffe03f */
[----:B------:R-:W-:-:S03]  /*13e60*/  MOV R0, RZ ;  /* 0x000000ff00007202 */ /* 0x000fc60000000f00 */
[----:B------:R-:W-:-:S05]  /*13e70*/  IMAD.X R3, RZ, RZ, UR9, P0 ;  /* 0x00000009ff037e24 */ /* 0x000fca00080e06ff */
[----:B------:R-:W1:Y:S01]  /*13e80*/  LDS R5, [R4+UR5] ;  /* 0x0000000504057984 */ /* 0x000e620008000800 */
[----:B------:R-:W-:-:S03]  /*13e90*/  SHF.L.U32 R0, R0, 0x1f, RZ ;  /* 0x0000001f00007819 */ /* 0x000fc600000006ff */
[----:B-1----:R1:W2:Y:S02]  /*13ea0*/  ATOMG.E.EXCH.STRONG.GPU PT, RZ, [R2], R5 ;  /* 0x0000000502ff73a8 */ /* 0x0022a400041ee100 */
[----:B--2---:R-:W2:Y:S01]  /*13eb0*/  SYNCS.PHASECHK.TRANS64.TRYWAIT P0, [UR6+0x34508], R0 ;  /* 0x03450800ff0075a7 */ /* 0x004ea20008000146 */
[----:B------:R-:W-:Y:S02]  /*13ec0*/  ULOP3.LUT UR4, UR59, 0x1, URZ, 0xfc, !UPT ;  /* 0x000000013b047892 */ /* 0x000fe4000f8efc3f */
[----:B------:R-:W-:Y:S01]  /*13ed0*/  ULOP3.LUT UR36, UR61, 0x2, URZ, 0xfc, !UPT ;  /* 0x000000023d247892 */ /* 0x000fe2000f8efc3f */
[----:B-12---:R-:W-:Y:S11]  /*13ee0*/  @!P0 BRA `(.L_x_166) ;  /* 0x0000006400d08947 */ /* 0x006ff60003800000 */
.L_x_381:
[----:B------:R-:W-:Y:S01]  /*13ef0*/  IMAD.MOV.U32 R2, RZ, RZ, 0x1 ;  /* 0x00000001ff027424 */ /* 0x000fe200078e00ff */
[----:B-1----:R-:W-:Y:S01]  /*13f00*/  MOV R0, RZ ;  /* 0x000000ff00007202 */ /* 0x002fe20000000f00 */
[----:B------:R-:W-:Y:S01]  /*13f10*/  ULDC UR37, c[0x0][0x598] ;  /* 0x0001660000257ab9 */ /* 0x000fe20000000800 */
[----:B------:R-:W-:Y:S01]  /*13f20*/  ULDC UR41, c[0x0][0x580] ;  /* 0x0001600000297ab9 */ /* 0x000fe20000000800 */
[----:B------:R-:W-:Y:S01]  /*13f30*/  ULDC.64 UR10, c[0x0][0x590] ;  /* 0x00016400000a7ab9 */ /* 0x000fe20000000a00 */
[----:B------:R-:W-:-:S05]  /*13f40*/  ULDC.64 UR12, c[0x0][0x588] ;  /* 0x00016200000c7ab9 */ /* 0x000fca0000000a00 */
.L_x_275:
[----:B------:R-:W-:-:S06]  /*13f50*/  UISETP.NE.AND UP0, UPT, UR4, 0x3, UPT ;  /* 0x000000030400788c */ /* 0x000fcc000bf05270 */
[----:B------:R-:W-:-:S13]  /*13f60*/  PLOP3.LUT P1, PT, PT, PT, UP0, 0x80, 0x0 ;  /* 0x000000000000781c */ /* 0x000fda0003f2f008 */
[----:B-----5:R-:W-:Y:S05]  /*13f70*/  @!P1 BRA `(.L_x_167) ;  /* 0x0000000000049947 */ /* 0x020fea0003800000 */
[----:B------:R-:W-:Y:S01]  /*13f80*/  BPT.TRAP 0x1 ;  /* 0x000000040000795c */ /* 0x000fe20000300000 */
.L_x_167:
[----:B------:R-:W-:Y:S02]  /*13f90*/  R2UR UR7, R22 ;  /* 0x00000000160772ca */ /* 0x000fe400000e0000 */
[----:B------:R-:W-:Y:S02]  /*13fa0*/  SHF.L.U32 R3, R0, 0x1f, RZ ;  /* 0x0000001f00037819 */ /* 0x000fe400000006ff */
[----:B------:R-:W-:-:S09]  /*13fb0*/  LEA R4, R22, UR6, 0x4 ;  /* 0x0000000616047c11 */ /* 0x000fd2000f8e20ff */
[----:B------:R-:W-:-:S09]  /*13fc0*/  ULEA UR7, UR7, UR6, 0x3 ;  /* 0x0000000607077291 */ /* 0x000fd2000f8e183f */
[----:B------:R-:W1:Y:S02]  /*13fd0*/  SYNCS.PHASECHK.TRANS64.TRYWAIT P0, [UR7+0x34400], R3 ;  /* 0x03440003ff0075a7 */ /* 0x000e640008000147 */
[----:B-1----:R-:W-:Y:S05]  /*13fe0*/  @!P0 BRA `(.L_x_168) ;  /* 0x0000006400a88947 */ /* 0x002fea0003800000 */
.L_x_382:
[----:B-1----:R-:W1:Y:S01]  /*13ff0*/  LDS.128 R4, [R4+0x34530] ;  /* 0x0345300004047984 */ /* 0x002e620000000c00 */
[----:B------:R-:W-:Y:S01]  /*14000*/  @!PT LDS RZ, [RZ] ;  /* 0x00000000fffff984 */ /* 0x000fe20000000800 */
[----:B------:R-:W-:Y:S01]  /*14010*/  @!PT LDS RZ, [RZ] ;  /* 0x00000000fffff984 */ /* 0x000fe20000000800 */
[----:B------:R-:W-:Y:S01]  /*14020*/  @!PT LDS RZ, [RZ] ;  /* 0x00000000fffff984 */ /* 0x000fe20000000800 */
[----:B------:R-:W-:Y:S01]  /*14030*/  @!PT LDS RZ, [RZ] ;  /* 0x00000000fffff984 */ /* 0x000fe20000000800 */
[----:B------:R2:W-:Y:S06]  /*14040*/  MEMBAR.ALL.CTA ;  /* 0x0000000000007992 */ /* 0x0005ec0000008000 */
[----:B--2---:R-:W2:Y:S01]  /*14050*/  FENCE.VIEW.ASYNC.S ;  /* 0x00000000000073c6 */ /* 0x004ea20000000000 */
[----:B------:R-:W-:Y:S05]  /*14060*/  @!P1 BRA `(.L_x_169) ;  /* 0x0000000000049947 */ /* 0x000fea0003800000 */
[----:B------:R-:W-:Y:S01]  /*14070*/  BPT.TRAP 0x1 ;  /* 0x000000040000795c */ /* 0x000fe20000300000 */
.L_x_169:
[----:B------:R-:W-:Y:S01]  /*14080*/  UIADD3 UR7, UR7, 0x34440, URZ ;  /* 0x0003444007077890 */ /* 0x000fe2000fffe03f */
[----:B-----5:R-:W-:Y:S02]  /*14090*/  R2UR UR18, R16 ;  /* 0x00000000101272ca */ /* 0x020fe400000e0000 */
[----:B------:R-:W-:Y:S01]  /*140a0*/  R2UR UR19, R17 ;  /* 0x00000000111372ca */ /* 0x000fe200000e0000 */
[----:B------:R-:W-:Y:S01]  /*140b0*/  UPRMT UR7, UR58, 0x654, UR7 ;  /* 0x000006543a077896 */ /* 0x000fe20008000007 */
[----:B------:R-:W-:Y:S02]  /*140c0*/  LOP3.LUT P1, RZ, R2, 0xff, RZ, 0xc0, !PT ;  /* 0x000000ff02ff7812 */ /* 0x000fe4000782c0ff */
[----:B------:R-:W-:-:S04]  /*140d0*/  ISETP.NE.U32.AND P0, PT, RZ, UR10, PT ;  /* 0x0000000aff007c0c */ /* 0x000fc8000bf05070 */
[----:B------:R-:W-:Y:S02]  /*140e0*/  ISETP.NE.AND.EX P0, PT, RZ, UR11, PT, P0 ;  /* 0x0000000bff007c0c */ /* 0x000fe4000bf05300 */
[----:B--2---:R-:W-:Y:S01]  /*140f0*/  SYNCS.ARRIVE.TRANS64.RED.A1T0 RZ, [UR7], RZ ;  /* 0x000000ffffff79a7 */ /* 0x004fe20008100407 */
[----:B------:R-:W-:Y:S02]  /*14100*/  USHF.L.U32 UR18, UR18, 0x7, URZ ;  /* 0x0000000712127899 */ /* 0x000fe4000800063f */
[----:B------:R-:W-:Y:S02]  /*14110*/  USHF.L.U32 UR19, UR19, 0x8, URZ ;  /* 0x0000000813137899 */ /* 0x000fe4000800063f */
[----:B------:R-:W-:Y:S10]  /*14120*/  @!P1 BRA `(.L_x_170) ;  /* 0x00000000000c9947 */ /* 0x000ff40003800000 */
[----:B------:R-:W-:-:S04]  /*14130*/  DEPBAR {5,4,3,2,1,0} ;  /* 0x0000003f0000791a */ /* 0x000fc80000000000 */
[----:B------:R2:W-:Y:S02]  /*14140*/  UTMACCTL.IV [UR8] ;  /* 0x00000000080079b9 */ /* 0x0005e40008000000 */
[----:B--2---:R-:W-:Y:S01]  /*14150*/  NOP ;  /* 0x0000000000007918 */ /* 0x004fe20000000000 */
.L_x_170:
[----:B------:R-:W-:Y:S05]  /*14160*/  @!P0 BRA `(.L_x_171) ;  /* 0x0000000000188947 */ /* 0x000fea0003800000 */
[----:B------:R-:W2:Y:S02]  /*14170*/  LDC.64 R2, c[0x0][0x590] ;  /* 0x00016400ff027b82 */ /* 0x000ea40000000a00 */
[----:B--2---:R-:W-:-:S06]  /*14180*/  IMAD.WIDE R2, R18, 0x8, R2 ;  /* 0x0000000812027825 */ /* 0x004fcc00078e0202 */
[----:B------:R-:W2:Y:S04]  /*14190*/  LDG.E.64 R2, desc[UR38][R2.64] ;  /* 0x0000002602027981 */ /* 0x000ea8000c1e1b00 */
[----:B--2---:R-:W2:Y:S02]  /*141a0*/  LD.E R8, desc[UR38][R2.64] ;  /* 0x0000002602087980 */ /* 0x004ea4000c101900 */
[----:B--2---:R-:W-:Y:S01]  /*141b0*/  FSETP.NEU.AND P0, PT, R8, RZ, PT ;  /* 0x000000ff0800720b */ /* 0x004fe20003f0d000 */
[----:B------:R-:W-:-:S12]  /*141c0*/  BRA `(.L_x_172) ;  /* 0x0000000000247947 */ /* 0x000fd80003800000 */
.L_x_171:
[----:B------:R-:W-:Y:S02]  /*141d0*/  ISETP.NE.U32.AND P1, PT, RZ, UR12, PT ;  /* 0x0000000cff007c0c */ /* 0x000fe4000bf25070 */
[----:B------:R-:W-:Y:S02]  /*141e0*/  FSETP.NEU.AND P0, PT, RZ, UR41, PT ;  /* 0x00000029ff007c0b */ /* 0x000fe4000bf0d000 */
[----:B------:R-:W-:-:S13]  /*141f0*/  ISETP.NE.AND.EX P1, PT, RZ, UR13, PT, P1 ;  /* 0x0000000dff007c0c */ /* 0x000fda000bf25310 */
[----:B------:R-:W-:Y:S05]  /*14200*/  @!P1 BRA `(.L_x_172) ;  /* 0x0000000000149947 */ /* 0x000fea0003800000 */
[----:B------:R-:W2:Y:S01]  /*14210*/  LDC.64 R2, c[0x0][0x588] ;  /* 0x00016200ff027b82 */ /* 0x000ea20000000a00 */
[----:B------:R-:W-:-:S04]  /*14220*/  IMAD R9, R18, UR37, RZ ;  /* 0x0000002512097c24 */ /* 0x000fc8000f8e02ff */
[----:B--2---:R-:W-:-:S06]  /*14230*/  IMAD.WIDE R2, R9, 0x4, R2 ;  /* 0x0000000409027825 */ /* 0x004fcc00078e0202 */
[----:B------:R-:W2:Y:S02]  /*14240*/  LDG.E R2, desc[UR38][R2.64] ;  /* 0x0000002602027981 */ /* 0x000ea4000c1e1900 */
[----:B--2---:R-:W-:-:S13]  /*14250*/  FSETP.NEU.AND P0, PT, R2, RZ, PT ;  /* 0x000000ff0200720b */ /* 0x004fda0003f0d000 */
.L_x_172:
[----:B------:R-:W-:Y:S01]  /*14260*/  UISETP.NE.AND UP0, UPT, UR36, 0x3, UPT ;  /* 0x000000032400788c */ /* 0x000fe2000bf05270 */
[----:B------:R-:W-:-:S05]  /*14270*/  ELECT P1, URZ, PT ;  /* 0x00000000003f782f */ /* 0x000fca0003820000 */
[----:B------:R-:W-:Y:S02]  /*14280*/  PLOP3.LUT P2, PT, PT, PT, UP0, 0x80, 0x0 ;  /* 0x000000000000781c */ /* 0x000fe40003f4f008 */
[----:B------:R-:W-:-:S11]  /*14290*/  PLOP3.LUT P0, PT, P0, P1, PT, 0x2a, 0x0 ;  /* 0x000000000000781c */ /* 0x000fd60000702572 */
[----:B------:R-:W-:Y:S05]  /*142a0*/  @!P2 BRA `(.L_x_173) ;  /* 0x000000000004a947 */ /* 0x000fea0003800000 */
[----:B------:R-:W-:Y:S01]  /*142b0*/  BPT.TRAP 0x1 ;  /* 0x000000040000795c */ /* 0x000fe20000300000 */
.L_x_173:
[----:B------:R-:W-:-:S05]  /*142c0*/  IMAD.MOV.U32 R8, RZ, RZ, 0x1 ;  /* 0x00000001ff087424 */ /* 0x000fca00078e00ff */
[----:B------:R-:W-:-:S04]  /*142d0*/  SHF.L.U32 R8, R8, 0x1f, RZ ;  /* 0x0000001f08087819 */ /* 0x000fc800000006ff */
[----:B------:R-:W2:Y:S02]  /*142e0*/  SYNCS.PHASECHK.TRANS64.TRYWAIT P1, [UR6+0x344e0], R8 ;  /* 0x0344e008ff0075a7 */ /* 0x000ea40008020146 */
[----:B--2---:R-:W-:Y:S05]  /*142f0*/  @!P1 BRA `(.L_x_174) ;  /* 0x0000006000fc9947 */ /* 0x004fea0003800000 */
.L_x_383:
[----:B------:R-:W-:Y:S04]  /*14300*/  BSSY B0, `(.L_x_175) ;  /* 0x000000b000007945 */ /* 0x000fe80003800000 */
[----:B------:R-:W-:Y:S05]  /*14310*/  @P0 BRA `(.L_x_176) ;  /* 0x0000000000240947 */ /* 0x000fea0003800000 */
[----:B------:R-:W-:Y:S02]  /*14320*/  UIADD3 UR16, UR6, 0x30000, URZ ;  /* 0x0003000006107890 */ /* 0x000fe4000fffe03f */
[----:B------:R-:W-:Y:S01]  /*14330*/  UIADD3 UR17, UR6, 0x344c0, URZ ;  /* 0x000344c006117890 */ /* 0x000fe2000fffe03f */
[----:B------:R-:W-:Y:S01]  /*14340*/  UMOV UR14, 0x0 ;  /* 0x00000000000e7882 */ /* 0x000fe20000000000 */
[----:B------:R-:W-:-:S07]  /*14350*/  UMOV UR15, 0x10000000 ;  /* 0x10000000000f7882 */ /* 0x000fce0000000000 */
[----:B------:R3:W-:Y:S02]  /*14360*/  UTMALDG.2D [UR16], [UR8], desc[UR14] ;  /* 0x00000e10080075b4 */ /* 0x0007e40008009000 */
[----:B---3--:R-:W-:Y:S05]  /*14370*/  @!P2 BRA `(.L_x_177) ;  /* 0x000000000004a947 */ /* 0x008fea0003800000 */
[----:B------:R-:W-:Y:S01]  /*14380*/  BPT.TRAP 0x1 ;  /* 0x000000040000795c */ /* 0x000fe20000300000 */
.L_x_177:
[----:B------:R-:W3:Y:S02]  /*14390*/  LDC R2, c[0x0][0x828] ;  /* 0x00020a00ff027b82 */ /* 0x000ee40000000800 */
[----:B---3--:R3:W-:Y:S02]  /*143a0*/  SYNCS.ARRIVE.TRANS64.RED.A0TR RZ, [UR6+0x344c0], R2 ;  /* 0x0344c002ffff79a7 */ /* 0x0087e40008300406 */
.L_x_176:
[----:B------:R-:W-:Y:S05]  /*143b0*/  BSYNC B0 ;  /* 0x0000000000007941 */ /* 0x000fea0003800000 */
.L_x_175:
[----:B------:R-:W-:Y:S05]  /*143c0*/  @!P2 BRA `(.L_x_178) ;  /* 0x000000000004a947 */ /* 0x000fea0003800000 */
[----:B------:R-:W-:Y:S01]  /*143d0*/  BPT.TRAP 0x1 ;  /* 0x000000040000795c */ /* 0x000fe20000300000 */
.L_x_178:
[----:B------:R-:W-:-:S04]  /*143e0*/  UIADD3 UR21, UR6, 0x344c0, URZ ;  /* 0x000344c006157890 */ /* 0x000fc8000fffe03f */
[----:B------:R-:W-:-:S09]  /*143f0*/  UPRMT UR7, UR58, 0x654, UR21 ;  /* 0x000006543a077896 */ /* 0x000fd20008000015 */
[----:B------:R-:W-:Y:S01]  /*14400*/  SYNCS.ARRIVE.TRANS64.RED.A1T0 RZ, [UR7], RZ ;  /* 0x000000ffffff79a7 */ /* 0x000fe20008100407 */
[----:B------:R-:W-:Y:S05]  /*14410*/  @!P2 BRA `(.L_x_179) ;  /* 0x000000000004a947 */ /* 0x000fea0003800000 */
[----:B------:R-:W-:Y:S01]  /*14420*/  BPT.TRAP 0x1 ;  /* 0x000000040000795c */ /* 0x000fe20000300000 */
.L_x_179:
[----:B------:R-:W4:Y:S02]  /*14430*/  SYNCS.PHASECHK.TRANS64.TRYWAIT P1, [UR6+0x344e8], R8 ;  /* 0x0344e808ff0075a7 */ /* 0x000f240008020146 */
[----:B----4-:R-:W-:Y:S05]  /*14440*/  @!P1 BRA `(.L_x_180) ;  /* 0x0000006000c09947 */ /* 0x010fea0003800000 */
.L_x_384:
[----:B------:R-:W-:Y:S04]  /*14450*/  BSSY B0, `(.L_x_181) ;  /* 0x000000d000007945 */ /* 0x000fe80003800000 */
[----:B------:R-:W-:Y:S05]  /*14460*/  @P0 BRA `(.L_x_182) ;  /* 0x00000000002c0947 */ /* 0x000fea0003800000 */
[----:B------:R-:W-:Y:S02]  /*14470*/  UIADD3 UR26, UR18, 0x40, URZ ;  /* 0x00000040121a7890 */ /* 0x000fe4000fffe03f */
[----:B------:R-:W-:Y:S02]  /*14480*/  UIADD3 UR24, UR6, 0x31000, URZ ;  /* 0x0003100006187890 */ /* 0x000fe4000fffe03f */
[----:B------:R-:W-:Y:S01]  /*14490*/  UIADD3 UR25, UR6, 0x344c8, URZ ;  /* 0x000344c806197890 */ /* 0x000fe2000fffe03f */
[----:B------:R-:W-:Y:S01]  /*144a0*/  UMOV UR14, 0x0 ;  /* 0x00000000000e7882 */ /* 0x000fe20000000000 */
[----:B------:R-:W-:Y:S01]  /*144b0*/  UMOV UR15, 0x10000000 ;  /* 0x10000000000f7882 */ /* 0x000fe20000000000 */
[----:B------:R-:W-:-:S06]  /*144c0*/  UMOV UR27, UR19 ;  /* 0x00000013001b7c82 */ /* 0x000fcc0008000000 */
[----:B------:R4:W-:Y:S02]  /*144d0*/  UTMALDG.2D [UR24], [UR8], desc[UR14] ;  /* 0x00000e18080075b4 */ /* 0x0009e40008009000 */
[----:B----4-:R-:W-:Y:S05]  /*144e0*/  @!P2 BRA `(.L_x_183) ;  /* 0x000000000004a947 */ /* 0x010fea0003800000 */
[----:B------:R-:W-:Y:S01]  /*144f0*/  BPT.TRAP 0x1 ;  /* 0x000000040000795c */ /* 0x000fe20000300000 */
.L_x_183:
[----:B---3--:R-:W3:Y:S02]  /*14500*/  LDC R2, c[0x0][0x828] ;  /* 0x00020a00ff027b82 */ /* 0x008ee40000000800 */
[----:B---3--:R4:W-:Y:S02]  /*14510*/  SYNCS.ARRIVE.TRANS64.RED.A0TR RZ, [UR6+0x344c8], R2 ;  /* 0x0344c802ffff79a7 */ /* 0x0089e40008300406 */
.L_x_182:
[----:B------:R-:W-:Y:S05]  /*14520*/  BSYNC B0 ;  /* 0x0000000000007941 */ /* 0x000fea0003800000 */
.L_x_181:
[----:B------:R-:W-:Y:S05]  /*14530*/  @!P2 BRA `(.L_x_184) ;  /* 0x000000000004a947 */ /* 0x000fea0003800000 */
[----:B------:R-:W-:Y:S01]  /*14540*/  BPT.TRAP 0x1 ;  /* 0x000000040000795c */ /* 0x000fe20000300000 */
.L_x_184:
[----:B------:R-:W-:Y:S02]  /*14550*/  UIADD3 UR25, UR6, 0x344c8, URZ ;  /* 0x000344c806197890 */ /* 0x000fe4000fffe03f */
[----:B------:R-:W-:Y:S02]  /*14560*/  UIADD3 UR31, UR19, 0x20, URZ ;  /* 0x00000020131f7890 */ /* 0x000fe4000fffe03f */
[----:B------:R-:W-:-:S09]  /*14570*/  UPRMT UR14, UR58, 0x654, UR25 ;  /* 0x000006543a0e7896 */ /* 0x000fd20008000019 */
[----:B------:R-:W-:Y:S01]  /*14580*/  SYNCS.ARRIVE.TRANS64.RED.A1T0 RZ, [UR14], RZ ;  /* 0x000000ffffff79a7 */ /* 0x000fe2000810040e */
[----:B------:R-:W-:Y:S05]  /*14590*/  @!P2 BRA `(.L_x_185) ;  /* 0x000000000004a947 */ /* 0x000fea0003800000 */
[----:B------:R-:W-:Y:S01]  /*145a0*/  BPT.TRAP 0x1 ;  /* 0x000000040000795c */ /* 0x000fe20000300000 */
.L_x_185:
[----:B------:R-:W5:Y:S02]  /*145b0*/  SYNCS.PHASECHK.TRANS64.TRYWAIT P1, [UR6+0x344f0], R8 ;  /* 0x0344f008ff0075a7 */ /* 0x000f640008020146 */
[----:B-----5:R-:W-:Y:S05]  /*145c0*/  @!P1 BRA `(.L_x_186) ;  /* 0x0000006000789947 */ /* 0x020fea0003800000 */
.L_x_385:
[----:B------:R-:W-:Y:S04]  /*145d0*/  BSSY B0, `(.L_x_187) ;  /* 0x000000c000007945 */ /* 0x000fe80003800000 */
[----:B------:R-:W-:Y:S05]  /*145e0*/  @P0 BRA `(.L_x_188) ;  /* 0x0000000000280947 */ /* 0x000fea0003800000 */
[----:B------:R-:W-:Y:S02]  /*145f0*/  UIADD3 UR28, UR6, 0x32000, URZ ;  /* 0x00032000061c7890 */ /* 0x000fe4000fffe03f */
[----:B------:R-:W-:Y:S01]  /*14600*/  UIADD3 UR29, UR6, 0x344d0, URZ ;  /* 0x000344d0061d7890 */ /* 0x000fe2000fffe03f */
[----:B------:R-:W-:Y:S01]  /*14610*/  UMOV UR16, 0x0 ;  /* 0x0000000000107882 */ /* 0x000fe20000000000 */
[----:B------:R-:W-:Y:S01]  /*14620*/  UMOV UR17, 0x10000000 ;  /* 0x1000000000117882 */ /* 0x000fe20000000000 */
[----:B------:R-:W-:-:S06]  /*14630*/  UMOV UR30, UR18 ;  /* 0x00000012001e7c82 */ /* 0x000fcc0008000000 */
[----:B------:R1:W-:Y:S02]  /*14640*/  UTMALDG.2D [UR28], [UR8], desc[UR16] ;  /* 0x0000101c080075b4 */ /* 0x0003e40008009000 */
[----:B-1----:R-:W-:Y:S05]  /*14650*/  @!P2 BRA `(.L_x_189) ;  /* 0x000000000004a947 */ /* 0x002fea0003800000 */
[----:B------:R-:W-:Y:S01]  /*14660*/  BPT.TRAP 0x1 ;  /* 0x000000040000795c */ /* 0x000fe20000300000 */
.L_x_189:
[----:B---34-:R-:W1:Y:S02]  /*14670*/  LDC R2, c[0x0][0x828] ;  /* 0x00020a00ff027b82 */ /* 0x018e640000000800 */
[----:B-1----:R1:W-:Y:S02]  /*14680*/  SYNCS.ARRIVE.TRANS64.RED.A0TR RZ, [UR6+0x344d0], R2 ;  /* 0x0344d002ffff79a7 */ /* 0x0023e40008300406 */
.L_x_188:
[----:B------:R-:W-:Y:S05]  /*14690*/  BSYNC B0 ;  /* 0x0000000000007941 */ /* 0x000fea0003800000 */
.L_x_187:
[----:B------:R-:W-:Y:S05]  /*146a0*/  @!P2 BRA `(.L_x_190) ;  /* 0x000000000004a947 */ /* 0x000fea0003800000 */
[----:B------:R-:W-:Y:S01]  /*146b0*/  BPT.TRAP 0x1 ;  /* 0x000000040000795c */ /* 0x000fe20000300000 */
.L_x_190:
[----:B------:R-:W-:-:S04]  /*146c0*/  UIADD3 UR29, UR6, 0x344d0, URZ ;  /* 0x000344d0061d7890 */ /* 0x000fc8000fffe03f */
[----:B------:R-:W-:-:S09]  /*146d0*/  UPRMT UR15, UR58, 0x654, UR29 ;  /* 0x000006543a0f7896 */ /* 0x000fd2000800001d */
[----:B------:R-:W-:Y:S01]  /*146e0*/  SYNCS.ARRIVE.TRANS64.RED.A1T0 RZ, [UR15], RZ ;  /* 0x000000ffffff79a7 */ /* 0x000fe2000810040f */
[----:B------:R-:W-:Y:S05]  /*146f0*/  @!P2 BRA `(.L_x_191) ;  /* 0x000000000004a947 */ /* 0x000fea0003800000 */
[----:B------:R-:W-:Y:S01]  /*14700*/  BPT.TRAP 0x1 ;  /* 0x000000040000795c */ /* 0x000fe20000300000 */
.L_x_191:
[----:B------:R-:W5:Y:S02]  /*14710*/  SYNCS.PHASECHK.TRANS64.TRYWAIT P1, [UR6+0x344f8], R8 ;  /* 0x0344f808ff0075a7 */ /* 0x000f640008020146 */
[----:B-----5:R-:W-:Y:S05]  /*14720*/  @!P1 BRA `(.L_x_192) ;  /* 0x0000006000389947 */ /* 0x020fea0003800000 */
.L_x_386:
        /* <DEDUP_REMOVED lines=11> */
.L_x_195:
[----:B---34-:R-:W1:Y:S02]  /*147e0*/  LDC R2, c[0x0][0x828] ;  /* 0x00020a00ff027b82 */ /* 0x018e640000000800 */
[----:B-1----:R1:W-:Y:S02]  /*147f0*/  SYNCS.ARRIVE.TRANS64.RED.A0TR RZ, [UR6+0x344d8], R2 ;  /* 0x0344d802ffff79a7 */ /* 0x0023e40008300406 */
.L_x_194:
[----:B------:R-:W-:Y:S05]  /*14800*/  BSYNC B0 ;  /* 0x0000000000007941 */ /* 0x000fea0003800000 */
.L_x_193:
[----:B------:R-:W-:Y:S05]  /*14810*/  @!P2 BRA `(.L_x_196) ;  /* 0x000000000004a947 */ /* 0x000fea0003800000 */
[----:B------:R-:W-:Y:S01]  /*14820*/  BPT.TRAP 0x1 ;  /* 0x000000040000795c */ /* 0x000fe20000300000 */
.L_x_196:
[----:B------:R-:W-:Y:S02]  /*14830*/  UIADD3 UR33, UR6, 0x344d8, URZ ;  /* 0x000344d806217890 */ /* 0x000fe4000fffe03f */
[----:B------:R-:W-:Y:S02]  /*14840*/  UIADD3 UR23, UR19, 0x40, URZ ;  /* 0x0000004013177890 */ /* 0x000fe4000fffe03f */
[----:B------:R-:W-:-:S09]  /*14850*/  UPRMT UR16, UR58, 0x654, UR33 ;  /* 0x000006543a107896 */ /* 0x000fd20008000021 */
[----:B------:R-:W-:Y:S01]  /*14860*/  SYNCS.ARRIVE.TRANS64.RED.A1T0 RZ, [UR16], RZ ;  /* 0x000000ffffff79a7 */ /* 0x000fe20008100410 */
[----:B------:R-:W-:Y:S05]  /*14870*/  @!P2 BRA `(.L_x_197) ;  /* 0x000000000004a947 */ /* 0x000fea0003800000 */
[----:B------:R-:W-:Y:S01]  /*14880*/  BPT.TRAP 0x1 ;  /* 0x000000040000795c */ /* 0x000fe20000300000 */
.L_x_197:
[----:B-1-34-:R-:W-:-:S04]  /*14890*/  SHF.L.U32 R2, RZ, 0x1f, RZ ;  /* 0x0000001fff027819 */ /* 0x01afc800000006ff */
[----:B------:R-:W1:Y:S02]  /*148a0*/  SYNCS.PHASECHK.TRANS64.TRYWAIT P1, [UR6+0x344e0], R2 ;  /* 0x0344e002ff0075a7 */ /* 0x000e640008020146 */
[----:B-1----:R-:W-:Y:S05]  /*148b0*/  @!P1 BRA `(.L_x_198) ;  /* 0x0000005c00ec9947 */ /* 0x002fea0003800000 */
.L_x_387:
[----:B------:R-:W-:Y:S04]  /*148c0*/  BSSY B0, `(.L_x_199) ;  /* 0x000000b000007945 */ /* 0x000fe80003800000 */
[----:B------:R-:W-:Y:S05]  /*148d0*/  @P0 BRA `(.L_x_200) ;  /* 0x0000000000240947 */ /* 0x000fea0003800000 */
[----:B------:R-:W-:Y:S01]  /*148e0*/  UIADD3 UR20, UR6, 0x30000, URZ ;  /* 0x0003000006147890 */ /* 0x000fe2000fffe03f */
[----:B------:R-:W-:Y:S01]  /*148f0*/  UMOV UR26, 0x0 ;  /* 0x00000000001a7882 */ /* 0x000fe20000000000 */
[----:B------:R-:W-:Y:S01]  /*14900*/  UMOV UR27, 0x10000000 ;  /* 0x10000000001b7882 */ /* 0x000fe20000000000 */
[----:B------:R-:W-:-:S06]  /*14910*/  UMOV UR22, UR18 ;  /* 0x0000001200167c82 */ /* 0x000fcc0008000000 */
[----:B------:R3:W-:Y:S02]  /*14920*/  UTMALDG.2D [UR20], [UR8], desc[UR26] ;  /* 0x00001a14080075b4 */ /* 0x0007e40008009000 */
[----:B---3--:R-:W-:Y:S05]  /*14930*/  @!P2 BRA `(.L_x_201) ;  /* 0x000000000004a947 */ /* 0x008fea0003800000 */
[----:B------:R-:W-:Y:S01]  /*14940*/  BPT.TRAP 0x1 ;  /* 0x000000040000795c */ /* 0x000fe20000300000 */
.L_x_201:
[----:B-12---:R-:W1:Y:S02]  /*14950*/  LDC R3, c[0x0][0x828] ;  /* 0x00020a00ff037b82 */ /* 0x006e640000000800 */
[----:B-1----:R3:W-:Y:S02]  /*14960*/  SYNCS.ARRIVE.TRANS64.RED.A0TR RZ, [UR6+0x344c0], R3 ;  /* 0x0344c003ffff79a7 */ /* 0x0027e40008300406 */
.L_x_200:
[----:B------:R-:W-:Y:S05]  /*14970*/  BSYNC B0 ;  /* 0x0000000000007941 */ /* 0x000fea0003800000 */
.L_x_199:
[----:B------:R-:W-:Y:S05]  /*14980*/  @!P2 BRA `(.L_x_202) ;  /* 0x000000000004a947 */ /* 0x000fea0003800000 */
[----:B------:R-:W-:Y:S01]  /*14990*/  BPT.TRAP 0x1 ;  /* 0x000000040000795c */ /* 0x000fe20000300000 */
.L_x_202:
[----:B------:R-:W-:Y:S01]  /*149a0*/  SYNCS.ARRIVE.TRANS64.RED.A1T0 RZ, [UR7], RZ ;  /* 0x000000ffffff79a7 */ /* 0x000fe20008100407 */
[----:B------:R-:W-:Y:S05]  /*149b0*/  @!P2 BRA `(.L_x_203) ;  /* 0x000000000004a947 */ /* 0x000fea0003800000 */
[----:B------:R-:W-:Y:S01]  /*149c0*/  BPT.TRAP 0x1 ;  /* 0x000000040000795c */ /* 0x000fe20000300000 */
.L_x_203:
[----:B------:R-:W4:Y:S02]  /*149d0*/  SYNCS.PHASECHK.TRANS64.TRYWAIT P1, [UR6+0x344e8], R2 ;  /* 0x0344e802ff0075a7 */ /* 0x000f240008020146 */
[----:B----4-:R-:W-:Y:S05]  /*149e0*/  @!P1 BRA `(.L_x_204) ;  /* 0x0000005c00b89947 */ /* 0x010fea0003800000 */
.L_x_388:
        /* <DEDUP_REMOVED lines=10> */
.L_x_207:
[----:B-123--:R-:W1:Y:S02]  /*14a90*/  LDC R3, c[0x0][0x828] ;  /* 0x00020a00ff037b82 */ /* 0x00ee640000000800 */
[----:B-1----:R4:W-:Y:S02]  /*14aa0*/  SYNCS.ARRIVE.TRANS64.RED.A0TR RZ, [UR6+0x344c8], R3 ;  /* 0x0344c803ffff79a7 */ /* 0x0029e40008300406 */
.L_x_206:
[----:B------:R-:W-:Y:S05]  /*14ab0*/  BSYNC B0 ;  /* 0x0000000000007941 */ /* 0x000fea0003800000 */
.L_x_205:
[----:B------:R-:W-:Y:S05]  /*14ac0*/  @!P2 BRA `(.L_x_208) ;  /* 0x000000000004a947 */ /* 0x000fea0003800000 */
[----:B------:R-:W-:Y:S01]  /*14ad0*/  BPT.TRAP 0x1 ;  /* 0x000000040000795c */ /* 0x000fe20000300000 */
.L_x_208:
[----:B------:R-:W-:Y:S01]  /*14ae0*/  SYNCS.ARRIVE.TRANS64.RED.A1T0 RZ, [UR14], RZ ;  /* 0x000000ffffff79a7 */ /* 0x000fe2000810040e */
[----:B------:R-:W-:Y:S01]  /*14af0*/  UIADD3 UR31, UR19, 0x60, URZ ;  /* 0x00000060131f7890 */ /* 0x000fe2000fffe03f */
[----:B------:R-:W-:Y:S11]  /*14b00*/  @!P2 BRA `(.L_x_209) ;  /* 0x000000000004a947 */ /* 0x000ff60003800000 */
[----:B------:R-:W-:Y:S01]  /*14b10*/  BPT.TRAP 0x1 ;  /* 0x000000040000795c */ /* 0x000fe20000300000 */
.L_x_209:
[----:B------:R-:W5:Y:S02]  /*14b20*/  SYNCS.PHASECHK.TRANS64.TRYWAIT P1, [UR6+0x344f0], R2 ;  /* 0x0344f002ff0075a7 */ /* 0x000f640008020146 */
[----:B-----5:R-:W-:Y:S05]  /*14b30*/  @!P1 BRA `(.L_x_210) ;  /* 0x0000005c007c9947 */ /* 0x020fea0003800000 */
.L_x_389:
[----:B------:R-:W-:Y:S04]  /*14b40*/  BSSY B0, `(.L_x_211) ;  /* 0x000000b000007945 */ /* 0x000fe80003800000 */
[----:B------:R-:W-:Y:S05]  /*14b50*/  @P0 BRA `(.L_x_212) ;  /* 0x0000000000240947 */ /* 0x000fea0003800000 */
[----:B------:R-:W-:Y:S01]  /*14b60*/  UIADD3 UR28, UR6, 0x32000, URZ ;  /* 0x00032000061c7890 */ /* 0x000fe2000fffe03f */
[----:B------:R-:W-:Y:S01]  /*14b70*/  UMOV UR22, 0x0 ;  /* 0x0000000000167882 */ /* 0x000fe20000000000 */
[----:B------:R-:W-:Y:S01]  /*14b80*/  UMOV UR23, 0x10000000 ;  /* 0x1000000000177882 */ /* 0x000fe20000000000 */
[----:B------:R-:W-:-:S06]  /*14b90*/  UMOV UR30, UR18 ;  /* 0x00000012001e7c82 */ /* 0x000fcc0008000000 */
[----:B------:R1:W-:Y:S02]  /*14ba0*/  UTMALDG.2D [UR28], [UR8], desc[UR22] ;  /* 0x0000161c080075b4 */ /* 0x0003e40008009000 */
[----:B-1----:R-:W-:Y:S05]  /*14bb0*/  @!P2 BRA `(.L_x_213) ;  /* 0x000000000004a947 */ /* 0x002fea0003800000 */
[----:B------:R-:W-:Y:S01]  /*14bc0*/  BPT.TRAP 0x1 ;  /* 0x000000040000795c */ /* 0x000fe20000300000 */
.L_x_213:
[----:B--234-:R-:W1:Y:S02]  /*14bd0*/  LDC R3, c[0x0][0x828] ;  /* 0x00020a00ff037b82 */ /* 0x01ce640000000800 */
[----:B-1----:R1:W-:Y:S02]  /*14be0*/  SYNCS.ARRIVE.TRANS64.RED.A0TR RZ, [UR6+0x344d0], R3 ;  /* 0x0344d003ffff79a7 */ /* 0x0023e40008300406 */
.L_x_212:
[----:B------:R-:W-:Y:S05]  /*14bf0*/  BSYNC B0 ;  /* 0x0000000000007941 */ /* 0x000fea0003800000 */
.L_x_211:
[----:B------:R-:W-:Y:S05]  /*14c00*/  @!P2 BRA `(.L_x_214) ;  /* 0x000000000004a947 */ /* 0x000fea0003800000 */
[----:B------:R-:W-:Y:S01]  /*14c10*/  BPT.TRAP 0x1 ;  /* 0x000000040000795c */ /* 0x000fe20000300000 */
.L_x_214:
[----:B------:R-:W-:Y:S01]  /*14c20*/  SYNCS.ARRIVE.TRANS64.RED.A1T0 RZ, [UR15], RZ ;  /* 0x000000ffffff79a7 */ /* 0x000fe2000810040f */
[----:B------:R-:W-:Y:S05]  /*14c30*/  @!P2 BRA `(.L_x_215) ;  /* 0x000000000004a947 */ /* 0x000fea0003800000 */
[----:B------:R-:W-:Y:S01]  /*14c40*/  BPT.TRAP 0x1 ;  /* 0x000000040000795c */ /* 0x000fe20000300000 */
.L_x_215:
[----:B------:R-:W5:Y:S02]  /*14c50*/  SYNCS.PHASECHK.TRANS64.TRYWAIT P1, [UR6+0x344f8], R2 ;  /* 0x0344f802ff0075a7 */ /* 0x000f640008020146 */
[----:B-----5:R-:W-:Y:S05]  /*14c60*/  @!P1 BRA `(.L_x_216) ;  /* 0x0000005c00489947 */ /* 0x020fea0003800000 */
.L_x_390:
        /* <DEDUP_REMOVED lines=10> */
.L_x_219:
[----:B--234-:R-:W1:Y:S02]  /*14d10*/  LDC R3, c[0x0][0x828] ;  /* 0x00020a00ff037b82 */ /* 0x01ce640000000800 */
[----:B-1----:R1:W-:Y:S02]  /*14d20*/  SYNCS.ARRIVE.TRANS64.RED.A0TR RZ, [UR6+0x344d8], R3 ;  /* 0x0344d803ffff79a7 */ /* 0x0023e40008300406 */
.L_x_218:
[----:B------:R-:W-:Y:S05]  /*14d30*/  BSYNC B0 ;  /* 0x0000000000007941 */ /* 0x000fea0003800000 */
.L_x_217:
[----:B------:R-:W-:Y:S05]  /*14d40*/  @!P2 BRA `(.L_x_220) ;  /* 0x000000000004a947 */ /* 0x000fea0003800000 */
[----:B------:R-:W-:Y:S01]  /*14d50*/  BPT.TRAP 0x1 ;  /* 0x000000040000795c */ /* 0x000fe20000300000 */
.L_x_220:
[----:B------:R-:W-:Y:S01]  /*14d60*/  SYNCS.ARRIVE.TRANS64.RED.A1T0 RZ, [UR16], RZ ;  /* 0x000000ffffff79a7 */ /* 0x000fe20008100410 */
[----:B------:R-:W-:Y:S01]  /*14d70*/  UIADD3 UR23, UR19, 0x80, URZ ;  /* 0x0000008013177890 */ /* 0x000fe2000fffe03f */
[----:B------:R-:W-:Y:S11]  /*14d80*/  @!P2 BRA `(.L_x_221) ;  /* 0x000000000004a947 */ /* 0x000ff60003800000 */
[----:B------:R-:W-:Y:S01]  /*14d90*/  BPT.TRAP 0x1 ;  /* 0x000000040000795c */ /* 0x000fe20000300000 */
.L_x_221:
[----:B------:R-:W5:Y:S02]  /*14da0*/  SYNCS.PHASECHK.TRANS64.TRYWAIT P1, [UR6+0x344e0], R8 ;  /* 0x0344e008ff0075a7 */ /* 0x000f640008020146 */
[----:B-----5:R-:W-:Y:S05]  /*14db0*/  @!P1 BRA `(.L_x_222) ;  /* 0x0000005c000c9947 */ /* 0x020fea0003800000 */
.L_x_391:
        /* <DEDUP_REMOVED lines=9> */
.L_x_225:
[----:B--234-:R-:W1:Y:S02]  /*14e50*/  LDC R3, c[0x0][0x828] ;  /* 0x00020a00ff037b82 */ /* 0x01ce640000000800 */
[----:B-1----:R1:W-:Y:S02]  /*14e60*/  SYNCS.ARRIVE.TRANS64.RED.A0TR RZ, [UR6+0x344c0], R3 ;  /* 0x0344c003ffff79a7 */ /* 0x0023e40008300406 */
.L_x_224:
[----:B------:R-:W-:Y:S05]  /*14e70*/  BSYNC B0 ;  /* 0x0000000000007941 */ /* 0x000fea0003800000 */
.L_x_223:
[----:B------:R-:W-:Y:S05]  /*14e80*/  @!P2 BRA `(.L_x_226) ;  /* 0x000000000004a947 */ /* 0x000fea0003800000 */
[----:B------:R-:W-:Y:S01]  /*14e90*/  BPT.TRAP 0x1 ;  /* 0x000000040000795c */ /* 0x000fe20000300000 */
.L_x_226:
[----:B------:R-:W-:Y:S01]  /*14ea0*/  SYNCS.ARRIVE.TRANS64.RED.A1T0 RZ, [UR7], RZ ;  /* 0x000000ffffff79a7 */ /* 0x000fe20008100407 */
[----:B------:R-:W-:Y:S05]  /*14eb0*/  @!P2 BRA `(.L_x_227) ;  /* 0x000000000004a947 */ /* 0x000fea0003800000 */
[----:B------:R-:W-:Y:S01]  /*14ec0*/  BPT.TRAP 0x1 ;  /* 0x000000040000795c */ /* 0x000fe20000300000 */
.L_x_227:
[----:B------:R-:W5:Y:S02]  /*14ed0*/  SYNCS.PHASECHK.TRANS64.TRYWAIT P1, [UR6+0x344e8], R8 ;  /* 0x0344e808ff0075a7 */ /* 0x000f640008020146 */
[----:B-----5:R-:W-:Y:S05]  /*14ee0*/  @!P1 BRA `(.L_x_228) ;  /* 0x0000005800d89947 */ /* 0x020fea0003800000 */
.L_x_392:
        /* <DEDUP_REMOVED lines=10> */
.L_x_231:
[----:B--234-:R-:W1:Y:S02]  /*14f90*/  LDC R3, c[0x0][0x828] ;  /* 0x00020a00ff037b82 */ /* 0x01ce640000000800 */
[----:B-1----:R1:W-:Y:S02]  /*14fa0*/  SYNCS.ARRIVE.TRANS64.RED.A0TR RZ, [UR6+0x344c8], R3 ;  /* 0x0344c803ffff79a7 */ /* 0x0023e40008300406 */
.L_x_230:
[----:B------:R-:W-:Y:S05]  /*14fb0*/  BSYNC B0 ;  /* 0x0000000000007941 */ /* 0x000fea0003800000 */
.L_x_229:
[----:B------:R-:W-:Y:S05]  /*14fc0*/  @!P2 BRA `(.L_x_232) ;  /* 0x000000000004a947 */ /* 0x000fea0003800000 */
[----:B------:R-:W-:Y:S01]  /*14fd0*/  BPT.TRAP 0x1 ;  /* 0x000000040000795c */ /* 0x000fe20000300000 */
.L_x_232:
[----:B------:R-:W-:Y:S01]  /*14fe0*/  SYNCS.ARRIVE.TRANS64.RED.A1T0 RZ, [UR14], RZ ;  /* 0x000000ffffff79a7 */ /* 0x000fe2000810040e */
[----:B------:R-:W-:Y:S01]  /*14ff0*/  UIADD3 UR31, UR19, 0xa0, URZ ;  /* 0x000000a0131f7890 */ /* 0x000fe2000fffe03f */
[----:B------:R-:W-:Y:S11]  /*15000*/  @!P2 BRA `(.L_x_233) ;  /* 0x000000000004a947 */ /* 0x000ff60003800000 */
[----:B------:R-:W-:Y:S01]  /*15010*/  BPT.TRAP 0x1 ;  /* 0x000000040000795c */ /* 0x000fe20000300000 */
.L_x_233:
[----:B------:R-:W5:Y:S02]  /*15020*/  SYNCS.PHASECHK.TRANS64.TRYWAIT P1, [UR6+0x344f0], R8 ;  /* 0x0344f008ff0075a7 */ /* 0x000f640008020146 */
[----:B-----5:R-:W-:Y:S05]  /*15030*/  @!P1 BRA `(.L_x_234) ;  /* 0x00000058009c9947 */ /* 0x020fea0003800000 */
.L_x_393:
        /* <DEDUP_REMOVED lines=9> */
.L_x_237:
[----:B--234-:R-:W1:Y:S02]  /*150d0*/  LDC R3, c[0x0][0x828] ;  /* 0x00020a00ff037b82 */ /* 0x01ce640000000800 */
[----:B-1----:R1:W-:Y:S02]  /*150e0*/  SYNCS.ARRIVE.TRANS64.RED.A0TR RZ, [UR6+0x344d0], R3 ;  /* 0x0344d003ffff79a7 */ /* 0x0023e40008300406 */
.L_x_236:
[----:B------:R-:W-:Y:S05]  /*150f0*/  BSYNC B0 ;  /* 0x0000000000007941 */ /* 0x000fea0003800000 */
.L_x_235:
[----:B------:R-:W-:Y:S05]  /*15100*/  @!P2 BRA `(.L_x_238) ;  /* 0x000000000004a947 */ /* 0x000fea0003800000 */
[----:B------:R-:W-:Y:S01]  /*15110*/  BPT.TRAP 0x1 ;  /* 0x000000040000795c */ /* 0x000fe20000300000 */
.L_x_238:
[----:B------:R-:W-:Y:S01]  /*15120*/  SYNCS.ARRIVE.TRANS64.RED.A1T0 RZ, [UR15], RZ ;  /* 0x000000ffffff79a7 */ /* 0x000fe2000810040f */
[----:B------:R-:W-:Y:S05]  /*15130*/  @!P2 BRA `(.L_x_239) ;  /* 0x000000000004a947 */ /* 0x000fea0003800000 */
[----:B------:R-:W-:Y:S01]  /*15140*/  BPT.TRAP 0x1 ;  /* 0x000000040000795c */ /* 0x000fe20000300000 */
.L_x_239:
[----:B------:R-:W5:Y:S02]  /*15150*/  SYNCS.PHASECHK.TRANS64.TRYWAIT P1, [UR6+0x344f8], R8 ;  /* 0x0344f808ff0075a7 */ /* 0x000f640008020146 */
[----:B-----5:R-:W-:Y:S05]  /*15160*/  @!P1 BRA `(.L_x_240) ;  /* 0x0000005800689947 */ /* 0x020fea0003800000 */
.L_x_394:
        /* <DEDUP_REMOVED lines=10> */
.L_x_243:
[----:B--234-:R-:W1:Y:S02]  /*15210*/  LDC R3, c[0x0][0x828] ;  /* 0x00020a00ff037b82 */ /* 0x01ce640000000800 */
[----:B-1----:R1:W-:Y:S02]  /*15220*/  SYNCS.ARRIVE.TRANS64.RED.A0TR RZ, [UR6+0x344d8], R3 ;  /* 0x0344d803ffff79a7 */ /* 0x0023e40008300406 */
.L_x_242:
[----:B------:R-:W-:Y:S05]  /*15230*/  BSYNC B0 ;  /* 0x0000000000007941 */ /* 0x000fea0003800000 */
.L_x_241:
[----:B------:R-:W-:Y:S05]  /*15240*/  @!P2 BRA `(.L_x_244) ;  /* 0x000000000004a947 */ /* 0x000fea0003800000 */
[----:B------:R-:W-:Y:S01]  /*15250*/  BPT.TRAP 0x1 ;  /* 0x000000040000795c */ /* 0x000fe20000300000 */
.L_x_244:
[----:B------:R-:W-:Y:S01]  /*15260*/  SYNCS.ARRIVE.TRANS64.RED.A1T0 RZ, [UR16], RZ ;  /* 0x000000ffffff79a7 */ /* 0x000fe20008100410 */
[----:B------:R-:W-:Y:S01]  /*15270*/  UIADD3 UR23, UR19, 0xc0, URZ ;  /* 0x000000c013177890 */ /* 0x000fe2000fffe03f */
[----:B------:R-:W-:Y:S11]  /*15280*/  @!P2 BRA `(.L_x_245) ;  /* 0x000000000004a947 */ /* 0x000ff60003800000 */
[----:B------:R-:W-:Y:S01]  /*15290*/  BPT.TRAP 0x1 ;  /* 0x000000040000795c */ /* 0x000fe20000300000 */
.L_x_245:
[----:B------:R-:W5:Y:S02]  /*152a0*/  SYNCS.PHASECHK.TRANS64.TRYWAIT P1, [UR6+0x344e0], R2 ;  /* 0x0344e002ff0075a7 */ /* 0x000f640008020146 */
[----:B-----5:R-:W-:Y:S05]  /*152b0*/  @!P1 BRA `(.L_x_246) ;  /* 0x00000058002c9947 */ /* 0x020fea0003800000 */
.L_x_395:
        /* <DEDUP_REMOVED lines=9> */
.L_x_249:
[----:B--234-:R-:W1:Y:S02]  /*15350*/  LDC R3, c[0x0][0x828] ;  /* 0x00020a00ff037b82 */ /* 0x01ce640000000800 */
[----:B-1----:R1:W-:Y:S02]  /*15360*/  SYNCS.ARRIVE.TRANS64.RED.A0TR RZ, [UR6+0x344c0], R3 ;  /* 0x0344c003ffff79a7 */ /* 0x0023e40008300406 */
.L_x_248:
[----:B------:R-:W-:Y:S05]  /*15370*/  BSYNC B0 ;  /* 0x0000000000007941 */ /* 0x000fea0003800000 */
.L_x_247:
[----:B------:R-:W-:Y:S05]  /*15380*/  @!P2 BRA `(.L_x_250) ;  /* 0x000000000004a947 */ /* 0x000fea0003800000 */
[----:B------:R-:W-:Y:S01]  /*15390*/  BPT.TRAP 0x1 ;  /* 0x000000040000795c */ /* 0x000fe20000300000 */
.L_x_250:
[----:B------:R-:W-:Y:S01]  /*153a0*/  SYNCS.ARRIVE.TRANS64.RED.A1T0 RZ, [UR7], RZ ;  /* 0x000000ffffff79a7 */ /* 0x000fe20008100407 */
[----:B------:R-:W-:Y:S05]  /*153b0*/  @!P2 BRA `(.L_x_251) ;  /* 0x000000000004a947 */ /* 0x000fea0003800000 */
[----:B------:R-:W-:Y:S01]  /*153c0*/  BPT.TRAP 0x1 ;  /* 0x000000040000795c */ /* 0x000fe20000300000 */
.L_x_251:
[----:B------:R-:W5:Y:S02]  /*153d0*/  SYNCS.PHASECHK.TRANS64.TRYWAIT P1, [UR6+0x344e8], R2 ;  /* 0x0344e802ff0075a7 */ /* 0x000f640008020146 */
[----:B-----5:R-:W-:Y:S05]  /*153e0*/  @!P1 BRA `(.L_x_252) ;  /* 0x0000005400f89947 */ /* 0x020fea0003800000 */
.L_x_396:
        /* <DEDUP_REMOVED lines=10> */
.L_x_255:
[----:B--234-:R-:W1:Y:S02]  /*15490*/  LDC R3, c[0x0][0x828] ;  /* 0x00020a00ff037b82 */ /* 0x01ce640000000800 */
[----:B-1----:R1:W-:Y:S02]  /*154a0*/  SYNCS.ARRIVE.TRANS64.RED.A0TR RZ, [UR6+0x344c8], R3 ;  /* 0x0344c803ffff79a7 */ /* 0x0023e40008300406 */
.L_x_254:
[----:B------:R-:W-:Y:S05]  /*154b0*/  BSYNC B0 ;  /* 0x0000000000007941 */ /* 0x000fea0003800000 */
.L_x_253:
[----:B------:R-:W-:Y:S05]  /*154c0*/  @!P2 BRA `(.L_x_256) ;  /* 0x000000000004a947 */ /* 0x000fea0003800000 */
[----:B------:R-:W-:Y:S01]  /*154d0*/  BPT.TRAP 0x1 ;  /* 0x000000040000795c */ /* 0x000fe20000300000 */
.L_x_256:
[----:B------:R-:W-:Y:S01]  /*154e0*/  SYNCS.ARRIVE.TRANS64.RED.A1T0 RZ, [UR14], RZ ;  /* 0x000000ffffff79a7 */ /* 0x000fe2000810040e */
[----:B------:R-:W-:Y:S01]  /*154f0*/  UIADD3 UR23, UR19, 0xe0, URZ ;  /* 0x000000e013177890 */ /* 0x000fe2000fffe03f */
[----:B------:R-:W-:Y:S11]  /*15500*/  @!P2 BRA `(.L_x_257) ;  /* 0x000000000004a947 */ /* 0x000ff60003800000 */
[----:B------:R-:W-:Y:S01]  /*15510*/  BPT.TRAP 0x1 ;  /* 0x000000040000795c */ /* 0x000fe20000300000 */
.L_x_257:
[----:B------:R-:W5:Y:S02]  /*15520*/  SYNCS.PHASECHK.TRANS64.TRYWAIT P1, [UR6+0x344f0], R2 ;  /* 0x0344f002ff0075a7 */ /* 0x000f640008020146 */
[----:B-----5:R-:W-:Y:S05]  /*15530*/  @!P1 BRA `(.L_x_258) ;  /* 0x0000005400bc9947 */ /* 0x020fea0003800000 */
.L_x_397:
[----:B------:R-:W-:Y:S04]  /*15540*/  BSSY B0, `(.L_x_259) ;  /* 0x000000c000007945 */ /* 0x000fe80003800000 */
[----:B------:R-:W-:Y:S05]  /*15550*/  @P0 BRA `(.L_x_260) ;  /* 0x0000000000280947 */ /* 0x000fea0003800000 */
[----:B------:R-:W-:Y:S01]  /*15560*/  UIADD3 UR20, UR6, 0x32000, URZ ;  /* 0x0003200006147890 */ /* 0x000fe2000fffe03f */
[----:B------:R-:W-:Y:S01]  /*15570*/  UMOV UR24, 0x0 ;  /* 0x0000000000187882 */ /* 0x000fe20000000000 */
[----:B------:R-:W-:Y:S01]  /*15580*/  UMOV UR25, 0x10000000 ;  /* 0x1000000000197882 */ /* 0x000fe20000000000 */
[----:B------:R-:W-:Y:S01]  /*15590*/  UMOV UR21, UR29 ;  /* 0x0000001d00157c82 */ /* 0x000fe20008000000 */
[----:B------:R-:W-:-:S05]  /*155a0*/  UMOV UR22, UR18 ;  /* 0x0000001200167c82 */ /* 0x000fca0008000000 */
[----:B------:R1:W-:Y:S02]  /*155b0*/  UTMALDG.2D [UR20], [UR8], desc[UR24] ;  /* 0x00001814080075b4 */ /* 0x0003e40008009000 */
[----:B-1----:R-:W-:Y:S05]  /*155c0*/  @!P2 BRA `(.L_x_261) ;  /* 0x000000000004a947 */ /* 0x002fea0003800000 */
[----:B------:R-:W-:Y:S01]  /*155d0*/  BPT.TRAP 0x1 ;  /* 0x000000040000795c */ /* 0x000fe20000300000 */
.L_x_261:
[----:B--234-:R-:W1:Y:S02]  /*155e0*/  LDC R3, c[0x0][0x828] ;  /* 0x00020a00ff037b82 */ /* 0x01ce640000000800 */
[----:B-1----:R1:W-:Y:S02]  /*155f0*/  SYNCS.ARRIVE.TRANS64.RED.A0TR RZ, [UR6+0x344d0], R3 ;  /* 0x0344d003ffff79a7 */ /* 0x0023e40008300406 */
.L_x_260:
[----:B------:R-:W-:Y:S05]  /*15600*/  BSYNC B0 ;  /* 0x0000000000007941 */ /* 0x000fea0003800000 */
.L_x_259:
[----:B------:R-:W-:Y:S05]  /*15610*/  @!P2 BRA `(.L_x_262) ;  /* 0x000000000004a947 */ /* 0x000fea0003800000 */
[----:B------:R-:W-:Y:S01]  /*15620*/  BPT.TRAP 0x1 ;  /* 0x000000040000795c */ /* 0x000fe20000300000 */
.L_x_262:
[----:B------:R-:W-:Y:S01]  /*15630*/  SYNCS.ARRIVE.TRANS64.RED.A1T0 RZ, [UR15], RZ ;  /* 0x000000ffffff79a7 */ /* 0x000fe2000810040f */
[----:B------:R-:W-:Y:S05]  /*15640*/  @!P2 BRA `(.L_x_263) ;  /* 0x000000000004a947 */ /* 0x000fea0003800000 */
[----:B------:R-:W-:Y:S01]  /*15650*/  BPT.TRAP 0x1 ;  /* 0x000000040000795c */ /* 0x000fe20000300000 */
.L_x_263:
[----:B------:R-:W5:Y:S02]  /*15660*/  SYNCS.PHASECHK.TRANS64.TRYWAIT P1, [UR6+0x344f8], R2 ;  /* 0x0344f802ff0075a7 */ /* 0x000f640008020146 */
[----:B-----5:R-:W-:Y:S05]  /*15670*/  @!P1 BRA `(.L_x_264) ;  /* 0x0000005400849947 */ /* 0x020fea0003800000 */
.L_x_398:
        /* <DEDUP_REMOVED lines=10> */
.L_x_267:
[----:B------:R-:W1:Y:S02]  /*15720*/  LDC R2, c[0x0][0x828] ;  /* 0x00020a00ff027b82 */ /* 0x000e640000000800 */
[----:B-1----:R1:W-:Y:S02]  /*15730*/  SYNCS.ARRIVE.TRANS64.RED.A0TR RZ, [UR6+0x344d8], R2 ;  /* 0x0344d802ffff79a7 */ /* 0x0023e40008300406 */
.L_x_266:
[----:B------:R-:W-:Y:S05]  /*15740*/  BSYNC B0 ;  /* 0x0000000000007941 */ /* 0x000fea0003800000 */
.L_x_265:
[----:B------:R-:W-:Y:S05]  /*15750*/  @!P2 BRA `(.L_x_268) ;  /* 0x000000000004a947 */ /* 0x000fea0003800000 */
[----:B------:R-:W-:Y:S01]  /*15760*/  BPT.TRAP 0x1 ;  /* 0x000000040000795c */ /* 0x000fe20000300000 */
.L_x_268:
[----:B------:R-:W-:Y:S01]  /*15770*/  ISETP.NE.AND P0, PT, R7, RZ, PT ;  /* 0x000000ff0700720c */ /* 0x000fe20003f05270 */
[----:B------:R-:W-:Y:S01]  /*15780*/  SYNCS.ARRIVE.TRANS64.RED.A1T0 RZ, [UR16], RZ ;  /* 0x000000ffffff79a7 */ /* 0x000fe20008100410 */
[CC--:B------:R-:W-:Y:S02]  /*15790*/  ISETP.NE.AND P3, PT, R18.reuse, R6.reuse, PT ;  /* 0x000000061200720c */ /* 0x0c0fe40003f65270 */
[----:B------:R-:W-:-:S13]  /*157a0*/  ISETP.EQ.OR P0, PT, R18, R6, !P0 ;  /* 0x000000061200720c */ /* 0x000fda0004702670 */
[----:B------:R-:W-:Y:S05]  /*157b0*/  @P0 BRA `(.L_x_269) ;  /* 0x0000000400040947 */ /* 0x000fea0003800000 */
[----:B------:R-:W-:Y:S01]  /*157c0*/  ELECT P0, URZ, PT ;  /* 0x00000000003f782f */ /* 0x000fe20003800000 */
[----:B------:R-:W-:-:S12]  /*157d0*/  BSSY B0, `(.L_x_270) ;  /* 0x0000032000007945 */ /* 0x000fd80003800000 */
[----:B------:R-:W-:Y:S05]  /*157e0*/  @!P0 BRA `(.L_x_271) ;  /* 0x0000000000c08947 */ /* 0x000fea0003800000 */
[----:B-1234-:R-:W1:Y:S08]  /*157f0*/  LDC.64 R2, c[0x0][0x290] ;  /* 0x0000a400ff027b82 */ /* 0x01ee700000000a00 */
[----:B------:R-:W2:Y:S08]  /*15800*/  LDC.64 R10, c[0x0][0x808] ;  /* 0x00020200ff0a7b82 */ /* 0x000eb00000000a00 */
[----:B------:R-:W3:Y:S01]  /*15810*/  LDC.64 R14, c[0x0][0x810] ;  /* 0x00020400ff0e7b82 */ /* 0x000ee20000000a00 */
[----:B-1----:R-:W-:-:S05]  /*15820*/  IMAD.WIDE R2, R6, 0xc, R2 ;  /* 0x0000000c06027825 */ /* 0x002fca00078e0202 */
[----:B------:R1:W5:Y:S04]  /*15830*/  LDG.E R12, desc[UR38][R2.64] ;  /* 0x00000026020c7981 */ /* 0x000368000c1e1900 */
[----:B------:R1:W5:Y:S01]  /*15840*/  LDG.E R13, desc[UR38][R2.64+0x4] ;  /* 0x00000426020d7981 */ /* 0x000362000c1e1900 */
[----:B--2---:R-:W-:Y:S02]  /*15850*/  ISETP.NE.U32.AND P0, PT, R10, RZ, PT ;  /* 0x000000ff0a00720c */ /* 0x004fe40003f05070 */
[----:B------:R-:W-:Y:S02]  /*15860*/  SHF.R.S32.HI R9, RZ, 0x1f, R6 ;  /* 0x0000001fff097819 */ /* 0x000fe40000011406 */
[----:B------:R-:W-:Y:S02]  /*15870*/  ISETP.NE.AND.EX P0, PT, R11, RZ, PT, P0 ;  /* 0x000000ff0b00720c */ /* 0x000fe40003f05300 */
[----:B---3--:R-:W-:-:S04]  /*15880*/  ISETP.NE.U32.AND P1, PT, R14, RZ, PT ;  /* 0x000000ff0e00720c */ /* 0x008fc80003f25070 */
[----:B------:R-:W-:-:S07]  /*15890*/  ISETP.NE.AND.EX P1, PT, R15, RZ, PT, P1 ;  /* 0x000000ff0f00720c */ /* 0x000fce0003f25310 */
[----:B-1----:R-:W-:Y:S06]  /*158a0*/  @!P0 BRA `(.L_x_272) ;  /* 0x0000000000108947 */ /* 0x002fec0003800000 */
[----:B------:R-:W-:-:S04]  /*158b0*/  LEA R2, P0, R6, R10, 0x3 ;  /* 0x0000000a06027211 */ /* 0x000fc800078018ff */
[----:B------:R-:W-:-:S06]  /*158c0*/  LEA.HI.X R3, R6, R11, R9, 0x3, P0 ;  /* 0x0000000b06037211 */ /* 0x000fcc00000f1c09 */
[----:B------:R-:W2:Y:S04]  /*158d0*/  LDG.E.64 R2, desc[UR38][R2.64] ;  /* 0x0000002602027981 */ /* 0x000ea8000c1e1b00 */
[----:B--2---:R1:W-:Y:S02]  /*158e0*/  STS.64 [UR5], R2 ;  /* 0x00000002ff007988 */ /* 0x0043e40008000a05 */
.L_x_272:
[----:B------:R-:W-:Y:S05]  /*158f0*/  @!P1 BRA `(.L_x_271) ;  /* 0x00000000007c9947 */ /* 0x000fea0003800000 */
[----:B-1----:R-:W-:-:S04]  /*15900*/  LEA R2, P0, R6, R14, 0x3 ;  /* 0x0000000e06027211 */ /* 0x002fc800078018ff */
[----:B------:R-:W-:Y:S02]  /*15910*/  LEA.HI.X R3, R6, R15, R9, 0x3, P0 ;  /* 0x0000000f06037211 */ /* 0x000fe400000f1c09 */
[----:B------:R-:W1:Y:S04]  /*15920*/  LDS R9, [UR5+0x1c] ;  /* 0x00001c05ff097984 */ /* 0x000e680008000800 */
[----:B------:R-:W2:Y:S01]  /*15930*/  LDG.E.64 R2, desc[UR38][R2.64] ;  /* 0x0000002602027981 */ /* 0x000ea2000c1e1b00 */
[----:B------:R-:W-:Y:S01]  /*15940*/  MOV R18, UR5 ;  /* 0x0000000500127c02 */ /* 0x000fe20008000f00 */
[----:B-----5:R-:W-:Y:S01]  /*15950*/  VIADD R13, R13, 0xffffffff ;  /* 0xffffffff0d0d7836 */ /* 0x020fe20000000000 */
[----:B------:R-:W-:Y:S02]  /*15960*/  IADD3 R12, R12, -0x1, RZ ;  /* 0xffffffff0c0c7810 */ /* 0x000fe40007ffe0ff */
[----:B------:R-:W-:-:S02]  /*15970*/  CS2R R14, SRZ ;  /* 0x00000000000e7805 */ /* 0x000fc4000001ff00 */
[----:B------:R-:W-:Y:S01]  /*15980*/  SHF.R.U64 R18, R18, 0x4, RZ ;  /* 0x0000000412127819 */ /* 0x000fe200000012ff */
[----:B------:R-:W-:Y:S04]  /*15990*/  STS [UR5+0x30], RZ ;  /* 0x000030ffff007988 */ /* 0x000fe80008000805 */
[----:B------:R-:W-:Y:S04]  /*159a0*/  STS.128 [UR5+0x20], R12 ;  /* 0x0000200cff007988 */ /* 0x000fe80008000c05 */
        /* <DEDUP_REMOVED lines=10> */
[----:B------:R-:W-:Y:S04]  /*15a50*/  STS [UR5+0x1c], R9 ;  /* 0x00001c09ff007988 */ /* 0x000fe80008000805 */
[----:B------:R-:W1:Y:S02]  /*15a60*/  LDS R10, [UR5+0x1c] ;  /* 0x00001c05ff0a7984 */ /* 0x000e640008000800 */
[----:B-1----:R-:W-:-:S05]  /*15a70*/  LOP3.LUT R10, R10, 0xf0, RZ, 0xb8, !PT ;  /* 0x000000f00a0a7812 */ /* 0x002fca00078eb8ff */
[----:B------:R-:W-:Y:S04]  /*15a80*/  STS [UR5+0x1c], R10 ;  /* 0x00001c0aff007988 */ /* 0x000fe80008000805 */
[----:B------:R-:W1:Y:S02]  /*15a90*/  LDS R11, [UR5+0x1c] ;  /* 0x00001c05ff0b7984 */ /* 0x000e640008000800 */
[----:B-1----:R-:W-:-:S05]  /*15aa0*/  LOP3.LUT R19, R11, 0xf00, RZ, 0xb8, !PT ;  /* 0x00000f000b137812 */ /* 0x002fca00078eb8ff */
[----:B------:R-:W-:Y:S04]  /*15ab0*/  STS.64 [UR5+0x18], R18 ;  /* 0x00001812ff007988 */ /* 0x000fe80008000a05 */
[----:B------:R-:W1:Y:S02]  /*15ac0*/  LDS R11, [UR5+0x1c] ;  /* 0x00001c05ff0b7984 */ /* 0x000e640008000800 */
[----:B-1----:R-:W-:-:S05]  /*15ad0*/  LOP3.LUT R2, R11, 0xf000, RZ, 0xb8, !PT ;  /* 0x0000f0000b027812 */ /* 0x002fca00078eb8ff */
[----:B------:R1:W-:Y:S02]  /*15ae0*/  STS [UR5+0x1c], R2 ;  /* 0x00001c02ff007988 */ /* 0x0003e40008000805 */
.L_x_271:
[----:B------:R-:W-:Y:S05]  /*15af0*/  BSYNC B0 ;  /* 0x0000000000007941 */ /* 0x000fea0003800000 */
.L_x_270:
[----:B-1----:R-:W1:Y:S01]  /*15b00*/  S2R R2, SR_LANEID ;  /* 0x0000000000027919 */ /* 0x002e620000000000 */
[----:B------:R-:W-:Y:S01]  /*15b10*/  NOP ;  /* 0x0000000000007918 */ /* 0x000fe20000000000 */
[----:B------:R-:W-:Y:S01]  /*15b20*/  ELECT P0, URZ, PT ;  /* 0x00000000003f782f */ /* 0x000fe20003800000 */
[----:B------:R-:W-:Y:S01]  /*15b30*/  BSSY B0, `(.L_x_273) ;  /* 0x0000008000007945 */ /* 0x000fe20003800000 */
[----:B-1----:R-:W-:-:S04]  /*15b40*/  SHF.L.U32 R10, R2, 0x2, RZ ;  /* 0x00000002020a7819 */ /* 0x002fc800000006ff */
[----:B------:R-:W-:Y:S01]  /*15b50*/  IADD3 R2, P1, R10, UR8, RZ ;  /* 0x000000080a027c10 */ /* 0x000fe2000ff3e0ff */
[----:B------:R1:W1:Y:S04]  /*15b60*/  LDS R9, [R10+UR5] ;  /* 0x000000050a097984 */ /* 0x0002680008000800 */
[----:B--234-:R-:W-:Y:S02]  /*15b70*/  IMAD.X R3, RZ, RZ, UR9, P1 ;  /* 0x00000009ff037e24 */ /* 0x01cfe400088e06ff */
[----:B------:R-:W-:Y:S06]  /*15b80*/  @!P0 BRA `(.L_x_274) ;  /* 0x0000000000088947 */ /* 0x000fec0003800000 */
[----:B------:R0:W-:Y:S01]  /*15b90*/  UTMACMDFLUSH ;  /* 0x00000000000079b7 */ /* 0x0001e20000000000 */
[----:B------:R-:W-:-:S04]  /*15ba0*/  DEPBAR.LE SB0, 0x0 ;  /* 0x000080000000791a */ /* 0x000fc80000000000 */
.L_x_274:
[----:B------:R-:W-:Y:S05]  /*15bb0*/  BSYNC B0 ;  /* 0x0000000000007941 */ /* 0x000fea0003800000 */
.L_x_273:
[----:B-1----:R1:W5:Y:S02]  /*15bc0*/  ATOMG.E.EXCH.STRONG.GPU PT, RZ, [R2], R9 ;  /* 0x0000000902ff73a8 */ /* 0x00236400041ee100 */
.L_x_269:
[----:B------:R-:W-:Y:S01]  /*15bd0*/  ISETP.NE.AND P1, PT, R7, RZ, PT ;  /* 0x000000ff0700720c */ /* 0x000fe20003f25270 */
[----:B------:R-:W-:Y:S01]  /*15be0*/  IMAD.MOV.U32 R16, RZ, RZ, R4 ;  /* 0x000000ffff107224 */ /* 0x000fe200078e0004 */
[----:B------:R-:W-:Y:S01]  /*15bf0*/  IADD3 R22, R22, 0x1, RZ ;  /* 0x0000000116167810 */ /* 0x000fe20007ffe0ff */
[----:B------:R-:W-:Y:S01]  /*15c00*/  IMAD.MOV.U32 R18, RZ, RZ, R6 ;  /* 0x000000ffff127224 */ /* 0x000fe200078e0006 */
[----:B-1----:R-:W-:Y:S02]  /*15c10*/  SEL R2, RZ, 0x1, !P3 ;  /* 0x00000001ff027807 */ /* 0x002fe40005800000 */
[----:B------:R-:W-:Y:S02]  /*15c20*/  ISETP.NE.AND P0, PT, R22, 0x8, PT ;  /* 0x000000081600780c */ /* 0x000fe40003f05270 */
[----:B------:R-:W-:Y:S02]  /*15c30*/  MOV R17, R5 ;  /* 0x0000000500117202 */ /* 0x000fe40000000f00 */
[----:B--234-:R-:W-:-:S02]  /*15c40*/  SEL R3, RZ, 0x1, P0 ;  /* 0x00000001ff037807 */ /* 0x01cfc40000000000 */
[----:B------:R-:W-:Y:S02]  /*15c50*/  SEL R22, R22, RZ, P0 ;  /* 0x000000ff16167207 */ /* 0x000fe40000000000 */
[----:B------:R-:W-:Y:S01]  /*15c60*/  LOP3.LUT R0, R0, R3, RZ, 0x3c, !PT ;  /* 0x0000000300007212 */ /* 0x000fe200078e3cff */
[----:B------:R-:W-:Y:S06]  /*15c70*/  @P1 BRA `(.L_x_275) ;  /* 0xffffffe000b41947 */ /* 0x000fec000383ffff */
[----:B-----5:R-:W-:Y:S01]  /*15c80*/  ELECT P0, URZ, PT ;  /* 0x00000000003f782f */ /* 0x020fe20003800000 */
[----:B------:R-:W-:-:S12]  /*15c90*/  BSSY B0, `(.L_x_276) ;  /* 0x0000017000007945 */ /* 0x000fd80003800000 */
[----:B------:R-:W-:Y:S05]  /*15ca0*/  @!P0 BRA `(.L_x_277) ;  /* 0x0000000000548947 */ /* 0x000fea0003800000 */
[----:B------:R-:W-:Y:S05]  /*15cb0*/  @!P2 BRA `(.L_x_278) ;  /* 0x000000000004a947 */ /* 0x000fea0003800000 */
[----:B------:R-:W-:Y:S01]  /*15cc0*/  BPT.TRAP 0x1 ;  /* 0x000000040000795c */ /* 0x000fe20000300000 */
.L_x_278:
[----:B------:R-:W1:Y:S02]  /*15cd0*/  SYNCS.PHASECHK.TRANS64.TRYWAIT P0, [UR6+0x344e0], R8 ;  /* 0x0344e008ff0075a7 */ /* 0x000e640008000146 */
[----:B-1----:R-:W-:Y:S05]  /*15ce0*/  @!P0 BRA `(.L_x_279) ;  /* 0x0000005000008947 */ /* 0x002fea0003800000 */
.L_x_399:
[----:B------:R-:W-:Y:S05]  /*15cf0*/  @!P2 BRA `(.L_x_280) ;  /* 0x000000000004a947 */ /* 0x000fea0003800000 */
[----:B------:R-:W-:Y:S01]  /*15d00*/  BPT.TRAP 0x1 ;  /* 0x000000040000795c */ /* 0x000fe20000300000 */
.L_x_280:
[----:B------:R-:W2:Y:S02]  /*15d10*/  SYNCS.PHASECHK.TRANS64.TRYWAIT P0, [UR6+0x344e8], R8 ;  /* 0x0344e808ff0075a7 */ /* 0x000ea40008000146 */
[----:B--2---:R-:W-:Y:S05]  /*15d20*/  @!P0 BRA `(.L_x_281) ;  /* 0x0000005000088947 */ /* 0x004fea0003800000 */
.L_x_400:
[----:B------:R-:W-:Y:S05]  /*15d30*/  @!P2 BRA `(.L_x_282) ;  /* 0x000000000004a947 */ /* 0x000fea0003800000 */
[----:B------:R-:W-:Y:S01]  /*15d40*/  BPT.TRAP 0x1 ;  /* 0x000000040000795c */ /* 0x000fe20000300000 */
.L_x_282:
[----:B------:R-:W2:Y:S02]  /*15d50*/  SYNCS.PHASECHK.TRANS64.TRYWAIT P0, [UR6+0x344f0], R8 ;  /* 0x0344f008ff0075a7 */ /* 0x000ea40008000146 */
[----:B--2---:R-:W-:Y:S05]  /*15d60*/  @!P0 BRA `(.L_x_283) ;  /* 0x0000005000108947 */ /* 0x004fea0003800000 */
.L_x_401:
[----:B------:R-:W-:Y:S05]  /*15d70*/  @!P2 BRA `(.L_x_284) ;  /* 0x000000000004a947 */ /* 0x000fea0003800000 */
[----:B------:R-:W-:Y:S01]  /*15d80*/  BPT.TRAP 0x1 ;  /* 0x000000040000795c */ /* 0x000fe20000300000 */
.L_x_284:
[----:B------:R-:W-:-:S04]  /*15d90*/  MOV R0, 0x1 ;  /* 0x0000000100007802 */ /* 0x000fc80000000f00 */
[----:B------:R-:W-:-:S07]  /*15da0*/  SHF.L.U32 R0, R0, 0x1f, RZ ;  /* 0x0000001f00007819 */ /* 0x000fce00000006ff */
.L_x_285:
[----:B-1----:R-:W-:-:S04]  /*15db0*/  IMAD.U32 R3, RZ, RZ, UR6 ;  /* 0x00000006ff037e24 */ /* 0x002fc8000f8e00ff */
[----:B------:R1:W2:Y:S03]  /*15dc0*/  SYNCS.PHASECHK.TRANS64.TRYWAIT P0, [R3+URZ+0x344f8], R0 ;  /* 0x0344f800030075a7 */ /* 0x0002a6000800017f */
[----:B--2---:R-:W-:Y:S05]  /*15dd0*/  @!P0 NANOSLEEP.SYNCS 0x989680 ;  /* 0x009896800000895d */ /* 0x004fea0003900000 */
[----:B------:R-:W2:Y:S02]  /*15de0*/  @!P0 SYNCS.PHASECHK.TRANS64 P0, [R3+URZ+0x344f8], R0 ;  /* 0x0344f800030085a7 */ /* 0x000ea4000800007f */
[----:B--2---:R-:W-:Y:S05]  /*15df0*/  @!P0 BRA `(.L_x_285) ;  /* 0xfffffffc00ec8947 */ /* 0x004fea000383ffff */
.L_x_277:
[----:B------:R-:W-:Y:S05]  /*15e00*/  BSYNC B0 ;  /* 0x0000000000007941 */ /* 0x000fea0003800000 */
.L_x_276:
[----:B------:R-:W-:Y:S05]  /*15e10*/  EXIT ;  /* 0x000000000000794d */ /* 0x000fea0003800000 */
.L_x_158:
[----:B------:R-:W1:Y:S01]  /*15e20*/  S2UR UR4, SR_CTAID.Y ;  /* 0x00000000000479c3 */ /* 0x000e620000002600 */
[----:B------:R-:W3:Y:S01]  /*15e30*/  S2R R0, SR_LANEID ;  /* 0x0000000000007919 */ /* 0x000ee20000000000 */
[----:B------:R-:W-:Y:S01]  /*15e40*/  ELECT P0, URZ, PT ;  /* 0x00000000003f782f */ /* 0x000fe20003800000 */
[----:B------:R-:W-:Y:S01]  /*15e50*/  BSSY B0, `(.L_x_286) ;  /* 0x000003b000007945 */ /* 0x000fe20003800000 */
[----:B------:R-:W-:Y:S01]  /*15e60*/  ULDC.64 UR12, c[0x0][0x508] ;  /* 0x00014200000c7ab9 */ /* 0x000fe20000000a00 */
[----:B-1----:R-:W-:-:S04]  /*15e70*/  UIMAD UR4, UR4, UR60, UR57 ;  /* 0x0000003c040472a4 */ /* 0x002fc8000f8e0239 */
[----:B------:R-:W-:-:S06]  /*15e80*/  UIMAD.WIDE UR12, UR4, 0x80, UR12 ;  /* 0x00000080040c78a5 */ /* 0x000fcc000f8e020c */
[----:B------:R-:W-:Y:S06]  /*15e90*/  @!P0 BRA `(.L_x_287) ;  /* 0x0000000000d88947 */ /* 0x000fec0003800000 */
[----:B------:R1:W-:Y:S01]  /*15ea0*/  STL [R1+0x204], R13 ;  /* 0x0002040d01007387 */ /* 0x0003e20000100800 */
[----:B------:R-:W4:Y:S01]  /*15eb0*/  LDC.64 R14, c[0x0][0x358] ;  /* 0x0000d600ff0e7b82 */ /* 0x000f220000000a00 */
[----:B------:R-:W-:Y:S02]  /*15ec0*/  UMOV UR4, 0x400 ;  /* 0x0000040000047882 */ /* 0x000fe40000000000 */
[----:B------:R3:W-:Y:S01]  /*15ed0*/  STL [R1+0x200], R11 ;  /* 0x0002000b01007387 */ /* 0x0007e20000100800 */
[----:B--2---:R-:W-:-:S04]  /*15ee0*/  ULEA UR4, UR58, UR4, 0x18 ;  /* 0x000000043a047291 */ /* 0x004fc8000f8ec03f */
[----:B------:R-:W2:Y:S08]  /*15ef0*/  LDC.64 R8, c[0x0][0x340] ;  /* 0x0000d000ff087b82 */ /* 0x000eb00000000a00 */
[----:B-1----:R-:W4:Y:S08]  /*15f00*/  LDC.64 R12, c[0x0][0x350] ;  /* 0x0000d400ff0c7b82 */ /* 0x002f300000000a00 */
[----:B---3--:R-:W2:Y:S08]  /*15f10*/  LDC.64 R10, c[0x0][0x348] ;  /* 0x0000d200ff0a7b82 */ /* 0x008eb00000000a00 */
[----:B------:R-:W1:Y:S01]  /*15f20*/  LDC.64 R32, c[0x0][0x300] ;  /* 0x0000c000ff207b82 */ /* 0x000e620000000a00 */
[----:B----4-:R3:W-:Y:S07]  /*15f30*/  STS.128 [UR4+0x34650], R12 ;  /* 0x0346500cff007988 */ /* 0x0107ee0008000c04 */
[----:B------:R-:W1:Y:S01]  /*15f40*/  LDC.64 R34, c[0x0][0x308] ;  /* 0x0000c200ff227b82 */ /* 0x000e620000000a00 */
[----:B--2---:R2:W-:Y:S07]  /*15f50*/  STS.128 [UR4+0x34640], R8 ;  /* 0x03464008ff007988 */ /* 0x0045ee0008000c04 */
[----:B------:R-:W4:Y:S08]  /*15f60*/  LDC.64 R28, c[0x0][0x310] ;  /* 0x0000c400ff1c7b82 */ /* 0x000f300000000a00 */
[----:B---3--:R-:W3:Y:S08]  /*15f70*/  LDC.64 R12, c[0x0][0x420] ;  /* 0x00010800ff0c7b82 */ /* 0x008ef00000000a00 */
[----:B------:R-:W3:Y:S01]  /*15f80*/  LDC.64 R14, c[0x0][0x428] ;  /* 0x00010a00ff0e7b82 */ /* 0x000ee20000000a00 */
[----:B-1----:R-:W-:Y:S07]  /*15f90*/  STS.128 [UR4+0x34600], R32 ;  /* 0x03460020ff007988 */ /* 0x002fee0008000c04 */
[----:B--2---:R-:W1:Y:S08]  /*15fa0*/  LDC.64 R8, c[0x0][0x430] ;  /* 0x00010c00ff087b82 */ /* 0x004e700000000a00 */
[----:B------:R-:W1:Y:S01]  /*15fb0*/  LDC.64 R10, c[0x0][0x438] ;  /* 0x00010e00ff0a7b82 */ /* 0x000e620000000a00 */
[----:B---3--:R2:W-:Y:S07]  /*15fc0*/  STS.128 [UR4+0x346a0], R12 ;  /* 0x0346a00cff007988 */ /* 0x0085ee0008000c04 */
[----:B------:R-:W4:Y:S08]  /*15fd0*/  LDC.64 R30, c[0x0][0x318] ;  /* 0x0000c600ff1e7b82 */ /* 0x000f300000000a00 */
[----:B------:R-:W3:Y:S01]  /*15fe0*/  LDC.64 R24, c[0x0][0x320] ;  /* 0x0000c800ff187b82 */ /* 0x000ee20000000a00 */
[----:B--2---:R2:W5:Y:S07]  /*15ff0*/  LDL.LU R13, [R1+0x204] ;  /* 0x00020400010d7983 */ /* 0x00456e0000300800 */
[----:B------:R-:W3:Y:S01]  /*16000*/  LDC.64 R26, c[0x0][0x328] ;  /* 0x0000ca00ff1a7b82 */ /* 0x000ee20000000a00 */
[----:B-1----:R1:W-:Y:S07]  /*16010*/  STS.128 [UR4+0x346b0], R8 ;  /* 0x0346b008ff007988 */ /* 0x0023ee0008000c04 */
[----:B------:R-:W2:Y:S01]  /*16020*/  LDC.64 R4, c[0x0][0x330] ;  /* 0x0000cc00ff047b82 */ /* 0x000ea20000000a00 */
[----:B----4-:R4:W-:Y:S04]  /*16030*/  STS.128 [UR4+0x34610], R28 ;  /* 0x0346101cff007988 */ /* 0x0109e80008000c04 */
[----:B-1----:R1:W5:Y:S03]  /*16040*/  LDL.LU R11, [R1+0x200] ;  /* 0x00020000010b7983 */ /* 0x0023660000300800 */
[----:B------:R-:W2:Y:S01]  /*16050*/  LDC.64 R6, c[0x0][0x338] ;  /* 0x0000ce00ff067b82 */ /* 0x000ea20000000a00 */
[----:B---3--:R3:W-:Y:S07]  /*16060*/  STS.128 [UR4+0x34620], R24 ;  /* 0x03462018ff007988 */ /* 0x0087ee0008000c04 */
[----:B------:R-:W1:Y:S08]  /*16070*/  LDC.64 R32, c[0x0][0x360] ;  /* 0x0000d800ff207b82 */ /* 0x000e700000000a00 */
[----:B------:R-:W1:Y:S01]  /*16080*/  LDC.64 R34, c[0x0][0x368] ;  /* 0x0000da00ff227b82 */ /* 0x000e620000000a00 */
[----:B--2---:R2:W-:Y:S07]  /*16090*/  STS.128 [UR4+0x34630], R4 ;  /* 0x03463004ff007988 */ /* 0x0045ee0008000c04 */
[----:B----4-:R-:W4:Y:S08]  /*160a0*/  LDC.64 R28, c[0x0][0x370] ;  /* 0x0000dc00ff1c7b82 */ /* 0x010f300000000a00 */
[----:B------:R-:W4:Y:S08]  /*160b0*/  LDC.64 R30, c[0x0][0x378] ;  /* 0x0000de00ff1e7b82 */ /* 0x000f300000000a00 */
[----:B---3--:R-:W3:Y:S01]  /*160c0*/  LDC.64 R24, c[0x0][0x400] ;  /* 0x00010000ff187b82 */ /* 0x008ee20000000a00 */
[----:B-1----:R1:W-:Y:S07]  /*160d0*/  STS.128 [UR4+0x34660], R32 ;  /* 0x03466020ff007988 */ /* 0x0023ee0008000c04 */
[----:B------:R-:W3:Y:S08]  /*160e0*/  LDC.64 R26, c[0x0][0x408] ;  /* 0x00010200ff1a7b82 */ /* 0x000ef00000000a00 */
[----:B--2---:R-:W2:Y:S01]  /*160f0*/  LDC.64 R4, c[0x0][0x410] ;  /* 0x00010400ff047b82 */ /* 0x004ea20000000a00 */
[----:B----4-:R4:W-:Y:S07]  /*16100*/  STS.128 [UR4+0x34670], R28 ;  /* 0x0346701cff007988 */ /* 0x0109ee0008000c04 */
[----:B------:R-:W2:Y:S01]  /*16110*/  LDC.64 R6, c[0x0][0x418] ;  /* 0x00010600ff067b82 */ /* 0x000ea20000000a00 */
[----:B---3--:R3:W-:Y:S07]  /*16120*/  STS.128 [UR4+0x34680], R24 ;  /* 0x03468018ff007988 */ /* 0x0087ee0008000c04 */
[----:B-1----:R-:W1:Y:S08]  /*16130*/  LDC.64 R32, c[0x0][0x440] ;  /* 0x00011000ff207b82 */ /* 0x002e700000000a00 */
[----:B------:R-:W1:Y:S01]  /*16140*/  LDC.64 R34, c[0x0][0x448] ;  /* 0x00011200ff227b82 */ /* 0x000e620000000a00 */
[----:B--2---:R2:W-:Y:S07]  /*16150*/  STS.128 [UR4+0x34690], R4 ;  /* 0x03469004ff007988 */ /* 0x0045ee0008000c04 */
[----:B----4-:R-:W4:Y:S08]  /*16160*/  LDC.64 R28, c[0x0][0x450] ;  /* 0x00011400ff1c7b82 */ /* 0x010f300000000a00 */
[----:B------:R-:W4:Y:S08]  /*16170*/  LDC.64 R30, c[0x0][0x458] ;  /* 0x00011600ff1e7b82 */ /* 0x000f300000000a00 */
[----:B---3--:R-:W3:Y:S08]  /*16180*/  LDC.64 R24, c[0x0][0x460] ;  /* 0x00011800ff187b82 */ /* 0x008ef00000000a00 */
[----:B------:R-:W3:Y:S08]  /*16190*/  LDC.64 R26, c[0x0][0x468] ;  /* 0x00011a00ff1a7b82 */ /* 0x000ef00000000a00 */
[----:B--2---:R-:W2:Y:S08]  /*161a0*/  LDC.64 R4, c[0x0][0x470] ;  /* 0x00011c00ff047b82 */ /* 0x004eb00000000a00 */
[----:B------:R-:W2:Y:S01]  /*161b0*/  LDC.64 R6, c[0x0][0x478] ;  /* 0x00011e00ff067b82 */ /* 0x000ea20000000a00 */
[----:B-1----:R1:W-:Y:S04]  /*161c0*/  STS.128 [UR4+0x346c0], R32 ;  /* 0x0346c020ff007988 */ /* 0x0023e80008000c04 */
[----:B----4-:R1:W-:Y:S04]  /*161d0*/  STS.128 [UR4+0x346d0], R28 ;  /* 0x0346d01cff007988 */ /* 0x0103e80008000c04 */
[----:B---3--:R1:W-:Y:S04]  /*161e0*/  STS.128 [UR4+0x346e0], R24 ;  /* 0x0346e018ff007988 */ /* 0x0083e80008000c04 */
[----:B--2---:R1:W-:Y:S02]  /*161f0*/  STS.128 [UR4+0x346f0], R4 ;  /* 0x0346f004ff007988 */ /* 0x0043e40008000c04 */
.L_x_287:
[----:B--2---:R-:W-:Y:S05]  /*16200*/  BSYNC B0 ;  /* 0x0000000000007941 */ /* 0x004fea0003800000 */
.L_x_286:
[----:B------:R-:W-:Y:S01]  /*16210*/  ELECT P0, URZ, PT ;  /* 0x00000000003f782f */ /* 0x000fe20003800000 */
[----:B------:R-:W-:Y:S01]  /*16220*/  NOP ;  /* 0x0000000000007918 */ /* 0x000fe20000000000 */
[----:B------:R-:W-:Y:S11]  /*16230*/  BSSY B0, `(.L_x_288) ;  /* 0x000004a000007945 */ /* 0x000ff60003800000 */
[----:B------:R-:W-:Y:S05]  /*16240*/  @!P0 BRA `(.L_x_289) ;  /* 0x0000000400208947 */ /* 0x000fea0003800000 */
[----:B-1----:R-:W1:Y:S08]  /*16250*/  LDC.64 R4, c[0x0][0x518] ;  /* 0x00014600ff047b82 */ /* 0x002e700000000a00 */
[----:B------:R-:W2:Y:S08]  /*16260*/  LDC.64 R2, c[0x0][0x528] ;  /* 0x00014a00ff027b82 */ /* 0x000eb00000000a00 */
[----:B------:R-:W4:Y:S01]  /*16270*/  LDC.64 R8, c[0x0][0x510] ;  /* 0x00014400ff087b82 */ /* 0x000f220000000a00 */
[----:B-1----:R-:W-:-:S07]  /*16280*/  IMAD.WIDE R4, R18, 0x8, R4 ;  /* 0x0000000812047825 */ /* 0x002fce00078e0204 */
[----:B------:R-:W1:Y:S01]  /*16290*/  LDC.64 R6, c[0x0][0x520] ;  /* 0x00014800ff067b82 */ /* 0x000e620000000a00 */
[----:B------:R-:W3:Y:S01]  /*162a0*/  LDG.E.64 R4, desc[UR38][R4.64] ;  /* 0x0000002604047981 */ /* 0x000ee2000c1e1b00 */
[----:B--2---:R-:W-:-:S06]  /*162b0*/  IMAD.WIDE R2, R18, 0x8, R2 ;  /* 0x0000000812027825 */ /* 0x004fcc00078e0202 */
[----:B------:R-:W2:Y:S01]  /*162c0*/  LDG.E.64 R2, desc[UR38][R2.64] ;  /* 0x0000002602027981 */ /* 0x000ea2000c1e1b00 */
[----:B----4-:R-:W-:-:S06]  /*162d0*/  IMAD.WIDE R8, R18, 0x8, R8 ;  /* 0x0000000812087825 */ /* 0x010fcc00078e0208 */
[----:B------:R-:W4:Y:S01]  /*162e0*/  LDG.E.64 R8, desc[UR38][R8.64] ;  /* 0x0000002608087981 */ /* 0x000f22000c1e1b00 */
[----:B-1----:R-:W-:-:S06]  /*162f0*/  IMAD.WIDE R6, R18, 0x8, R6 ;  /* 0x0000000812067825 */ /* 0x002fcc00078e0206 */
[----:B------:R-:W4:Y:S01]  /*16300*/  LDG.E.64 R6, desc[UR38][R6.64] ;  /* 0x0000002606067981 */ /* 0x000f22000c1e1b00 */
[----:B------:R-:W-:Y:S02]  /*16310*/  UMOV UR4, 0x400 ;  /* 0x0000040000047882 */ /* 0x000fe40000000000 */
[----:B------:R-:W-:-:S09]  /*16320*/  ULEA UR4, UR58, UR4, 0x18 ;  /* 0x000000043a047291 */ /* 0x000fd2000f8ec03f */
[----:B------:R-:W1:Y:S04]  /*16330*/  LDS R10, [UR4+0x3461c] ;  /* 0x03461c04ff0a7984 */ /* 0x000e680008000800 */
[----:B------:R-:W1:Y:S01]  /*16340*/  LDS R12, [UR4+0x3469c] ;  /* 0x03469c04ff0c7984 */ /* 0x000e620008000800 */
[----:B------:R-:W-:Y:S02]  /*16350*/  UIADD3 UR6, UR4, 0x34680, URZ ;  /* 0x0003468004067890 */ /* 0x000fe4000fffe03f */
[----:B------:R-:W-:-:S04]  /*16360*/  UIADD3 UR5, UR4, 0x34600, URZ ;  /* 0x0003460004057890 */ /* 0x000fc8000fffe03f */
[----:B------:R-:W-:Y:S02]  /*16370*/  IMAD.U32 R26, RZ, RZ, UR6 ;  /* 0x00000006ff1a7e24 */ /* 0x000fe4000f8e00ff */
[----:B------:R-:W-:-:S03]  /*16380*/  MOV R24, UR5 ;  /* 0x0000000500187c02 */ /* 0x000fc60008000f00 */
[----:B------:R-:W-:Y:S02]  /*16390*/  SHF.R.U64 R26, R26, 0x4, RZ ;  /* 0x000000041a1a7819 */ /* 0x000fe400000012ff */
[----:B------:R-:W-:Y:S02]  /*163a0*/  SHF.R.U64 R24, R24, 0x4, RZ ;  /* 0x0000000418187819 */ /* 0x000fe400000012ff */
[----:B-----5:R-:W-:Y:S01]  /*163b0*/  IADD3 R13, R13, -0x1, RZ ;  /* 0xffffffff0d0d7810 */ /* 0x020fe20007ffe0ff */
[----:B------:R-:W-:Y:S04]  /*163c0*/  STS [UR4+0x34690], R26 ;  /* 0x0346901aff007988 */ /* 0x000fe80008000804 */
[----:B------:R-:W-:Y:S04]  /*163d0*/  STS [UR4+0x34610], R24 ;  /* 0x03461018ff007988 */ /* 0x000fe80008000804 */
[----:B------:R-:W-:Y:S04]  /*163e0*/  STS [UR4+0x34614], R24 ;  /* 0x03461418ff007988 */ /* 0x000fe80008000804 */
[----:B------:R-:W-:Y:S04]  /*163f0*/  STS [UR4+0x34694], R26 ;  /* 0x0346941aff007988 */ /* 0x000fe80008000804 */
[----:B------:R-:W-:Y:S04]  /*16400*/  STS [UR4+0x34630], RZ ;  /* 0x034630ffff007988 */ /* 0x000fe80008000804 */
[----:B------:R-:W-:Y:S01]  /*16410*/  STS [UR4+0x346b0], RZ ;  /* 0x0346b0ffff007988 */ /* 0x000fe20008000804 */
[----:B---3--:R-:W-:-:S04]  /*16420*/  SHF.L.U64.HI R5, R4, 0x1, R5 ;  /* 0x0000000104057819 */ /* 0x008fc80000010205 */
[----:B------:R-:W-:Y:S02]  /*16430*/  LOP3.LUT R5, R5, 0x1fffffff, RZ, 0xc0, !PT ;  /* 0x1fffffff05057812 */ /* 0x000fe400078ec0ff */
[----:B--2---:R-:W-:Y:S02]  /*16440*/  SHF.L.U64.HI R3, R2, 0x1, R3 ;  /* 0x0000000102037819 */ /* 0x004fe40000010203 */
[----:B------:R-:W-:Y:S02]  /*16450*/  SHF.R.U32.HI R15, RZ, 0x4, R5 ;  /* 0x00000004ff0f7819 */ /* 0x000fe40000011605 */
[----:B------:R-:W-:Y:S02]  /*16460*/  LOP3.LUT R3, R3, 0x1fffffff, RZ, 0xc0, !PT ;  /* 0x1fffffff03037812 */ /* 0x000fe400078ec0ff */
[----:B-1----:R-:W-:Y:S02]  /*16470*/  LOP3.LUT R10, R10, 0xf, R15, 0xb8, !PT ;  /* 0x0000000f0a0a7812 */ /* 0x002fe400078eb80f */
[----:B------:R-:W-:-:S04]  /*16480*/  SHF.R.U32.HI R15, RZ, 0x4, R3 ;  /* 0x00000004ff0f7819 */ /* 0x000fc80000011603 */
[----:B------:R-:W-:Y:S01]  /*16490*/  LOP3.LUT R14, R12, 0xf, R15, 0xb8, !PT ;  /* 0x0000000f0c0e7812 */ /* 0x000fe200078eb80f */
[----:B------:R-:W-:Y:S04]  /*164a0*/  STS [UR4+0x3461c], R10 ;  /* 0x03461c0aff007988 */ /* 0x000fe80008000804 */
[----:B------:R-:W-:Y:S04]  /*164b0*/  STS [UR4+0x3469c], R14 ;  /* 0x03469c0eff007988 */ /* 0x000fe80008000804 */
[----:B------:R-:W1:Y:S04]  /*164c0*/  LDS R12, [UR4+0x3461c] ;  /* 0x03461c04ff0c7984 */ /* 0x000e680008000800 */
[----:B------:R-:W2:Y:S01]  /*164d0*/  LDS R15, [UR4+0x3469c] ;  /* 0x03469c04ff0f7984 */ /* 0x000ea20008000800 */
[----:B-1----:R-:W-:-:S02]  /*164e0*/  LOP3.LUT R12, R12, 0xf0, RZ, 0xb8, !PT ;  /* 0x000000f00c0c7812 */ /* 0x002fc400078eb8ff */
[----:B--2---:R-:W-:-:S03]  /*164f0*/  LOP3.LUT R15, R15, 0xf0, RZ, 0xb8, !PT ;  /* 0x000000f00f0f7812 */ /* 0x004fc600078eb8ff */
[----:B------:R-:W-:Y:S04]  /*16500*/  STS [UR4+0x3461c], R12 ;  /* 0x03461c0cff007988 */ /* 0x000fe80008000804 */
[----:B------:R-:W-:Y:S04]  /*16510*/  STS [UR4+0x3469c], R15 ;  /* 0x03469c0fff007988 */ /* 0x000fe80008000804 */
[----:B------:R-:W1:Y:S04]  /*16520*/  LDS R25, [UR4+0x3461c] ;  /* 0x03461c04ff197984 */ /* 0x000e680008000800 */
[----:B------:R-:W2:Y:S01]  /*16530*/  LDS R27, [UR4+0x3469c] ;  /* 0x03469c04ff1b7984 */ /* 0x000ea20008000800 */
[----:B-1----:R-:W-:-:S02]  /*16540*/  LOP3.LUT R25, R25, 0xf00, RZ, 0xb8, !PT ;  /* 0x00000f0019197812 */ /* 0x002fc400078eb8ff */
[----:B--2---:R-:W-:-:S03]  /*16550*/  LOP3.LUT R27, R27, 0xf00, RZ, 0xb8, !PT ;  /* 0x00000f001b1b7812 */ /* 0x004fc600078eb8ff */
[----:B------:R-:W-:Y:S04]  /*16560*/  STS.64 [UR4+0x34618], R24 ;  /* 0x03461818ff007988 */ /* 0x000fe80008000a04 */
[----:B------:R-:W-:Y:S04]  /*16570*/  STS.64 [UR4+0x34698], R26 ;  /* 0x0346981aff007988 */ /* 0x000fe80008000a04 */
[----:B------:R-:W1:Y:S04]  /*16580*/  LDS R23, [UR4+0x3461c] ;  /* 0x03461c04ff177984 */ /* 0x000e680008000800 */
[----:B------:R-:W2:Y:S01]  /*16590*/  LDS R10, [UR4+0x3469c] ;  /* 0x03469c04ff0a7984 */ /* 0x000ea20008000800 */
[----:B------:R-:W-:Y:S01]  /*165a0*/  IMAD.SHL.U32 R4, R4, 0x2, RZ ;  /* 0x0000000204047824 */ /* 0x000fe200078e00ff */
[----:B------:R-:W-:Y:S01]  /*165b0*/  SHF.L.U32 R2, R2, 0x1, RZ ;  /* 0x0000000102027819 */ /* 0x000fe200000006ff */
[----:B------:R-:W-:Y:S01]  /*165c0*/  VIADD R12, R11, 0xffffffff ;  /* 0xffffffff0b0c7836 */ /* 0x000fe20000000000 */
[----:B------:R-:W-:-:S02]  /*165d0*/  CS2R R14, SRZ ;  /* 0x00000000000e7805 */ /* 0x000fc4000001ff00 */
[----:B------:R-:W-:Y:S02]  /*165e0*/  LOP3.LUT R4, R4, 0xfffffffe, RZ, 0xc0, !PT ;  /* 0xfffffffe04047812 */ /* 0x000fe400078ec0ff */
[----:B------:R-:W-:Y:S01]  /*165f0*/  LOP3.LUT R2, R2, 0xfffffffe, RZ, 0xc0, !PT ;  /* 0xfffffffe02027812 */ /* 0x000fe200078ec0ff */
[----:B------:R3:W-:Y:S01]  /*16600*/  STS.128 [UR4+0x34620], R12 ;  /* 0x0346200cff007988 */ /* 0x0007e20008000c04 */
[----:B------:R-:W-:Y:S02]  /*16610*/  SHF.R.U64 R5, R4, 0x4, R5 ;  /* 0x0000000404057819 */ /* 0x000fe40000001205 */
[----:B------:R-:W-:Y:S01]  /*16620*/  SHF.R.U64 R3, R2, 0x4, R3 ;  /* 0x0000000402037819 */ /* 0x000fe20000001203 */
[----:B----4-:R4:W-:Y:S04]  /*16630*/  STS.64 [UR4+0x34600], R8 ;  /* 0x03460008ff007988 */ /* 0x0109e80008000a04 */
[----:B------:R4:W-:Y:S01]  /*16640*/  STS [UR4+0x3460c], R5 ;  /* 0x03460c05ff007988 */ /* 0x0009e20008000804 */
[----:B---3--:R-:W-:-:S03]  /*16650*/  IADD3 R13, R19, -0x1, RZ ;  /* 0xffffffff130d7810 */ /* 0x008fc60007ffe0ff */
[----:B------:R4:W-:Y:S04]  /*16660*/  STS [UR4+0x3468c], R3 ;  /* 0x03468c03ff007988 */ /* 0x0009e80008000804 */
[----:B------:R4:W-:Y:S01]  /*16670*/  STS.128 [UR4+0x346a0], R12 ;  /* 0x0346a00cff007988 */ /* 0x0009e20008000c04 */
[----:B-1----:R-:W-:Y:S02]  /*16680*/  LOP3.LUT R23, R23, 0xf000, RZ, 0xb8, !PT ;  /* 0x0000f00017177812 */ /* 0x002fe400078eb8ff */
[----:B--2---:R-:W-:Y:S01]  /*16690*/  LOP3.LUT R10, R10, 0xf000, RZ, 0xb8, !PT ;  /* 0x0000f0000a0a7812 */ /* 0x004fe200078eb8ff */
[----:B------:R4:W-:Y:S04]  /*166a0*/  STS.64 [UR4+0x34680], R6 ;  /* 0x03468006ff007988 */ /* 0x0009e80008000a04 */
[----:B------:R4:W-:Y:S04]  /*166b0*/  STS [UR4+0x3461c], R23 ;  /* 0x03461c17ff007988 */ /* 0x0009e80008000804 */
[----:B------:R4:W-:Y:S02]  /*166c0*/  STS [UR4+0x3469c], R10 ;  /* 0x03469c0aff007988 */ /* 0x0009e40008000804 */
.L_x_289:
[----:B------:R-:W-:Y:S05]  /*166d0*/  BSYNC B0 ;  /* 0x0000000000007941 */ /* 0x000fea0003800000 */
.L_x_288:
[----:B------:R-:W-:Y:S01]  /*166e0*/  ELECT P0, URZ, PT ;  /* 0x00000000003f782f */ /* 0x000fe20003800000 */
[----:B------:R-:W-:Y:S01]  /*166f0*/  NOP ;  /* 0x0000000000007918 */ /* 0x000fe20000000000 */
[----:B------:R-:W-:Y:S11]  /*16700*/  BSSY B0, `(.L_x_290) ;  /* 0x0000004000007945 */ /* 0x000ff60003800000 */
[----:B------:R-:W-:Y:S05]  /*16710*/  @!P0 BRA `(.L_x_291) ;  /* 0x0000000000088947 */ /* 0x000fea0003800000 */
[----:B------:R0:W-:Y:S01]  /*16720*/  UTMACMDFLUSH ;  /* 0x00000000000079b7 */ /* 0x0001e20000000000 */
[----:B------:R-:W-:-:S04]  /*16730*/  DEPBAR.LE SB0, 0x0 ;  /* 0x000080000000791a */ /* 0x000fc80000000000 */
.L_x_291:
[----:B------:R-:W-:Y:S05]  /*16740*/  BSYNC B0 ;  /* 0x0000000000007941 */ /* 0x000fea0003800000 */
.L_x_290:
[----:B------:R-:W-:Y:S01]  /*16750*/  UMOV UR4, 0x400 ;  /* 0x0000040000047882 */ /* 0x000fe20000000000 */
[----:B---3--:R-:W-:Y:S01]  /*16760*/  IMAD.SHL.U32 R0, R0, 0x4, RZ ;  /* 0x0000000400007824 */ /* 0x008fe200078e00ff */
[----:B------:R-:W-:Y:S01]  /*16770*/  ULEA UR16, UR58, UR4, 0x18 ;  /* 0x000000043a107291 */ /* 0x000fe2000f8ec03f */
[----:B------:R-:W-:-:S03]  /*16780*/  ULDC UR14, c[0x0][0x884] ;  /* 0x00022100000e7ab9 */ /* 0x000fc60000000800 */
[----:B------:R-:W-:Y:S01]  /*16790*/  UIADD3 UR18, UR16, 0x34600, URZ ;  /* 0x0003460010127890 */ /* 0x000fe2000fffe03f */
[----:B-1----:R-:W-:Y:S01]  /*167a0*/  IADD3 R4, P0, R0, UR12, RZ ;  /* 0x0000000c00047c10 */ /* 0x002fe2000ff1e0ff */
[----:B------:R-:W-:Y:S01]  /*167b0*/  UIMAD.WIDE UR14, UR14, 0x80, UR12 ;  /* 0x000000800e0e78a5 */ /* 0x000fe2000f8e020c */
[----:B----4-:R-:W-:Y:S02]  /*167c0*/  IMAD.MOV.U32 R6, RZ, RZ, 0x1 ;  /* 0x00000001ff067424 */ /* 0x010fe400078e00ff */
[----:B------:R-:W-:-:S03]  /*167d0*/  IADD3.X R5, RZ, UR13, RZ, P0, !PT ;  /* 0x0000000dff057c10 */ /* 0x000fc600087fe4ff */
[----:B------:R-:W-:Y:S01]  /*167e0*/  IADD3 R2, P1, R0, UR14, RZ ;  /* 0x0000000e00027c10 */ /* 0x000fe2000ff3e0ff */
[----:B------:R-:W1:Y:S04]  /*167f0*/  LDS R7, [R0+UR18] ;  /* 0x0000001200077984 */ /* 0x000e680008000800 */
[----:B------:R2:W3:Y:S01]  /*16800*/  LDS R9, [R0+UR18+0x80] ;  /* 0x0000801200097984 */ /* 0x0004e20008000800 */
[----:B------:R-:W-:Y:S01]  /*16810*/  IMAD.X R3, RZ, RZ, UR15, P1 ;  /* 0x0000000fff037e24 */ /* 0x000fe200088e06ff */
[----:B------:R-:W-:Y:S02]  /*16820*/  LOP3.LUT P1, RZ, R21, 0x7f, RZ, 0xc0, !PT ;  /* 0x0000007f15ff7812 */ /* 0x000fe4000782c0ff */
[----:B------:R-:W-:Y:S01]  /*16830*/  MOV R8, 0x1 ;  /* 0x0000000100087802 */ /* 0x000fe20000000f00 */
[----:B------:R-:W-:Y:S01]  /*16840*/  BSSY B0, `(.L_x_292) ;  /* 0x00000ea000007945 */ /* 0x000fe20003800000 */
[----:B------:R-:W-:Y:S01]  /*16850*/  ISETP.EQ.OR P2, PT, R20, RZ, P1 ;  /* 0x000000ff1400720c */ /* 0x000fe20000f42670 */
[----:B------:R-:W-:Y:S01]  /*16860*/  IMAD.MOV.U32 R10, RZ, RZ, 0x1 ;  /* 0x00000001ff0a7424 */ /* 0x000fe200078e00ff */
[----:B--2---:R-:W-:-:S02]  /*16870*/  MOV R0, RZ ;  /* 0x000000ff00007202 */ /* 0x004fc40000000f00 */
[----:B------:R-:W-:Y:S01]  /*16880*/  MOV R19, RZ ;  /* 0x000000ff00137202 */ /* 0x000fe20000000f00 */
[----:B------:R-:W-:Y:S02]  /*16890*/  ULOP3.LUT UR20, UR59, 0x1, URZ, 0xfc, !UPT ;  /* 0x000000013b147892 */ /* 0x000fe4000f8efc3f */
[----:B------:R-:W-:Y:S02]  /*168a0*/  ULOP3.LUT UR17, UR40, 0x2, URZ, 0xfc, !UPT ;  /* 0x0000000228117892 */ /* 0x000fe4000f8efc3f */
[----:B------:R-:W-:Y:S01]  /*168b0*/  UIADD3 UR19, UR16, 0x34680, URZ ;  /* 0x0003468010137890 */ /* 0x000fe2000fffe03f */
[----:B-1----:R-:W5:Y:S04]  /*168c0*/  ATOMG.E.EXCH.STRONG.GPU PT, RZ, [R4], R7 ;  /* 0x0000000704ff73a8 */ /* 0x002f6800041ee100 */
[----:B---3--:R1:W5:Y:S02]  /*168d0*/  ATOMG.E.EXCH.STRONG.GPU PT, RZ, [R2], R9 ;  /* 0x0000000902ff73a8 */ /* 0x00836400041ee100 */
[----:B-1----:R-:W-:-:S02]  /*168e0*/  PRMT R2, R6, 0x7610, R2 ;  /* 0x0000761006027816 */ /* 0x002fc40000000002 */
[----:B------:R-:W-:-:S07]  /*168f0*/  PRMT R3, R8, 0x7610, R3 ;  /* 0x0000761008037816 */ /* 0x000fce0000000003 */
.L_x_312:
[----:B------:R-:W-:Y:S01]  /*16900*/  LOP3.LUT P0, RZ, R3, 0xff, RZ, 0xc0, !PT ;  /* 0x000000ff03ff7812 */ /* 0x000fe2000780c0ff */
[----:B-----5:R-:W-:Y:S01]  /*16910*/  VIADD R4, R11, 0x3f ;  /* 0x0000003f0b047836 */ /* 0x020fe20000000000 */
[----:B------:R-:W-:Y:S05]  /*16920*/  YIELD ;  /* 0x0000000000007946 */ /* 0x000fea0003800000 */
[----:B------:R-:W-:Y:S01]  /*16930*/  SHF.R.S32.HI R5, RZ, 0x1f, R4 ;  /* 0x0000001fff057819 */ /* 0x000fe20000011404 */
[----:B------:R-:W-:Y:S03]  /*16940*/  BSSY B1, `(.L_x_293) ;  /* 0x0000008000017945 */ /* 0x000fe60003800000 */
[----:B------:R-:W-:-:S02]  /*16950*/  LEA.HI R5, R5, R4, RZ, 0x6 ;  /* 0x0000000405057211 */ /* 0x000fc400078f30ff */
[----:B------:R-:W-:Y:S05]  /*16960*/  @!P0 BRA `(.L_x_294) ;  /* 0x0000000000148947 */ /* 0x000fea0003800000 */
[----:B------:R-:W-:-:S04]  /*16970*/  DEPBAR {5,4,3,2,1,0} ;  /* 0x0000003f0000791a */ /* 0x000fc80000000000 */
[----:B------:R1:W-:Y:S01]  /*16980*/  UTMACCTL.IV [UR12] ;  /* 0x000000000c0079b9 */ /* 0x0003e20008000000 */
[----:B------:R-:W-:-:S04]  /*16990*/  DEPBAR {5,4,3,2,1,0} ;  /* 0x0000003f0000791a */ /* 0x000fc80000000000 */
[----:B------:R1:W-:Y:S02]  /*169a0*/  UTMACCTL.IV [UR14] ;  /* 0x000000000e0079b9 */ /* 0x0003e40008000000 */
[----:B-1----:R-:W-:Y:S01]  /*169b0*/  NOP ;  /* 0x0000000000007918 */ /* 0x002fe20000000000 */
.L_x_294:
[----:B------:R-:W-:Y:S05]  /*169c0*/  BSYNC B1 ;  /* 0x0000000000017941 */ /* 0x000fea0003800000 */
.L_x_293:
[----:B------:R-:W-:Y:S01]  /*169d0*/  UMOV UR4, 0xffffffff ;  /* 0xffffffff00047882 */ /* 0x000fe20000000000 */
[----:B------:R-:W-:Y:S02]  /*169e0*/  SHF.R.S32.HI R7, RZ, 0x6, R5 ;  /* 0x00000006ff077819 */ /* 0x000fe40000011405 */
[----:B------:R-:W-:Y:S05]  /*169f0*/  BRA.DIV UR4, `(.L_x_295) ;  /* 0x0000004604047947 */ /* 0x000fea000b800000 */
[----:B------:R-:W-:-:S13]  /*16a00*/  ELECT P6, URZ, PT ;  /* 0x00000000003f782f */ /* 0x000fda00038c0000 */
.L_x_404:
[----:B------:R-:W-:Y:S01]  /*16a10*/  ISETP.LT.OR P6, PT, R11, 0x1, !P6 ;  /* 0x000000010b00780c */ /* 0x000fe200077c1670 */
[----:B------:R-:W-:-:S12]  /*16a20*/  BSSY B1, `(.L_x_296) ;  /* 0x000002e000017945 */ /* 0x000fd80003800000 */
[----:B------:R-:W-:Y:S05]  /*16a30*/  @P6 BRA `(.L_x_297) ;  /* 0x0000000000b06947 */ /* 0x000fea0003800000 */
[----:B------:R-:W-:Y:S01]  /*16a40*/  SHF.L.U32 R17, R17, 0x8, RZ ;  /* 0x0000000811117819 */ /* 0x000fe200000006ff */
[----:B------:R-:W-:Y:S01]  /*16a50*/  IMAD.SHL.U32 R16, R16, 0x80, RZ ;  /* 0x0000008010107824 */ /* 0x000fe200078e00ff */
[----:B------:R-:W-:Y:S01]  /*16a60*/  IADD3 R9, R7, 0x1, RZ ;  /* 0x0000000107097810 */ /* 0x000fe20007ffe0ff */
[----:B------:R-:W-:Y:S01]  /*16a70*/  IMAD.MOV.U32 R12, RZ, RZ, RZ ;  /* 0x000000ffff0c7224 */ /* 0x000fe200078e00ff */
[----:B------:R-:W-:Y:S01]  /*16a80*/  MOV R3, R10 ;  /* 0x0000000a00037202 */ /* 0x000fe20000000f00 */
[----:B------:R-:W-:-:S07]  /*16a90*/  IMAD.MOV.U32 R4, RZ, RZ, R0 ;  /* 0x000000ffff047224 */ /* 0x000fce00078e0000 */
.L_x_301:
[----:B--2---:R-:W-:Y:S01]  /*16aa0*/  LEA R8, R4, UR16, 0x3 ;  /* 0x0000001004087c11 */ /* 0x004fe2000f8e18ff */
[----:B------:R-:W-:Y:S05]  /*16ab0*/  YIELD ;  /* 0x0000000000007946 */ /* 0x000fea0003800000 */
[----:B------:R-:W-:Y:S01]  /*16ac0*/  SHF.L.U32 R5, R3, 0x1f, RZ ;  /* 0x0000001f03057819 */ /* 0x000fe200000006ff */
[----:B------:R-:W1:Y:S03]  /*16ad0*/  @!P1 LDC R6, c[0x0][0x500] ;  /* 0x00014000ff069b82 */ /* 0x000e660000000800 */
[----:B------:R-:W2:Y:S02]  /*16ae0*/  SYNCS.PHASECHK.TRANS64.TRYWAIT P0, [R8+URZ+0x344a0], R5 ;  /* 0x0344a005080075a7 */ /* 0x000ea4000800017f */
[----:B--2---:R-:W-:Y:S05]  /*16af0*/  @!P0 BRA `(.L_x_298) ;  /* 0x0000004000e48947 */ /* 0x004fea0003800000 */
.L_x_405:
[----:B------:R-:W-:Y:S01]  /*16b00*/  UPRMT UR4, UR17, 0x9910, URZ ;  /* 0x0000991011047896 */ /* 0x000fe2000800003f */
[----:B-1----:R1:W-:Y:S03]  /*16b10*/  @!P1 SYNCS.ARRIVE.TRANS64 RZ, [R8+URZ+0x34480], R6 ;  /* 0x0344800608ff99a7 */ /* 0x0023e6000800003f */
[----:B------:R-:W-:-:S06]  /*16b20*/  UISETP.NE.AND UP0, UPT, UR4, 0x2, UPT ;  /* 0x000000020400788c */ /* 0x000fcc000bf05270 */
[----:B------:R-:W-:-:S13]  /*16b30*/  PLOP3.LUT P0, PT, PT, PT, UP0, 0x80, 0x0 ;  /* 0x000000000000781c */ /* 0x000fda0003f0f008 */
[----:B-1----:R-:W-:Y:S05]  /*16b40*/  @P0 BRA `(.L_x_299) ;  /* 0x0000000000040947 */ /* 0x002fea0003800000 */
[----:B------:R-:W-:Y:S01]  /*16b50*/  BPT.TRAP 0x1 ;  /* 0x000000040000795c */ /* 0x000fe20000300000 */
.L_x_299:
[----:B------:R-:W-:Y:S05]  /*16b60*/  @P2 BRA `(.L_x_300) ;  /* 0x0000000000042947 */ /* 0x000fea0003800000 */
[----:B------:R-:W-:Y:S01]  /*16b70*/  BPT.TRAP 0x1 ;  /* 0x000000040000795c */ /* 0x000fe20000300000 */
.L_x_300:
[----:B------:R-:W-:Y:S01]  /*16b80*/  R2UR UR8, R4 ;  /* 0x00000000040872ca */ /* 0x000fe200000e0000 */
[----:B------:R-:W-:Y:S01]  /*16b90*/  VIADD R9, R9, 0xffffffff ;  /* 0xffffffff09097836 */ /* 0x000fe20000000000 */
[----:B------:R-:W-:Y:S01]  /*16ba0*/  R2UR UR9, R8 ;  /* 0x00000000080972ca */ /* 0x000fe200000e0000 */
[----:B------:R-:W-:Y:S01]  /*16bb0*/  UMOV UR22, 0x0 ;  /* 0x0000000000167882 */ /* 0x000fe20000000000 */
[----:B------:R-:W-:Y:S01]  /*16bc0*/  R2UR UR10, R12 ;  /* 0x000000000c0a72ca */ /* 0x000fe200000e0000 */
[----:B------:R-:W-:Y:S01]  /*16bd0*/  UMOV UR23, 0x10000000 ;  /* 0x1000000000177882 */ /* 0x000fe20000000000 */
[----:B------:R-:W-:Y:S02]  /*16be0*/  R2UR UR11, R16 ;  /* 0x00000000100b72ca */ /* 0x000fe400000e0000 */
[----:B------:R-:W-:Y:S02]  /*16bf0*/  R2UR UR7, R17 ;  /* 0x00000000110772ca */ /* 0x000fe400000e0000 */
[----:B------:R-:W-:-:S02]  /*16c00*/  ISETP.GT.AND P3, PT, R9, 0x1, PT ;  /* 0x000000010900780c */ /* 0x000fc40003f64270 */
[----:B------:R-:W-:Y:S01]  /*16c10*/  IADD3 R4, R4, 0x1, RZ ;  /* 0x0000000104047810 */ /* 0x000fe20007ffe0ff */
[----:B------:R-:W-:Y:S01]  /*16c20*/  ULEA UR4, UR8, UR16, 0xf ;  /* 0x0000001008047291 */ /* 0x000fe2000f8e783f */
[----:B------:R-:W-:Y:S01]  /*16c30*/  IADD3 R12, R12, 0x40, RZ ;  /* 0x000000400c0c7810 */ /* 0x000fe20007ffe0ff */
[----:B------:R-:W-:Y:S01]  /*16c40*/  ULEA UR8, UR8, UR16, 0xe ;  /* 0x0000001008087291 */ /* 0x000fe2000f8e703f */
[C---:B------:R-:W-:Y:S01]  /*16c50*/  ISETP.NE.AND P0, PT, R4.reuse, 0x4, PT ;  /* 0x000000040400780c */ /* 0x040fe20003f05270 */
[----:B------:R-:W-:Y:S02]  /*16c60*/  UIADD3 UR9, UR9, 0x34480, URZ ;  /* 0x0003448009097890 */ /* 0x000fe4000fffe03f */
[----:B------:R-:W-:Y:S01]  /*16c70*/  UIADD3 UR4, UR4, 0x10000, URZ ;  /* 0x0001000004047890 */ /* 0x000fe2000fffe03f */
[----:B------:R-:W-:Y:S01]  /*16c80*/  SEL R6, RZ, 0x1, P0 ;  /* 0x00000001ff067807 */ /* 0x000fe20000000000 */
[----:B------:R-:W-:Y:S01]  /*16c90*/  UMOV UR6, UR10 ;  /* 0x0000000a00067c82 */ /* 0x000fe20008000000 */
[----:B------:R-:W-:-:S02]  /*16ca0*/  SEL R4, R4, RZ, P0 ;  /* 0x000000ff04047207 */ /* 0x000fc40000000000 */
[----:B------:R-:W-:Y:S01]  /*16cb0*/  UMOV UR5, UR9 ;  /* 0x0000000900057c82 */ /* 0x000fe20008000000 */
[----:B------:R-:W-:Y:S01]  /*16cc0*/  LOP3.LUT R3, R3, R6, RZ, 0x3c, !PT ;  /* 0x0000000603037212 */ /* 0x000fe200078e3cff */
[----:B------:R1:W-:Y:S02]  /*16cd0*/  UTMALDG.2D [UR8], [UR12], desc[UR22] ;  /* 0x000016080c0075b4 */ /* 0x0003e40008009000 */
[----:B------:R1:W-:Y:S02]  /*16ce0*/  UTMALDG.2D [UR4], [UR14], desc[UR22] ;  /* 0x000016040e0075b4 */ /* 0x0003e40008009000 */
[----:B-1----:R-:W-:Y:S05]  /*16cf0*/  @P3 BRA `(.L_x_301) ;  /* 0xfffffffc00683947 */ /* 0x002fea000383ffff */
.L_x_297:
[----:B------:R-:W-:Y:S05]  /*16d00*/  BSYNC B1 ;  /* 0x0000000000017941 */ /* 0x000fea0003800000 */
.L_x_296:
[----:B------:R-:W-:Y:S01]  /*16d10*/  IMAD.IADD R0, R7, 0x1, R0 ;  /* 0x0000000107007824 */ /* 0x000fe200078e0200 */
[----:B------:R-:W-:-:S04]  /*16d20*/  LOP3.LUT P0, RZ, R2, 0xff, RZ, 0xc0, !PT ;  /* 0x000000ff02ff7812 */ /* 0x000fc8000780c0ff */
[----:B------:R-:W-:-:S04]  /*16d30*/  SHF.R.U32.HI R2, RZ, 0x2, R0 ;  /* 0x00000002ff027819 */ /* 0x000fc80000011600 */
[----:B------:R-:W-:-:S04]  /*16d40*/  LOP3.LUT R2, R2, 0x1, RZ, 0xc0, !PT ;  /* 0x0000000102027812 */ /* 0x000fc800078ec0ff */
[----:B------:R-:W-:Y:S01]  /*16d50*/  ISETP.NE.U32.AND P3, PT, R2, 0x1, PT ;  /* 0x000000010200780c */ /* 0x000fe20003f65070 */
[----:B------:R-:W-:Y:S01]  /*16d60*/  @P0 SYNCS.ARRIVE.TRANS64.A1T0 RZ, [UR16+0x34508], RZ ;  /* 0x034508ffffff09a7 */ /* 0x000fe20008100010 */
[----:B------:R-:W-:Y:S02]  /*16d70*/  MOV R2, UR20 ;  /* 0x0000001400027c02 */ /* 0x000fe40008000f00 */
[----:B------:R-:W-:Y:S02]  /*16d80*/  ISETP.GT.U32.AND P0, PT, R0, 0x3, PT ;  /* 0x000000030000780c */ /* 0x000fe40003f04070 */
[----:B------:R-:W-:Y:S02]  /*16d90*/  ISETP.NE.AND P4, PT, R2, 0x3, PT ;  /* 0x000000030200780c */ /* 0x000fe40003f85270 */
[C---:B------:R-:W-:Y:S02]  /*16da0*/  ISETP.LT.U32.AND P0, PT, R7.reuse, 0x4, P0 ;  /* 0x000000040700780c */ /* 0x040fe40000701070 */
[----:B------:R-:W-:-:S02]  /*16db0*/  ISETP.GT.U32.AND P3, PT, R7, 0x3, !P3 ;  /* 0x000000030700780c */ /* 0x000fc40005f64070 */
[----:B------:R-:W-:Y:S02]  /*16dc0*/  SEL R3, RZ, 0x1, !P0 ;  /* 0x00000001ff037807 */ /* 0x000fe40004000000 */
[----:B------:R-:W-:Y:S02]  /*16dd0*/  SEL R2, RZ, 0x1, !P3 ;  /* 0x00000001ff027807 */ /* 0x000fe40005800000 */
[----:B------:R-:W-:Y:S02]  /*16de0*/  LOP3.LUT R0, R0, 0x3, RZ, 0xc0, !PT ;  /* 0x0000000300007812 */ /* 0x000fe400078ec0ff */
[----:B------:R-:W-:Y:S01]  /*16df0*/  LOP3.LUT R10, R2, R10, R3, 0x96, !PT ;  /* 0x0000000a020a7212 */ /* 0x000fe200078e9603 */
[----:B------:R-:W-:Y:S06]  /*16e00*/  @!P4 BRA `(.L_x_302) ;  /* 0x000000000004c947 */ /* 0x000fec0003800000 */
[----:B------:R-:W-:Y:S01]  /*16e10*/  BPT.TRAP 0x1 ;  /* 0x000000040000795c */ /* 0x000fe20000300000 */
.L_x_302:
[C---:B------:R-:W-:Y:S01]  /*16e20*/  LEA R3, R22.reuse, UR16, 0x3 ;  /* 0x0000001016037c11 */ /* 0x040fe2000f8e18ff */
[----:B------:R-:W-:Y:S01]  /*16e30*/  BSSY B1, `(.L_x_303) ;  /* 0x0000005000017945 */ /* 0x000fe20003800000 */
[----:B------:R-:W-:Y:S02]  /*16e40*/  SHF.L.U32 R2, R19, 0x1f, RZ ;  /* 0x0000001f13027819 */ /* 0x000fe400000006ff */
[----:B------:R-:W-:Y:S02]  /*16e50*/  LEA R4, R22, UR16, 0x4 ;  /* 0x0000001016047c11 */ /* 0x000fe4000f8e20ff */
[----:B------:R-:W1:Y:S02]  /*16e60*/  SYNCS.PHASECHK.TRANS64.TRYWAIT P0, [R3+URZ+0x34400], R2 ;  /* 0x03440002030075a7 */ /* 0x000e64000800017f */
[----:B-1----:R-:W-:Y:S05]  /*16e70*/  @!P0 BRA `(.L_x_304) ;  /* 0x0000004000188947 */ /* 0x002fea0003800000 */
.L_x_406:
[----:B------:R-:W-:Y:S05]  /*16e80*/  BSYNC B1 ;  /* 0x0000000000017941 */ /* 0x000fea0003800000 */
.L_x_303:
[----:B--2---:R-:W2:Y:S01]  /*16e90*/  LDS.128 R4, [R4+0x34530] ;  /* 0x0345300004047984 */ /* 0x004ea20000000c00 */
[----:B------:R-:W-:Y:S01]  /*16ea0*/  @!PT LDS RZ, [RZ] ;  /* 0x00000000fffff984 */ /* 0x000fe20000000800 */
[----:B------:R-:W-:Y:S01]  /*16eb0*/  @!PT LDS RZ, [RZ] ;  /* 0x00000000fffff984 */ /* 0x000fe20000000800 */
[----:B------:R-:W-:Y:S01]  /*16ec0*/  @!PT LDS RZ, [RZ] ;  /* 0x00000000fffff984 */ /* 0x000fe20000000800 */
[----:B------:R-:W-:Y:S01]  /*16ed0*/  @!PT LDS RZ, [RZ] ;  /* 0x00000000fffff984 */ /* 0x000fe20000000800 */
[----:B------:R3:W-:Y:S06]  /*16ee0*/  MEMBAR.ALL.CTA ;  /* 0x0000000000007992 */ /* 0x0007ec0000008000 */
[----:B---3--:R-:W3:Y:S01]  /*16ef0*/  FENCE.VIEW.ASYNC.S ;  /* 0x00000000000073c6 */ /* 0x008ee20000000000 */
[----:B--2---:R-:W-:Y:S01]  /*16f00*/  IMAD.MOV.U32 R17, RZ, RZ, R5 ;  /* 0x000000ffff117224 */ /* 0x004fe200078e0005 */
[----:B------:R-:W-:Y:S01]  /*16f10*/  MOV R16, R4 ;  /* 0x0000000400107202 */ /* 0x000fe20000000f00 */
[----:B---3--:R-:W-:Y:S06]  /*16f20*/  @!P4 BRA `(.L_x_305) ;  /* 0x000000000004c947 */ /* 0x008fec0003800000 */
[----:B------:R-:W-:Y:S01]  /*16f30*/  BPT.TRAP 0x1 ;  /* 0x000000040000795c */ /* 0x000fe20000300000 */
.L_x_305:
[----:B------:R-:W2:Y:S01]  /*16f40*/  S2R R5, SR_CgaCtaId ;  /* 0x0000000000057919 */ /* 0x000ea20000008800 */
[----:B------:R-:W-:Y:S01]  /*16f50*/  ISETP.NE.AND P0, PT, R7, RZ, PT ;  /* 0x000000ff0700720c */ /* 0x000fe20003f05270 */
[----:B-1----:R-:W-:Y:S01]  /*16f60*/  VIADD R2, R3, 0x34440 ;  /* 0x0003444003027836 */ /* 0x002fe20000000000 */
[CC--:B------:R-:W-:Y:S02]  /*16f70*/  ISETP.NE.AND P3, PT, R6.reuse, R18.reuse, PT ;  /* 0x000000120600720c */ /* 0x0c0fe40003f65270 */
[----:B------:R-:W-:Y:S02]  /*16f80*/  ISETP.EQ.OR P0, PT, R6, R18, !P0 ;  /* 0x000000120600720c */ /* 0x000fe40004702670 */
[----:B--2---:R-:W-:-:S04]  /*16f90*/  PRMT R2, R5, 0x654, R2 ;  /* 0x0000065405027816 */ /* 0x004fc80000000002 */
[----:B------:R1:W-:Y:S07]  /*16fa0*/  SYNCS.ARRIVE.TRANS64.RED.A1T0 RZ, [R2+URZ], RZ ;  /* 0x000000ff02ff79a7 */ /* 0x0003ee000810043f */
[----:B------:R-:W-:Y:S05]  /*16fb0*/  @P0 BRA `(.L_x_306) ;  /* 0x0000000400a40947 */ /* 0x000fea0003800000 */
[----:B-1----:R-:W1:Y:S02]  /*16fc0*/  LDC.64 R2, c[0x0][0x290] ;  /* 0x0000a400ff027b82 */ /* 0x002e640000000a00 */
[----:B-1----:R-:W-:-:S05]  /*16fd0*/  IMAD.WIDE R2, R6, 0xc, R2 ;  /* 0x0000000c06027825 */ /* 0x002fca00078e0202 */
[----:B------:R1:W5:Y:S01]  /*16fe0*/  LDG.E R11, desc[UR38][R2.64+0x8] ;  /* 0x00000826020b7981 */ /* 0x000362000c1e1900 */
[----:B------:R-:W-:-:S03]  /*16ff0*/  UMOV UR4, 0xffffffff ;  /* 0xffffffff00047882 */ /* 0x000fc60000000000 */
[----:B------:R-:W-:Y:S05]  /*17000*/  BRA.DIV UR4, `(.L_x_307) ;  /* 0x0000003e04c87947 */ /* 0x000fea000b800000 */
[----:B------:R-:W-:-:S13]  /*17010*/  ELECT P6, URZ, PT ;  /* 0x00000000003f782f */ /* 0x000fda00038c0000 */
.L_x_409:
[----:B------:R-:W-:Y:S04]  /*17020*/  BSSY B1, `(.L_x_308) ;  /* 0x000004f000017945 */ /* 0x000fe80003800000 */
[----:B------:R-:W-:Y:S05]  /*17030*/  @!P6 BRA `(.L_x_309) ;  /* 0x000000040034e947 */ /* 0x000fea0003800000 */
[----:B------:R-:W-:Y:S01]  /*17040*/  SHF.R.S32.HI R21, RZ, 0x1f, R6 ;  /* 0x0000001fff157819 */ /* 0x000fe20000011406 */
[----:B------:R-:W-:Y:S01]  /*17050*/  ULDC.64 UR4, c[0x0][0x510] ;  /* 0x0001440000047ab9 */ /* 0x000fe20000000a00 */
[C---:B------:R-:W-:Y:S01]  /*17060*/  SHF.L.U32 R20, R6.reuse, 0x3, RZ ;  /* 0x0000000306147819 */ /* 0x040fe200000006ff */
[----:B------:R-:W-:Y:S01]  /*17070*/  ULDC.64 UR6, c[0x0][0x520] ;  /* 0x0001480000067ab9 */ /* 0x000fe20000000a00 */
[----:B------:R-:W-:Y:S01]  /*17080*/  SHF.L.U64.HI R21, R6, 0x3, R21 ;  /* 0x0000000306157819 */ /* 0x000fe20000010215 */
[----:B------:R-:W2:Y:S01]  /*17090*/  LDG.E R18, desc[UR38][R2.64] ;  /* 0x0000002602127981 */ /* 0x000ea2000c1e1900 */
[C---:B------:R-:W-:Y:S02]  /*170a0*/  IADD3 R8, P0, R20.reuse, UR4, RZ ;  /* 0x0000000414087c10 */ /* 0x040fe4000ff1e0ff */
[----:B------:R-:W-:Y:S02]  /*170b0*/  IADD3 R4, P4, R20, UR6, RZ ;  /* 0x0000000614047c10 */ /* 0x000fe4000ff9e0ff */
[C---:B------:R-:W-:Y:S01]  /*170c0*/  IADD3.X R9, R21.reuse, UR5, RZ, P0, !PT ;  /* 0x0000000515097c10 */ /* 0x040fe200087fe4ff */
[----:B------:R-:W-:Y:S01]  /*170d0*/  ULDC.64 UR4, c[0x0][0x518] ;  /* 0x0001460000047ab9 */ /* 0x000fe20000000a00 */
[----:B------:R-:W-:-:S03]  /*170e0*/  IADD3.X R5, R21, UR7, RZ, P4, !PT ;  /* 0x0000000715057c10 */ /* 0x000fc6000a7fe4ff */
[----:B------:R-:W3:Y:S04]  /*170f0*/  LDG.E.64 R14, desc[UR38][R8.64] ;  /* 0x00000026080e7981 */ /* 0x000ee8000c1e1b00 */
[----:B------:R4:W2:Y:S04]  /*17100*/  LDG.E.64 R12, desc[UR38][R4.64] ;  /* 0x00000026040c7981 */ /* 0x0008a8000c1e1b00 */
[----:B-1----:R-:W2:Y:S01]  /*17110*/  LDG.E R2, desc[UR38][R2.64+0x4] ;  /* 0x0000042602027981 */ /* 0x002ea2000c1e1900 */
[----:B----4-:R-:W-:-:S04]  /*17120*/  IADD3 R4, P0, R20, UR4, RZ ;  /* 0x0000000414047c10 */ /* 0x010fc8000ff1e0ff */
[----:B------:R-:W-:Y:S01]  /*17130*/  IADD3.X R5, R21, UR5, RZ, P0, !PT ;  /* 0x0000000515057c10 */ /* 0x000fe200087fe4ff */
[----:B------:R-:W-:-:S04]  /*17140*/  ULDC.64 UR4, c[0x0][0x528] ;  /* 0x00014a0000047ab9 */ /* 0x000fc80000000a00 */
[----:B------:R1:W4:Y:S02]  /*17150*/  LDG.E.64 R8, desc[UR38][R4.64] ;  /* 0x0000002604087981 */ /* 0x000324000c1e1b00 */
[----:B-1----:R-:W-:-:S04]  /*17160*/  IADD3 R4, P0, R20, UR4, RZ ;  /* 0x0000000414047c10 */ /* 0x002fc8000ff1e0ff */
[----:B------:R-:W-:-:S06]  /*17170*/  IADD3.X R5, R21, UR5, RZ, P0, !PT ;  /* 0x0000000515057c10 */ /* 0x000fcc00087fe4ff */
[----:B------:R-:W4:Y:S04]  /*17180*/  LDG.E.64 R4, desc[UR38][R4.64] ;  /* 0x0000002604047981 */ /* 0x000f28000c1e1b00 */
[----:B---3--:R-:W-:Y:S04]  /*17190*/  STS.64 [UR18], R14 ;  /* 0x0000000eff007988 */ /* 0x008fe80008000a12 */
[----:B--2---:R-:W-:Y:S04]  /*171a0*/  STS.64 [UR19], R12 ;  /* 0x0000000cff007988 */ /* 0x004fe80008000a13 */
[----:B------:R-:W1:Y:S01]  /*171b0*/  LDS R20, [UR18+0x1c] ;  /* 0x00001c12ff147984 */ /* 0x000e620008000800 */
[----:B----4-:R-:W-:-:S04]  /*171c0*/  SHF.L.U64.HI R24, R8, 0x1, R9 ;  /* 0x0000000108187819 */ /* 0x010fc80000010209 */
[----:B------:R-:W-:-:S04]  /*171d0*/  LOP3.LUT R24, R24, 0x1fffffff, RZ, 0xc0, !PT ;  /* 0x1fffffff18187812 */ /* 0x000fc800078ec0ff */
[----:B------:R-:W-:-:S04]  /*171e0*/  SHF.R.U32.HI R9, RZ, 0x4, R24 ;  /* 0x00000004ff097819 */ /* 0x000fc80000011618 */
[----:B-1----:R-:W-:-:S05]  /*171f0*/  LOP3.LUT R9, R20, 0xf, R9, 0xb8, !PT ;  /* 0x0000000f14097812 */ /* 0x002fca00078eb809 */
[----:B------:R-:W-:Y:S04]  /*17200*/  STS [UR18+0x1c], R9 ;  /* 0x00001c09ff007988 */ /* 0x000fe80008000812 */
[----:B------:R-:W1:Y:S02]  /*17210*/  LDS R23, [UR18+0x1c] ;  /* 0x00001c12ff177984 */ /* 0x000e640008000800 */
[----:B-1----:R-:W-:-:S05]  /*17220*/  LOP3.LUT R23, R23, 0xf0, RZ, 0xb8, !PT ;  /* 0x000000f017177812 */ /* 0x002fca00078eb8ff */
[----:B------:R-:W-:Y:S04]  /*17230*/  STS [UR18+0x1c], R23 ;  /* 0x00001c17ff007988 */ /* 0x000fe80008000812 */
[----:B------:R-:W1:Y:S01]  /*17240*/  LDS R21, [UR18+0x1c] ;  /* 0x00001c12ff157984 */ /* 0x000e620008000800 */
[----:B------:R-:W-:-:S05]  /*17250*/  IMAD.U32 R20, RZ, RZ, UR18 ;  /* 0x00000012ff147e24 */ /* 0x000fca000f8e00ff */
[----:B------:R-:W-:Y:S02]  /*17260*/  SHF.R.U64 R20, R20, 0x4, RZ ;  /* 0x0000000414147819 */ /* 0x000fe400000012ff */
[----:B-1----:R-:W-:-:S05]  /*17270*/  LOP3.LUT R21, R21, 0xf00, RZ, 0xb8, !PT ;  /* 0x00000f0015157812 */ /* 0x002fca00078eb8ff */
[----:B------:R-:W-:Y:S04]  /*17280*/  STS.64 [UR18+0x18], R20 ;  /* 0x00001814ff007988 */ /* 0x000fe80008000a12 */
[----:B------:R-:W1:Y:S01]  /*17290*/  LDS R25, [UR18+0x1c] ;  /* 0x00001c12ff197984 */ /* 0x000e620008000800 */
[----:B------:R-:W-:-:S04]  /*172a0*/  SHF.L.U32 R9, R8, 0x1, RZ ;  /* 0x0000000108097819 */ /* 0x000fc800000006ff */
[----:B------:R-:W-:Y:S01]  /*172b0*/  LOP3.LUT R9, R9, 0xfffffffe, RZ, 0xc0, !PT ;  /* 0xfffffffe09097812 */ /* 0x000fe200078ec0ff */
[----:B-----5:R-:W-:Y:S01]  /*172c0*/  VIADD R12, R11, 0xffffffff ;  /* 0xffffffff0b0c7836 */ /* 0x020fe20000000000 */
[----:B------:R-:W-:Y:S02]  /*172d0*/  CS2R R14, SRZ ;  /* 0x00000000000e7805 */ /* 0x000fe4000001ff00 */
[----:B------:R-:W-:Y:S02]  /*172e0*/  IADD3 R13, R18, -0x1, RZ ;  /* 0xffffffff120d7810 */ /* 0x000fe40007ffe0ff */
[----:B------:R-:W-:Y:S01]  /*172f0*/  SHF.R.U64 R9, R9, 0x4, R24 ;  /* 0x0000000409097819 */ /* 0x000fe20000001218 */
[----:B------:R-:W-:Y:S04]  /*17300*/  STS [UR18+0x10], R20 ;  /* 0x00001014ff007988 */ /* 0x000fe80008000812 */
[----:B------:R-:W-:Y:S04]  /*17310*/  STS [UR18+0x14], R20 ;  /* 0x00001414ff007988 */ /* 0x000fe80008000812 */
[----:B------:R-:W-:Y:S04]  /*17320*/  STS.128 [UR18+0x20], R12 ;  /* 0x0000200cff007988 */ /* 0x000fe80008000c12 */
[----:B------:R-:W-:Y:S04]  /*17330*/  STS [UR18+0xc], R9 ;  /* 0x00000c09ff007988 */ /* 0x000fe80008000812 */
[----:B------:R-:W-:Y:S01]  /*17340*/  STS [UR18+0x30], RZ ;  /* 0x000030ffff007988 */ /* 0x000fe20008000812 */
[----:B-1----:R-:W-:-:S05]  /*17350*/  LOP3.LUT R3, R25, 0xf000, RZ, 0xb8, !PT ;  /* 0x0000f00019037812 */ /* 0x002fca00078eb8ff */
[----:B------:R-:W-:Y:S04]  /*17360*/  STS [UR18+0x1c], R3 ;  /* 0x00001c03ff007988 */ /* 0x000fe80008000812 */
[----:B------:R-:W1:Y:S01]  /*17370*/  LDS R8, [UR19+0x1c] ;  /* 0x00001c13ff087984 */ /* 0x000e620008000800 */
[----:B------:R-:W-:-:S04]  /*17380*/  SHF.L.U64.HI R18, R4, 0x1, R5 ;  /* 0x0000000104127819 */ /* 0x000fc80000010205 */
        /* <DEDUP_REMOVED lines=13> */
[----:B------:R-:W-:Y:S01]  /*17460*/  SHF.L.U32 R3, R4, 0x1, RZ ;  /* 0x0000000104037819 */ /* 0x000fe200000006ff */
[----:B------:R-:W-:-:S03]  /*17470*/  VIADD R13, R2, 0xffffffff ;  /* 0xffffffff020d7836 */ /* 0x000fc60000000000 */
[----:B------:R-:W-:-:S04]  /*17480*/  LOP3.LUT R3, R3, 0xfffffffe, RZ, 0xc0, !PT ;  /* 0xfffffffe03037812 */ /* 0x000fc800078ec0ff */
[----:B------:R-:W-:Y:S01]  /*17490*/  SHF.R.U64 R3, R3, 0x4, R18 ;  /* 0x0000000403037819 */ /* 0x000fe20000001212 */
[----:B------:R2:W-:Y:S04]  /*174a0*/  STS.128 [UR19+0x20], R12 ;  /* 0x0000200cff007988 */ /* 0x0005e80008000c13 */
[----:B------:R2:W-:Y:S04]  /*174b0*/  STS [UR19+0xc], R3 ;  /* 0x00000c03ff007988 */ /* 0x0005e80008000813 */
[----:B------:R2:W-:Y:S04]  /*174c0*/  STS [UR19+0x10], R8 ;  /* 0x00001008ff007988 */ /* 0x0005e80008000813 */
[----:B------:R2:W-:Y:S04]  /*174d0*/  STS [UR19+0x14], R8 ;  /* 0x00001408ff007988 */ /* 0x0005e80008000813 */
[----:B------:R-:W-:Y:S01]  /*174e0*/  STS [UR19+0x30], RZ ;  /* 0x000030ffff007988 */ /* 0x000fe20008000813 */
[----:B-1----:R-:W-:-:S05]  /*174f0*/  LOP3.LUT R2, R20, 0xf000, RZ, 0xb8, !PT ;  /* 0x0000f00014027812 */ /* 0x002fca00078eb8ff */
[----:B------:R2:W-:Y:S02]  /*17500*/  STS [UR19+0x1c], R2 ;  /* 0x00001c02ff007988 */ /* 0x0005e40008000813 */
.L_x_309:
[----:B------:R-:W-:Y:S05]  /*17510*/  BSYNC B1 ;  /* 0x0000000000017941 */ /* 0x000fea0003800000 */
.L_x_308:
[----:B------:R-:W-:-:S03]  /*17520*/  UMOV UR4, 0xffffffff ;  /* 0xffffffff00047882 */ /* 0x000fc60000000000 */
[----:B------:R-:W-:Y:S05]  /*17530*/  BRA.DIV UR4, `(.L_x_310) ;  /* 0x0000003a049c7947 */ /* 0x000fea000b800000 */
[----:B------:R-:W-:Y:S01]  /*17540*/  ELECT P6, URZ, PT ;  /* 0x00000000003f782f */ /* 0x000fe200038c0000 */
[----:B------:R-:W-:-:S12]  /*17550*/  NOP ;  /* 0x0000000000007918 */ /* 0x000fd80000000000 */
.L_x_413:
[----:B-12---:R-:W1:Y:S02]  /*17560*/  S2R R2, SR_LANEID ;  /* 0x0000000000027919 */ /* 0x006e640000000000 */
[----:B-1----:R-:W-:-:S04]  /*17570*/  SHF.L.U32 R8, R2, 0x2, RZ ;  /* 0x0000000202087819 */ /* 0x002fc800000006ff */
[C---:B------:R-:W-:Y:S01]  /*17580*/  IADD3 R4, P0, R8.reuse, UR12, RZ ;  /* 0x0000000c08047c10 */ /* 0x040fe2000ff1e0ff */
[----:B------:R1:W2:Y:S01]  /*17590*/  LDS R9, [R8+UR18] ;  /* 0x0000001208097984 */ /* 0x0002a20008000800 */
[----:B------:R-:W-:-:S03]  /*175a0*/  IADD3 R2, P4, R8, UR14, RZ ;  /* 0x0000000e08027c10 */ /* 0x000fc6000ff9e0ff */
[----:B------:R1:W3:Y:S01]  /*175b0*/  LDS R13, [R8+UR18+0x80] ;  /* 0x00008012080d7984 */ /* 0x0002e20008000800 */
[----:B------:R-:W-:Y:S09]  /*175c0*/  @!P6 BRA `(.L_x_311) ;  /* 0x000000000008e947 */ /* 0x000ff20003800000 */
[----:B------:R0:W-:Y:S01]  /*175d0*/  UTMACMDFLUSH ;  /* 0x00000000000079b7 */ /* 0x0001e20000000000 */
[----:B------:R-:W-:-:S04]  /*175e0*/  DEPBAR.LE SB0, 0x0 ;  /* 0x000080000000791a */ /* 0x000fc80000000000 */
.L_x_311:
[----:B------:R-:W-:Y:S01]  /*175f0*/  IMAD.X R5, RZ, RZ, UR13, P0 ;  /* 0x0000000dff057e24 */ /* 0x000fe200080e06ff */
[----:B------:R-:W-:Y:S01]  /*17600*/  IADD3.X R3, RZ, UR15, RZ, P4, !PT ;  /* 0x0000000fff037c10 */ /* 0x000fe2000a7fe4ff */
[----:B------:R-:W-:Y:S05]  /*17610*/  WARPSYNC.ALL ;  /* 0x0000000000007948 */ /* 0x000fea0003800000 */
[----:B--2---:R2:W5:Y:S04]  /*17620*/  ATOMG.E.EXCH.STRONG.GPU PT, RZ, [R4], R9 ;  /* 0x0000000904ff73a8 */ /* 0x00456800041ee100 */
[----:B---3--:R2:W5:Y:S01]  /*17630*/  ATOMG.E.EXCH.STRONG.GPU PT, RZ, [R2], R13 ;  /* 0x0000000d02ff73a8 */ /* 0x00856200041ee100 */
[----:B------:R-:W-:-:S07]  /*17640*/  IMAD.MOV.U32 R18, RZ, RZ, R6 ;  /* 0x000000ffff127224 */ /* 0x000fce00078e0006 */
.L_x_306:
[----:B------:R-:W-:Y:S02]  /*17650*/  ISETP.NE.AND P4, PT, R7, RZ, PT ;  /* 0x000000ff0700720c */ /* 0x000fe40003f85270 */
[----:B------:R-:W-:Y:S02]  /*17660*/  IADD3 R22, R22, 0x1, RZ ;  /* 0x0000000116167810 */ /* 0x000fe40007ffe0ff */
[----:B--2---:R-:W-:Y:S02]  /*17670*/  SEL R3, RZ, 0x1, !P3 ;  /* 0x00000001ff037807 */ /* 0x004fe40005800000 */
[----:B------:R-:W-:-:S04]  /*17680*/  ISETP.NE.AND P0, PT, R22, 0x8, PT ;  /* 0x000000081600780c */ /* 0x000fc80003f05270 */
[----:B-1----:R-:W-:Y:S02]  /*17690*/  SEL R2, RZ, 0x1, P0 ;  /* 0x00000001ff027807 */ /* 0x002fe40000000000 */
[----:B------:R-:W-:Y:S02]  /*176a0*/  SEL R22, R22, RZ, P0 ;  /* 0x000000ff16167207 */ /* 0x000fe40000000000 */
[----:B------:R-:W-:Y:S02]  /*176b0*/  LOP3.LUT R19, R19, R2, RZ, 0x3c, !PT ;  /* 0x0000000213137212 */ /* 0x000fe400078e3cff */
[----:B------:R-:W-:Y:S01]  /*176c0*/  PRMT R2, RZ, 0x7610, R2 ;  /* 0x00007610ff027816 */ /* 0x000fe20000000002 */
[----:B------:R-:W-:Y:S06]  /*176d0*/  @P4 BRA `(.L_x_312) ;  /* 0xfffffff000884947 */ /* 0x000fec000383ffff */
[----:B------:R-:W-:Y:S05]  /*176e0*/  BSYNC B0 ;  /* 0x0000000000007941 */ /* 0x000fea0003800000 */
.L_x_292:
[----:B------:R-:W-:-:S03]  /*176f0*/  UMOV UR4, 0xffffffff ;  /* 0xffffffff00047882 */ /* 0x000fc60000000000 */
[----:B------:R-:W-:Y:S05]  /*17700*/  BRA.DIV UR4, `(.L_x_313) ;  /* 0x0000003a04587947 */ /* 0x000fea000b800000 */
[----:B-----5:R-:W-:-:S13]  /*17710*/  ELECT P6, URZ, PT ;  /* 0x00000000003f782f */ /* 0x020fda00038c0000 */
.L_x_416:
[----:B------:R-:W-:Y:S04]  /*17720*/  BSSY B0, `(.L_x_314) ;  /* 0x000002a000007945 */ /* 0x000fe80003800000 */
[----:B------:R-:W-:Y:S05]  /*17730*/  @!P6 BRA `(.L_x_315) ;  /* 0x0000000000a0e947 */ /* 0x000fea0003800000 */
[----:B------:R-:W-:-:S04]  /*17740*/  ULOP3.LUT UR4, UR40, 0x2, URZ, 0xfc, !UPT ;  /* 0x0000000228047892 */ /* 0x000fc8000f8efc3f */
[----:B------:R-:W-:-:S06]  /*17750*/  UISETP.NE.AND UP0, UPT, UR4, 0x3, UPT ;  /* 0x000000030400788c */ /* 0x000fcc000bf05270 */
[----:B------:R-:W-:-:S13]  /*17760*/  PLOP3.LUT P0, PT, PT, PT, UP0, 0x80, 0x0 ;  /* 0x000000000000781c */ /* 0x000fda0003f0f008 */
[----:B------:R-:W-:Y:S05]  /*17770*/  @!P0 BRA `(.L_x_316) ;  /* 0x0000000000048947 */ /* 0x000fea0003800000 */
[----:B------:R-:W-:Y:S01]  /*17780*/  BPT.TRAP 0x1 ;  /* 0x000000040000795c */ /* 0x000fe20000300000 */
.L_x_316:
[----:B------:R-:W-:Y:S01]  /*17790*/  IMAD.U32 R3, RZ, RZ, UR16 ;  /* 0x00000010ff037e24 */ /* 0x000fe2000f8e00ff */
[----:B------:R-:W-:-:S04]  /*177a0*/  SHF.L.U32 R2, R10, 0x1f, RZ ;  /* 0x0000001f0a027819 */ /* 0x000fc800000006ff */
[----:B------:R-:W-:-:S05]  /*177b0*/  IADD3 R3, R3, 0x344a0, RZ ;  /* 0x000344a003037810 */ /* 0x000fca0007ffe0ff */
[C---:B------:R-:W-:Y:S01]  /*177c0*/  IMAD R7, R0.reuse, 0x8, R3 ;  /* 0x0000000800077824 */ /* 0x040fe200078e0203 */
[----:B------:R-:W-:-:S03]  /*177d0*/  IADD3 R0, R0, 0x1, RZ ;  /* 0x0000000100007810 */ /* 0x000fc60007ffe0ff */
[----:B------:R-:W1:Y:S01]  /*177e0*/  SYNCS.PHASECHK.TRANS64.TRYWAIT P0, [R7+URZ], R2 ;  /* 0x00000002070075a7 */ /* 0x000e62000800017f */
[----:B------:R-:W-:-:S04]  /*177f0*/  ISETP.NE.AND P1, PT, R0, 0x4, PT ;  /* 0x000000040000780c */ /* 0x000fc80003f25270 */
[----:B------:R-:W-:Y:S02]  /*17800*/  SEL R5, RZ, 0x1, P1 ;  /* 0x00000001ff057807 */ /* 0x000fe40000800000 */
[----:B------:R-:W-:Y:S02]  /*17810*/  SEL R0, R0, RZ, P1 ;  /* 0x000000ff00007207 */ /* 0x000fe40000800000 */
[----:B------:R-:W-:-:S03]  /*17820*/  LOP3.LUT R5, R10, R5, RZ, 0x3c, !PT ;  /* 0x000000050a057212 */ /* 0x000fc600078e3cff */
[----:B------:R-:W-:Y:S01]  /*17830*/  IMAD R9, R0, 0x8, R3 ;  /* 0x0000000800097824 */ /* 0x000fe200078e0203 */
[----:B------:R-:W-:Y:S01]  /*17840*/  SHF.L.U32 R4, R5, 0x1f, RZ ;  /* 0x0000001f05047819 */ /* 0x000fe200000006ff */
[----:B-1----:R-:W-:Y:S06]  /*17850*/  @!P0 BRA `(.L_x_317) ;  /* 0x0000003800248947 */ /* 0x002fec0003800000 */
.L_x_417:
[----:B------:R-:W2:Y:S01]  /*17860*/  SYNCS.PHASECHK.TRANS64.TRYWAIT P0, [R9+URZ], R4 ;  /* 0x00000004090075a7 */ /* 0x000ea2000800017f */
[----:B------:R-:W-:-:S04]  /*17870*/  IADD3 R0, R0, 0x1, RZ ;  /* 0x0000000100007810 */ /* 0x000fc80007ffe0ff */
[----:B------:R-:W-:-:S04]  /*17880*/  ISETP.NE.AND P1, PT, R0, 0x4, PT ;  /* 0x000000040000780c */ /* 0x000fc80003f25270 */
[----:B-1----:R-:W-:Y:S02]  /*17890*/  SEL R2, RZ, 0x1, P1 ;  /* 0x00000001ff027807 */ /* 0x002fe40000800000 */
[----:B------:R-:W-:Y:S02]  /*178a0*/  SEL R0, R0, RZ, P1 ;  /* 0x000000ff00007207 */ /* 0x000fe40000800000 */
[----:B------:R-:W-:-:S03]  /*178b0*/  LOP3.LUT R7, R5, R2, RZ, 0x3c, !PT ;  /* 0x0000000205077212 */ /* 0x000fc600078e3cff */
[----:B------:R-:W-:Y:S01]  /*178c0*/  IMAD R6, R0, 0x8, R3 ;  /* 0x0000000800067824 */ /* 0x000fe200078e0203 */
[----:B------:R-:W-:Y:S01]  /*178d0*/  SHF.L.U32 R5, R7, 0x1f, RZ ;  /* 0x0000001f07057819 */ /* 0x000fe200000006ff */
[----:B--2---:R-:W-:Y:S06]  /*178e0*/  @!P0 BRA `(.L_x_318) ;  /* 0x0000003800148947 */ /* 0x004fec0003800000 */
.L_x_418:
[----:B------:R-:W2:Y:S01]  /*178f0*/  SYNCS.PHASECHK.TRANS64.TRYWAIT P0, [R6+URZ], R5 ;  /* 0x00000005060075a7 */ /* 0x000ea2000800017f */
[----:B------:R-:W-:-:S04]  /*17900*/  IADD3 R0, R0, 0x1, RZ ;  /* 0x0000000100007810 */ /* 0x000fc80007ffe0ff */
[----:B------:R-:W-:-:S04]  /*17910*/  ISETP.NE.AND P1, PT, R0, 0x4, PT ;  /* 0x000000040000780c */ /* 0x000fc80003f25270 */
[----:B------:R-:W-:Y:S02]  /*17920*/  SEL R2, RZ, 0x1, P1 ;  /* 0x00000001ff027807 */ /* 0x000fe40000800000 */
[----:B------:R-:W-:Y:S02]  /*17930*/  SEL R0, R0, RZ, P1 ;  /* 0x000000ff00007207 */ /* 0x000fe40000800000 */
[----:B------:R-:W-:Y:S01]  /*17940*/  LOP3.LUT R2, R7, R2, RZ, 0x3c, !PT ;  /* 0x0000000207027212 */ /* 0x000fe200078e3cff */
[----:B--2---:R-:W-:Y:S06]  /*17950*/  @!P0 BRA `(.L_x_319) ;  /* 0x00000038000c8947 */ /* 0x004fec0003800000 */
.L_x_419:
[----:B------:R-:W-:Y:S01]  /*17960*/  IMAD R3, R0, 0x8, R3 ;  /* 0x0000000800037824 */ /* 0x000fe200078e0203 */
[----:B------:R-:W-:-:S07]  /*17970*/  SHF.L.U32 R0, R2, 0x1f, RZ ;  /* 0x0000001f02007819 */ /* 0x000fce00000006ff */
.L_x_320:
[----:B---3--:R3:W4:Y:S02]  /*17980*/  SYNCS.PHASECHK.TRANS64.TRYWAIT P0, [R3+URZ], R0 ;  /* 0x00000000030075a7 */ /* 0x008724000800017f */
[----:B----4-:R-:W-:Y:S05]  /*17990*/  @!P0 NANOSLEEP.SYNCS 0x989680 ;  /* 0x009896800000895d */ /* 0x010fea0003900000 */
[----:B------:R-:W4:Y:S02]  /*179a0*/  @!P0 SYNCS.PHASECHK.TRANS64 P0, [R3+URZ], R0 ;  /* 0x00000000030085a7 */ /* 0x000f24000800007f */
[----:B----4-:R-:W-:Y:S05]  /*179b0*/  @!P0 BRA `(.L_x_320) ;  /* 0xfffffffc00f08947 */ /* 0x010fea000383ffff */
.L_x_315:
[----:B------:R-:W-:Y:S05]  /*179c0*/  BSYNC B0 ;  /* 0x0000000000007941 */ /* 0x000fea0003800000 */
.L_x_314:
[----:B------:R-:W-:Y:S05]  /*179d0*/  EXIT ;  /* 0x000000000000794d */ /* 0x000fea0003800000 */
.L_x_157:
[----:B------:R-:W-:Y:S01]  /*179e0*/  PLOP3.LUT P1, PT, PT, PT, UP3, 0x80, 0x0 ;  /* 0x000000000000781c */ /* 0x000fe20003f2f038 */
[----:B------:R-:W-:Y:S01]  /*179f0*/  ULDC UR20, c[0x0][0x10] ;  /* 0x0000040000147ab9 */ /* 0x000fe20000000800 */
[----:B------:R-:W-:Y:S01]  /*17a00*/  ULDC UR22, c[0x0][0x904] ;  /* 0x0002410000167ab9 */ /* 0x000fe20000000800 */
[----:B------:R-:W-:Y:S01]  /*17a10*/  UMOV UR19, 0xffffffff ;  /* 0xffffffff00137882 */ /* 0x000fe20000000000 */
[----:B------:R-:W-:Y:S01]  /*17a20*/  ULDC.64 UR12, c[0x0][0x8c8] ;  /* 0x00023200000c7ab9 */ /* 0x000fe20000000a00 */
[----:B------:R-:W-:Y:S01]  /*17a30*/  UIMAD.WIDE.U32 UR20, UR60, UR20, URZ ;  /* 0x000000143c1472a5 */ /* 0x000fe2000f8e003f */
[----:B------:R-:W-:Y:S01]  /*17a40*/  MOV R14, 0x1 ;  /* 0x00000001000e7802 */ /* 0x000fe20000000f00 */
[----:B------:R-:W-:Y:S01]  /*17a50*/  ULDC.64 UR14, c[0x0][0x8e0] ;  /* 0x00023800000e7ab9 */ /* 0x000fe20000000a00 */
[----:B------:R-:W-:Y:S01]  /*17a60*/  USHF.L.U32 UR23, UR19, UR22, URZ ;  /* 0x0000001613177299 */ /* 0x000fe2000800063f */
[----:B------:R-:W-:Y:S01]  /*17a70*/  IMAD.MOV.U32 R13, RZ, RZ, RZ ;  /* 0x000000ffff0d7224 */ /* 0x000fe200078e00ff */
[----:B------:R-:W-:Y:S01]  /*17a80*/  UIADD3 UR11, UP1, UR12, -0x1, URZ ;  /* 0xffffffff0c0b7890 */ /* 0x000fe2000ff3e03f */
[----:B------:R-:W-:-:S02]  /*17a90*/  ULDC UR19, c[0x0][0x14] ;  /* 0x0000050000137ab9 */ /* 0x000fc40000000800 */
[----:B------:R-:W1:Y:S01]  /*17aa0*/  @P1 S2R R2, SR_CTAID.Y ;  /* 0x0000000000021919 */ /* 0x000e620000002600 */
[----:B------:R-:W-:Y:S02]  /*17ab0*/  UIADD3 UR12, UP2, UR14, -0x1, URZ ;  /* 0xffffffff0e0c7890 */ /* 0x000fe4000ff5e03f */
[----:B------:R-:W-:Y:S02]  /*17ac0*/  UIMAD.WIDE.U32 UR28, UR20, UR19, URZ ;  /* 0x00000013141c72a5 */ /* 0x000fe4000f8e003f */
[----:B------:R-:W-:Y:S01]  /*17ad0*/  UIMAD UR21, UR21, UR19, URZ ;  /* 0x00000013151572a4 */ /* 0x000fe2000f8e023f */
[----:B------:R-:W-:Y:S01]  /*17ae0*/  ULDC UR18, c[0x0][0x8a8] ;  /* 0x00022a0000127ab9 */ /* 0x000fe20000000800 */
[----:B------:R-:W-:Y:S01]  /*17af0*/  UMOV UR24, 0x1 ;  /* 0x0000000100187882 */ /* 0x000fe20000000000 */
[----:B------:R-:W-:Y:S02]  /*17b00*/  UIADD3.X UR14, UR15, -0x1, URZ, UP2, !UPT ;  /* 0xffffffff0f0e7890 */ /* 0x000fe400097fe43f */
[----:B------:R-:W-:-:S02]  /*17b10*/  UIADD3.X UR13, UR13, -0x1, URZ, UP1, !UPT ;  /* 0xffffffff0d0d7890 */ /* 0x000fc40008ffe43f */
[----:B------:R-:W-:Y:S02]  /*17b20*/  ULOP3.LUT UR15, UR59, 0x2, URZ, 0xfc, !UPT ;  /* 0x000000023b0f7892 */ /* 0x000fe4000f8efc3f */
[----:B------:R-:W-:Y:S02]  /*17b30*/  UIADD3 UR16, UR9, -0x1, URZ ;  /* 0xffffffff09107890 */ /* 0x000fe4000fffe03f */
[----:B------:R-:W-:Y:S02]  /*17b40*/  UIADD3 UR17, UR10, -0x1, URZ ;  /* 0xffffffff0a117890 */ /* 0x000fe4000fffe03f */
[----:B------:R-:W-:Y:S02]  /*17b50*/  UIADD3 UR18, UR18, -0x1, URZ ;  /* 0xffffffff12127890 */ /* 0x000fe4000fffe03f */
[----:B------:R-:W-:Y:S02]  /*17b60*/  USHF.L.U32 UR19, UR24, UR22, URZ ;  /* 0x0000001618137299 */ /* 0x000fe4000800063f */
[----:B------:R-:W-:-:S02]  /*17b70*/  ULOP3.LUT UR20, URZ, UR23, URZ, 0x33, !UPT ;  /* 0x000000173f147292 */ /* 0x000fc4000f8e333f */
[----:B------:R-:W-:Y:S01]  /*17b80*/  UIADD3 UR21, UR29, UR21, URZ ;  /* 0x000000151d157290 */ /* 0x000fe2000fffe03f */
[----:B-1----:R-:W-:-:S15]  /*17b90*/  @P1 R2UR UR57, R2 ;  /* 0x00000000023912ca */ /* 0x002fde00000e0000 */
.L_x_341:
[----:B------:R-:W1:Y:S01]  /*17ba0*/  LDC.64 R2, c[0x0][0x8f8] ;  /* 0x00023e00ff027b82 */ /* 0x000e620000000a00 */
[----:B------:R-:W-:Y:S01]  /*17bb0*/  UIADD3 UR8, UP1, UR8, UR28, URZ ;  /* 0x0000001c08087290 */ /* 0x000fe2000ff3e03f */
[----:B------:R-:W-:Y:S01]  /*17bc0*/  ISETP.NE.AND P2, PT, R15, RZ, PT ;  /* 0x000000ff0f00720c */ /* 0x000fe20003f45270 */
[----:B------:R-:W-:Y:S01]  /*17bd0*/  UMOV UR22, 0xffffffff ;  /* 0xffffffff00167882 */ /* 0x000fe20000000000 */
[----:B------:R-:W-:Y:S01]  /*17be0*/  UMOV UR23, 0xffffffff ;  /* 0xffffffff00177882 */ /* 0x000fe20000000000 */
[----:B------:R-:W-:Y:S01]  /*17bf0*/  UIADD3.X UR7, UR7, UR21, URZ, UP1, !UPT ;  /* 0x0000001507077290 */ /* 0x000fe20008ffe43f */
[----:B------:R-:W-:Y:S01]  /*17c00*/  IMAD.MOV.U32 R19, RZ, RZ, RZ ;  /* 0x000000ffff137224 */ /* 0x000fe200078e00ff */
[----:B------:R-:W-:Y:S01]  /*17c10*/  UMOV UR24, 0xffffffff ;  /* 0xffffffff00187882 */ /* 0x000fe20000000000 */
[----:B-1----:R-:W-:-:S03]  /*17c20*/  ISETP.LE.U32.AND P1, PT, R2, UR8, PT ;  /* 0x0000000802007c0c */ /* 0x002fc6000bf23070 */
[----:B------:R-:W-:-:S04]  /*17c30*/  MOV R2, UR7 ;  /* 0x0000000700027c02 */ /* 0x000fc80008000f00 */
[----:B------:R-:W-:-:S13]  /*17c40*/  ISETP.GE.U32.AND.EX P1, PT, R2, R3, PT, P1 ;  /* 0x000000030200720c */ /* 0x000fda0003f26110 */
[----:B---345:R-:W-:Y:S05]  /*17c50*/  @P2 BRA P1, `(.L_x_321) ;  /* 0x0000001800442947 */ /* 0x038fea0000800000 */
[----:B------:R-:W-:-:S04]  /*17c60*/  IADD3 R2, P2, R6, UR5, RZ ;  /* 0x0000000506027c10 */ /* 0x000fc8000ff5e0ff */
[----:B------:R-:W-:Y:S02]  /*17c70*/  ISETP.GT.U32.AND P1, PT, R2, UR8, PT ;  /* 0x0000000802007c0c */ /* 0x000fe4000bf24070 */
[----:B------:R-:W-:-:S04]  /*17c80*/  IADD3.X R2, R7, UR6, RZ, P2, !PT ;  /* 0x0000000607027c10 */ /* 0x000fc800097fe4ff */
[----:B------:R-:W-:-:S13]  /*17c90*/  ISETP.GT.U32.AND.EX P1, PT, R2, UR7, PT, P1 ;  /* 0x0000000702007c0c */ /* 0x000fda000bf24110 */
[----:B------:R-:W-:Y:S05]  /*17ca0*/  @P1 BRA `(.L_x_322) ;  /* 0x0000001400241947 */ /* 0x000fea0003800000 */
[----:B------:R-:W-:Y:S01]  /*17cb0*/  IADD3 R11, R20, UR4, RZ ;  /* 0x00000004140b7c10 */ /* 0x000fe2000fffe0ff */
[----:B------:R-:W-:Y:S01]  /*17cc0*/  ULDC UR22, c[0x0][0x910] ;  /* 0x0002440000167ab9 */ /* 0x000fe20000000800 */
[----:B------:R-:W-:Y:S01]  /*17cd0*/  IMAD.MOV.U32 R23, RZ, RZ, R8 ;  /* 0x000000ffff177224 */ /* 0x000fe200078e0008 */
[----:B------:R-:W-:Y:S02]  /*17ce0*/  MOV R16, R0 ;  /* 0x0000000000107202 */ /* 0x000fe40000000f00 */
[----:B------:R-:W-:-:S05]  /*17cf0*/  VIADD R12, R11, 0x20 ;  /* 0x000000200b0c7836 */ /* 0x000fca0000000000 */
[----:B------:R-:W-:-:S13]  /*17d00*/  ISETP.GE.AND P1, PT, R12, UR22, PT ;  /* 0x000000160c007c0c */ /* 0x000fda000bf26270 */
[----:B------:R-:W1:Y:S01]  /*17d10*/  @!P1 LDC.64 R2, c[0x0][0x918] ;  /* 0x00024600ff029b82 */ /* 0x000e620000000a00 */
[----:B------:R-:W-:Y:S01]  /*17d20*/  @!P1 IADD3 R7, R11, 0x20, RZ ;  /* 0x000000200b079810 */ /* 0x000fe20007ffe0ff */
[----:B------:R-:W-:Y:S01]  /*17d30*/  BSSY B0, `(.L_x_323) ;  /* 0x0000064000007945 */ /* 0x000fe20003800000 */
[----:B------:R-:W-:-:S03]  /*17d40*/  IMAD.MOV.U32 R6, RZ, RZ, 0x7fffffff ;  /* 0x7fffffffff067424 */ /* 0x000fc600078e00ff */
[----:B-1----:R-:W-:-:S05]  /*17d50*/  @!P1 IMAD.WIDE R2, R7, 0xc, R2 ;  /* 0x0000000c07029825 */ /* 0x002fca00078e0202 */
[----:B------:R1:W5:Y:S04]  /*17d60*/  @!P1 LDG.E R8, desc[UR38][R2.64] ;  /* 0x0000002602089981 */ /* 0x000368000c1e1900 */
[----:B------:R1:W5:Y:S01]  /*17d70*/  @!P1 LDG.E R0, desc[UR38][R2.64+0x4] ;  /* 0x0000042602009981 */ /* 0x000362000c1e1900 */
[----:B------:R-:W-:Y:S02]  /*17d80*/  ISETP.GE.AND P1, PT, R11, UR22, PT ;  /* 0x000000160b007c0c */ /* 0x000fe4000bf26270 */
[----:B------:R-:W-:-:S11]  /*17d90*/  MOV R7, RZ ;  /* 0x000000ff00077202 */ /* 0x000fd60000000f00 */
[----:B-1----:R-:W-:Y:S05]  /*17da0*/  @P1 BRA `(.L_x_324) ;  /* 0x0000000400701947 */ /* 0x002fea0003800000 */
[----:B------:R-:W-:Y:S01]  /*17db0*/  IABS R7, R9 ;  /* 0x0000000900077213 */ /* 0x000fe20000000000 */
[----:B------:R-:W-:Y:S01]  /*17dc0*/  ULDC UR23, c[0x0][0x8f0] ;  /* 0x00023c0000177ab9 */ /* 0x000fe20000000800 */
[----:B------:R-:W-:Y:S02]  /*17dd0*/  IABS R6, R10 ;  /* 0x0000000a00067213 */ /* 0x000fe40000000000 */
[----:B------:R-:W1:Y:S01]  /*17de0*/  I2F.RP R3, R7 ;  /* 0x0000000700037306 */ /* 0x000e620000209400 */
[----:B------:R-:W-:Y:S02]  /*17df0*/  PLOP3.LUT P3, PT, PT, PT, UP0, 0x80, 0x0 ;  /* 0x000000000000781c */ /* 0x000fe40003f6f008 */
[C---:B------:R-:W-:Y:S02]  /*17e00*/  IADD3 R22, P2, R16.reuse, UR12, RZ ;  /* 0x0000000c10167c10 */ /* 0x040fe4000ff5e0ff */
[C---:B------:R-:W-:Y:S02]  /*17e10*/  IADD3 R21, P1, R23.reuse, UR11, RZ ;  /* 0x0000000b17157c10 */ /* 0x040fe4000ff3e0ff */
[----:B------:R-:W-:Y:S01]  /*17e20*/  LEA.HI.X.SX32 R25, R16, UR14, 0x1, P2 ;  /* 0x0000000e10197c11 */ /* 0x000fe200090f0eff */
[----:B------:R-:W3:Y:S01]  /*17e30*/  I2F.RP R2, R6 ;  /* 0x0000000600027306 */ /* 0x000ee20000209400 */
[----:B------:R-:W-:-:S07]  /*17e40*/  LEA.HI.X.SX32 R24, R23, UR13, 0x1, P1 ;  /* 0x0000000d17187c11 */ /* 0x000fce00088f0eff */
[----:B-1----:R-:W1:Y:S08]  /*17e50*/  MUFU.RCP R3, R3 ;  /* 0x0000000300037308 */ /* 0x002e700000001000 */
[----:B---3--:R-:W3:Y:S01]  /*17e60*/  MUFU.RCP R2, R2 ;  /* 0x0000000200027308 */ /* 0x008ee20000001000 */
[----:B-1----:R-:W-:-:S07]  /*17e70*/  VIADD R19, R3, 0xffffffe ;  /* 0x0ffffffe03137836 */ /* 0x002fce0000000000 */
[----:B------:R-:W1:Y:S01]  /*17e80*/  F2I.FTZ.U32.TRUNC.NTZ R19, R19 ;  /* 0x0000001300137305 */ /* 0x000e62000021f000 */
[----:B---3--:R-:W-:-:S07]  /*17e90*/  IADD3 R17, R2, 0xffffffe, RZ ;  /* 0x0ffffffe02117810 */ /* 0x008fce0007ffe0ff */
[----:B------:R-:W3:Y:S01]  /*17ea0*/  F2I.FTZ.U32.TRUNC.NTZ R17, R17 ;  /* 0x0000001100117305 */ /* 0x000ee2000021f000 */
[----:B-1----:R-:W-:Y:S01]  /*17eb0*/  IMAD.MOV R18, RZ, RZ, -R19 ;  /* 0x000000ffff127224 */ /* 0x002fe200078e0a13 */
[----:B---3--:R-:W-:Y:S01]  /*17ec0*/  IADD3 R16, RZ, -R17, RZ ;  /* 0x80000011ff107210 */ /* 0x008fe20007ffe0ff */
[----:B------:R-:W-:Y:S06]  /*17ed0*/  @!P3 BRA `(.L_x_325) ;  /* 0x000000000034b947 */ /* 0x000fec0003800000 */
[----:B------:R-:W-:Y:S01]  /*17ee0*/  ULDC UR4, c[0x0][0x8dc] ;  /* 0x0002370000047ab9 */ /* 0x000fe20000000800 */
[----:B------:R-:W-:Y:S01]  /*17ef0*/  ULDC.64 UR24, c[0x0][0x8d0] ;  /* 0x0002340000187ab9 */ /* 0x000fe20000000a00 */
[----:B------:R-:W-:-:S05]  /*17f00*/  IADD3 R3, P1, R21, UR4, RZ ;  /* 0x0000000415037c10 */ /* 0x000fca000ff3e0ff */
[----:B------:R-:W-:-:S04]  /*17f10*/  IMAD.X R21, RZ, RZ, R24, P1 ;  /* 0x000000ffff157224 */ /* 0x000fc800008e0618 */
[----:B------:R-:W-:-:S04]  /*17f20*/  IMAD.WIDE.U32 R4, R21, UR24, RZ ;  /* 0x0000001815047c25 */ /* 0x000fc8000f8e00ff */
[----:B------:R-:W-:-:S04]  /*17f30*/  IMAD.WIDE.U32 R4, P1, R3, UR25, R4 ;  /* 0x0000001903047c25 */ /* 0x000fc8000f820004 */
[----:B------:R-:W-:-:S04]  /*17f40*/  IMAD.WIDE.U32 R2, R3, UR24, RZ ;  /* 0x0000001803027c25 */ /* 0x000fc8000f8e00ff */
[----:B------:R-:W-:Y:S01]  /*17f50*/  IMAD.MOV.U32 R2, RZ, RZ, R5 ;  /* 0x000000ffff027224 */ /* 0x000fe200078e0005 */
[----:B------:R-:W-:Y:S02]  /*17f60*/  IADD3 RZ, P2, R3, R4, RZ ;  /* 0x0000000403ff7210 */ /* 0x000fe40007f5e0ff */
[----:B------:R-:W-:-:S03]  /*17f70*/  IADD3.X R3, RZ, RZ, RZ, P1, !PT ;  /* 0x000000ffff037210 */ /* 0x000fc60000ffe4ff */
[----:B------:R-:W-:-:S04]  /*17f80*/  IMAD.WIDE.U32.X R2, R21, UR25, R2, P2 ;  /* 0x0000001915027c25 */ /* 0x000fc800090e0402 */
[----:B------:R-:W-:Y:S01]  /*17f90*/  IMAD.MOV.U32 R24, RZ, RZ, R3 ;  /* 0x000000ffff187224 */ /* 0x000fe200078e0003 */
[----:B------:R-:W-:-:S07]  /*17fa0*/  MOV R21, R2 ;  /* 0x0000000200157202 */ /* 0x000fce0000000f00 */
.L_x_325:
[----:B------:R-:W-:Y:S05]  /*17fb0*/  @!P0 BRA `(.L_x_326) ;  /* 0x0000000000348947 */ /* 0x000fea0003800000 */
[----:B------:R-:W-:Y:S01]  /*17fc0*/  ULDC UR4, c[0x0][0x8f4] ;  /* 0x00023d0000047ab9 */ /* 0x000fe20000000800 */
[----:B------:R-:W-:Y:S01]  /*17fd0*/  ULDC.64 UR24, c[0x0][0x8e8] ;  /* 0x00023a0000187ab9 */ /* 0x000fe20000000a00 */
[----:B------:R-:W-:-:S04]  /*17fe0*/  IADD3 R3, P1, R22, UR4, RZ ;  /* 0x0000000416037c10 */ /* 0x000fc8000ff3e0ff */
[----:B------:R-:W-:-:S05]  /*17ff0*/  IADD3.X R23, RZ, R25, RZ, P1, !PT ;  /* 0x00000019ff177210 */ /* 0x000fca0000ffe4ff */
[----:B------:R-:W-:-:S04]  /*18000*/  IMAD.WIDE.U32 R4, R23, UR24, RZ ;  /* 0x0000001817047c25 */ /* 0x000fc8000f8e00ff */
[----:B------:R-:W-:-:S04]  /*18010*/  IMAD.WIDE.U32 R4, P1, R3, UR25, R4 ;  /* 0x0000001903047c25 */ /* 0x000fc8000f820004 */
[----:B------:R-:W-:Y:S01]  /*18020*/  IMAD.WIDE.U32 R2, R3, UR24, RZ ;  /* 0x0000001803027c25 */ /* 0x000fe2000f8e00ff */
[----:B------:R-:W-:-:S04]  /*18030*/  MOV R2, R5 ;  /* 0x0000000500027202 */ /* 0x000fc80000000f00 */
[----:B------:R-:W-:Y:S01]  /*18040*/  IADD3 RZ, P2, R3, R4, RZ ;  /* 0x0000000403ff7210 */ /* 0x000fe20007f5e0ff */
[----:B------:R-:W-:-:S04]  /*18050*/  IMAD.X R3, RZ, RZ, RZ, P1 ;  /* 0x000000ffff037224 */ /* 0x000fc800008e06ff */
[----:B------:R-:W-:-:S04]  /*18060*/  IMAD.WIDE.U32.X R2, R23, UR25, R2, P2 ;  /* 0x0000001917027c25 */ /* 0x000fc800090e0402 */
[----:B------:R-:W-:Y:S01]  /*18070*/  IMAD.MOV.U32 R22, RZ, RZ, R2 ;  /* 0x000000ffff167224 */ /* 0x000fe200078e0002 */
[----:B------:R-:W-:-:S07]  /*18080*/  MOV R25, R3 ;  /* 0x0000000300197202 */ /* 0x000fce0000000f00 */
.L_x_326:
[----:B------:R-:W-:Y:S01]  /*18090*/  MOV R3, R19 ;  /* 0x0000001300037202 */ /* 0x000fe20000000f00 */
[----:B------:R-:W-:Y:S01]  /*180a0*/  IMAD R18, R18, R7, RZ ;  /* 0x0000000712127224 */ /* 0x000fe200078e02ff */
[----:B------:R-:W-:Y:S01]  /*180b0*/  ULDC UR4, c[0x0][0x8d8] ;  /* 0x0002360000047ab9 */ /* 0x000fe20000000800 */
[----:B------:R-:W-:Y:S01]  /*180c0*/  IMAD.MOV.U32 R2, RZ, RZ, RZ ;  /* 0x000000ffff027224 */ /* 0x000fe200078e00ff */
[----:B------:R-:W-:Y:S01]  /*180d0*/  SHF.R.U64 R21, R21, UR4, R24 ;  /* 0x0000000415157c19 */ /* 0x000fe20008001218 */
[----:B------:R-:W-:Y:S01]  /*180e0*/  IMAD R4, R16, R6, RZ ;  /* 0x0000000610047224 */ /* 0x000fe200078e02ff */
[----:B------:R-:W-:Y:S01]  /*180f0*/  SHF.R.U64 R22, R22, UR23, R25 ;  /* 0x0000001716167c19 */ /* 0x000fe20008001219 */
[----:B------:R-:W-:Y:S01]  /*18100*/  IMAD.HI.U32 R19, R19, R18, R2 ;  /* 0x0000001213137227 */ /* 0x000fe200078e0002 */
[----:B------:R-:W-:Y:S02]  /*18110*/  IABS R18, R9 ;  /* 0x0000000900127213 */ /* 0x000fe40000000000 */
[----:B------:R-:W-:Y:S01]  /*18120*/  PLOP3.LUT P5, PT, PT, PT, UP3, 0x80, 0x0 ;  /* 0x000000000000781c */ /* 0x000fe20003faf038 */
[----:B------:R-:W-:-:S02]  /*18130*/  IMAD.MOV.U32 R3, RZ, RZ, R17 ;  /* 0x000000ffff037224 */ /* 0x000fc400078e0011 */
[----:B------:R-:W-:Y:S01]  /*18140*/  VIADD R16, R21, UR16 ;  /* 0x0000001015107c36 */ /* 0x000fe20008000000 */
[----:B------:R-:W-:Y:S01]  /*18150*/  IADD3 R21, RZ, -R18, RZ ;  /* 0x80000012ff157210 */ /* 0x000fe20007ffe0ff */
[----:B------:R-:W-:Y:S01]  /*18160*/  IMAD.HI.U32 R2, R17, R4, R2 ;  /* 0x0000000411027227 */ /* 0x000fe200078e0002 */
[----:B------:R-:W-:Y:S02]  /*18170*/  IADD3 R17, R22, UR17, RZ ;  /* 0x0000001116117c10 */ /* 0x000fe4000fffe0ff */
[----:B------:R-:W-:Y:S02]  /*18180*/  IABS R3, R10 ;  /* 0x0000000a00037213 */ /* 0x000fe40000000000 */
[----:B------:R-:W-:Y:S02]  /*18190*/  IABS R4, R17 ;  /* 0x0000001100047213 */ /* 0x000fe40000000000 */
[----:B------:R-:W-:Y:S01]  /*181a0*/  IABS R5, R16 ;  /* 0x0000001000057213 */ /* 0x000fe20000000000 */
[----:B------:R-:W-:-:S02]  /*181b0*/  IMAD.MOV R18, RZ, RZ, -R3 ;  /* 0x000000ffff127224 */ /* 0x000fc400078e0a03 */
[----:B------:R-:W-:-:S04]  /*181c0*/  IMAD.HI.U32 R3, R19, R4, RZ ;  /* 0x0000000413037227 */ /* 0x000fc800078e00ff */
[----:B------:R-:W-:-:S04]  /*181d0*/  IMAD.HI.U32 R2, R2, R5, RZ ;  /* 0x0000000502027227 */ /* 0x000fc800078e00ff */
[----:B------:R-:W-:Y:S02]  /*181e0*/  IMAD R4, R3, R21, R4 ;  /* 0x0000001503047224 */ /* 0x000fe400078e0204 */
[----:B------:R-:W-:-:S03]  /*181f0*/  IMAD R3, R2, R18, R5 ;  /* 0x0000001202037224 */ /* 0x000fc600078e0205 */
[----:B------:R-:W-:Y:S02]  /*18200*/  ISETP.GT.U32.AND P2, PT, R7, R4, PT ;  /* 0x000000040700720c */ /* 0x000fe40003f44070 */
[----:B------:R-:W-:-:S11]  /*18210*/  ISETP.GT.U32.AND P1, PT, R6, R3, PT ;  /* 0x000000030600720c */ /* 0x000fd60003f24070 */
[----:B------:R-:W-:Y:S02]  /*18220*/  @!P2 IADD3 R4, R4, -R7, RZ ;  /* 0x800000070404a210 */ /* 0x000fe40007ffe0ff */
[----:B------:R-:W-:Y:S01]  /*18230*/  @!P1 IMAD.IADD R3, R3, 0x1, -R6 ;  /* 0x0000000103039824 */ /* 0x000fe200078e0a06 */
[----:B------:R-:W-:Y:S02]  /*18240*/  ISETP.GE.AND P2, PT, R17, RZ, PT ;  /* 0x000000ff1100720c */ /* 0x000fe40003f46270 */
[----:B------:R-:W-:Y:S02]  /*18250*/  ISETP.GT.U32.AND P4, PT, R7, R4, PT ;  /* 0x000000040700720c */ /* 0x000fe40003f84070 */
[----:B------:R-:W-:Y:S02]  /*18260*/  ISETP.GT.U32.AND P3, PT, R6, R3, PT ;  /* 0x000000030600720c */ /* 0x000fe40003f64070 */
[----:B------:R-:W-:-:S09]  /*18270*/  ISETP.GE.AND P1, PT, R16, RZ, PT ;  /* 0x000000ff1000720c */ /* 0x000fd20003f26270 */
[----:B------:R-:W-:Y:S02]  /*18280*/  @!P4 IADD3 R4, R4, -R7, RZ ;  /* 0x800000070404c210 */ /* 0x000fe40007ffe0ff */
[----:B------:R-:W-:Y:S01]  /*18290*/  @!P3 IMAD.IADD R3, R3, 0x1, -R6 ;  /* 0x000000010303b824 */ /* 0x000fe200078e0a06 */
[----:B------:R-:W-:Y:S02]  /*182a0*/  ISETP.NE.AND P4, PT, RZ, UR10, PT ;  /* 0x0000000aff007c0c */ /* 0x000fe4000bf85270 */
[----:B------:R-:W-:Y:S01]  /*182b0*/  ISETP.NE.AND P3, PT, RZ, UR9, PT ;  /* 0x00000009ff007c0c */ /* 0x000fe2000bf65270 */
[----:B------:R-:W-:Y:S01]  /*182c0*/  @!P1 IMAD.MOV R3, RZ, RZ, -R3 ;  /* 0x000000ffff039224 */ /* 0x000fe200078e0a03 */
[----:B------:R-:W-:-:S09]  /*182d0*/  @!P2 IADD3 R4, -R4, RZ, RZ ;  /* 0x000000ff0404a210 */ /* 0x000fd20007ffe1ff */
[----:B------:R-:W-:Y:S02]  /*182e0*/  @!P4 LOP3.LUT R4, RZ, UR10, RZ, 0x33, !PT ;  /* 0x0000000aff04cc12 */ /* 0x000fe4000f8e33ff */
[----:B------:R-:W-:Y:S02]  /*182f0*/  @!P3 LOP3.LUT R3, RZ, UR9, RZ, 0x33, !PT ;  /* 0x00000009ff03bc12 */ /* 0x000fe4000f8e33ff */
[----:B------:R-:W-:-:S03]  /*18300*/  IADD3 R4, R17, -R4, RZ ;  /* 0x8000000411047210 */ /* 0x000fc60007ffe0ff */
[----:B------:R-:W-:-:S04]  /*18310*/  IMAD.IADD R3, R16, 0x1, -R3 ;  /* 0x0000000110037824 */ /* 0x000fc800078e0a03 */
[----:B------:R-:W-:Y:S01]  /*18320*/  IMAD R6, R3, R4, RZ ;  /* 0x0000000403067224 */ /* 0x000fe200078e02ff */
[----:B------:R-:W-:-:S04]  /*18330*/  SEL R2, R4, R3, !P5 ;  /* 0x0000000304027207 */ /* 0x000fc80006800000 */
[----:B------:R-:W-:Y:S02]  /*18340*/  SHF.R.S32.HI R5, RZ, 0x1f, R2 ;  /* 0x0000001fff057819 */ /* 0x000fe40000011402 */
[----:B------:R-:W-:Y:S02]  /*18350*/  SHF.R.S32.HI R7, RZ, 0x1f, R6 ;  /* 0x0000001fff077819 */ /* 0x000fe40000011406 */
[----:B------:R-:W-:-:S07]  /*18360*/  MOV R4, R2 ;  /* 0x0000000200047202 */ /* 0x000fce0000000f00 */
.L_x_324:
[----:B--2---:R-:W-:Y:S05]  /*18370*/  BSYNC B0 ;  /* 0x0000000000007941 */ /* 0x004fea0003800000 */
.L_x_323:
[----:B------:R-:W1:Y:S01]  /*18380*/  SHFL.UP PT, R3, R6, 0x1, RZ ;  /* 0x0420000006037989 */ /* 0x000e6200000e00ff */
[----:B------:R-:W-:-:S03]  /*18390*/  ISETP.NE.AND P1, PT, R20, RZ, PT ;  /* 0x000000ff1400720c */ /* 0x000fc60003f25270 */
[----:B------:R-:W2:Y:S01]  /*183a0*/  SHFL.UP PT, R2, R7, 0x1, RZ ;  /* 0x0420000007027989 */ /* 0x000ea200000e00ff */
[----:B-1----:R-:W-:Y:S02]  /*183b0*/  SEL R3, R3, RZ, P1 ;  /* 0x000000ff03037207 */ /* 0x002fe40000800000 */
[----:B--2---:R-:W-:Y:S02]  /*183c0*/  SEL R2, R2, RZ, P1 ;  /* 0x000000ff02027207 */ /* 0x004fe40000800000 */
[----:B------:R-:W-:-:S05]  /*183d0*/  IADD3 R18, P2, R3, R6, RZ ;  /* 0x0000000603127210 */ /* 0x000fca0007f5e0ff */
[----:B------:R-:W-:Y:S01]  /*183e0*/  IMAD.X R19, R2, 0x1, R7, P2 ;  /* 0x0000000102137824 */ /* 0x000fe200010e0607 */
[----:B------:R-:W1:Y:S01]  /*183f0*/  SHFL.UP PT, R3, R18, 0x2, RZ ;  /* 0x0440000012037989 */ /* 0x000e6200000e00ff */
[----:B------:R-:W-:-:S03]  /*18400*/  ISETP.GE.U32.AND P2, PT, R20, 0x2, PT ;  /* 0x000000021400780c */ /* 0x000fc60003f46070 */
[----:B------:R-:W2:Y:S01]  /*18410*/  SHFL.UP PT, R2, R19, 0x2, RZ ;  /* 0x0440000013027989 */ /* 0x000ea200000e00ff */
[----:B-1----:R-:W-:-:S04]  /*18420*/  SEL R3, R3, RZ, P2 ;  /* 0x000000ff03037207 */ /* 0x002fc80001000000 */
[----:B------:R-:W-:Y:S02]  /*18430*/  IADD3 R16, P3, R3, R18, RZ ;  /* 0x0000001203107210 */ /* 0x000fe40007f7e0ff */
[----:B--2---:R-:W-:-:S03]  /*18440*/  SEL R2, R2, RZ, P2 ;  /* 0x000000ff02027207 */ /* 0x004fc60001000000 */
[----:B------:R-:W1:Y:S01]  /*18450*/  SHFL.UP PT, R3, R16, 0x4, RZ ;  /* 0x0480000010037989 */ /* 0x000e6200000e00ff */
[----:B------:R-:W-:Y:S02]  /*18460*/  IADD3.X R17, R2, R19, RZ, P3, !PT ;  /* 0x0000001302117210 */ /* 0x000fe40001ffe4ff */
[----:B------:R-:W-:-:S03]  /*18470*/  ISETP.GE.U32.AND P3, PT, R20, 0x4, PT ;  /* 0x000000041400780c */ /* 0x000fc60003f66070 */
[----:B------:R-:W2:Y:S01]  /*18480*/  SHFL.UP PT, R2, R17, 0x4, RZ ;  /* 0x0480000011027989 */ /* 0x000ea200000e00ff */
[----:B-1----:R-:W-:-:S04]  /*18490*/  SEL R3, R3, RZ, P3 ;  /* 0x000000ff03037207 */ /* 0x002fc80001800000 */
[----:B------:R-:W-:Y:S02]  /*184a0*/  IADD3 R18, P4, R3, R16, RZ ;  /* 0x0000001003127210 */ /* 0x000fe40007f9e0ff */
[----:B--2---:R-:W-:-:S03]  /*184b0*/  SEL R2, R2, RZ, P3 ;  /* 0x000000ff02027207 */ /* 0x004fc60001800000 */
[----:B------:R-:W1:Y:S02]  /*184c0*/  SHFL.UP PT, R3, R18, 0x8, RZ ;  /* 0x0500000012037989 */ /* 0x000e6400000e00ff */
[----:B------:R-:W-:Y:S01]  /*184d0*/  IMAD.X R19, R2, 0x1, R17, P4 ;  /* 0x0000000102137824 */ /* 0x000fe200020e0611 */
[----:B------:R-:W-:-:S04]  /*184e0*/  ISETP.GE.U32.AND P4, PT, R20, 0x8, PT ;  /* 0x000000081400780c */ /* 0x000fc80003f86070 */
        /* <DEDUP_REMOVED lines=10> */
[----:B--2---:R-:W-:-:S05]  /*18590*/  SEL R2, R2, RZ, P5 ;  /* 0x000000ff02027207 */ /* 0x004fca0002800000 */
[----:B------:R-:W-:Y:S01]  /*185a0*/  IMAD.X R18, R2, 0x1, R17, P6 ;  /* 0x0000000102127824 */ /* 0x000fe200030e0611 */
[----:B------:R-:W-:-:S04]  /*185b0*/  IADD3 R2, P6, R19, UR5, RZ ;  /* 0x0000000513027c10 */ /* 0x000fc8000ffde0ff */
[----:B------:R-:W-:Y:S02]  /*185c0*/  IADD3.X R3, R18, UR6, RZ, P6, !PT ;  /* 0x0000000612037c10 */ /* 0x000fe4000b7fe4ff */
[----:B------:R-:W-:-:S04]  /*185d0*/  ISETP.GT.U32.AND P6, PT, R2, UR8, PT ;  /* 0x0000000802007c0c */ /* 0x000fc8000bfc4070 */
[----:B------:R-:W-:-:S13]  /*185e0*/  ISETP.GT.U32.AND.EX P6, PT, R3, UR7, PT, P6 ;  /* 0x0000000703007c0c */ /* 0x000fda000bfc4160 */
[----:B------:R-:W-:-:S04]  /*185f0*/  VOTE.ANY R16, PT, P6 ;  /* 0x0000000000107806 */ /* 0x000fc800030e0100 */
[----:B------:R-:W-:-:S13]  /*18600*/  ISETP.NE.AND P6, PT, R16, RZ, PT ;  /* 0x000000ff1000720c */ /* 0x000fda0003fc5270 */
[----:B------:R-:W-:Y:S05]  /*18610*/  @P6 BRA `(.L_x_327) ;  /* 0x0000000800786947 */ /* 0x000fea0003800000 */
[----:B------:R-:W-:Y:S01]  /*18620*/  MOV R19, R2 ;  /* 0x0000000200137202 */ /* 0x000fe20000000f00 */
[----:B------:R-:W-:Y:S01]  /*18630*/  IMAD.MOV.U32 R21, RZ, RZ, R3 ;  /* 0x000000ffff157224 */ /* 0x000fe200078e0003 */
[----:B------:R-:W-:Y:S01]  /*18640*/  ULDC UR22, c[0x0][0x910] ;  /* 0x0002440000167ab9 */ /* 0x000fe20000000800 */
[----:B------:R-:W-:Y:S01]  /*18650*/  ULDC UR23, c[0x0][0x8f4] ;  /* 0x00023d0000177ab9 */ /* 0x000fe20000000800 */
[----:B------:R-:W-:Y:S01]  /*18660*/  ULDC UR4, c[0x0][0x8dc] ;  /* 0x0002370000047ab9 */ /* 0x000fe20000000800 */
[----:B------:R-:W-:Y:S01]  /*18670*/  ULDC UR30, c[0x0][0x8d8] ;  /* 0x00023600001e7ab9 */ /* 0x000fe20000000800 */
[----:B------:R-:W-:Y:S01]  /*18680*/  ULDC UR31, c[0x0][0x8f0] ;  /* 0x00023c00001f7ab9 */ /* 0x000fe20000000800 */
[----:B------:R-:W-:Y:S01]  /*18690*/  ULDC.64 UR24, c[0x0][0x8d0] ;  /* 0x0002340000187ab9 */ /* 0x000fe20000000a00 */
[----:B------:R-:W-:-:S05]  /*186a0*/  ULDC.64 UR26, c[0x0][0x8e8] ;  /* 0x00023a00001a7ab9 */ /* 0x000fca0000000a00 */
.L_x_332:
[----:B------:R-:W-:Y:S01]  /*186b0*/  MOV R11, R12 ;  /* 0x0000000c000b7202 */ /* 0x000fe20000000f00 */
[----:B------:R-:W-:Y:S01]  /*186c0*/  VIADD R12, R12, 0x20 ;  /* 0x000000200c0c7836 */ /* 0x000fe20000000000 */
[----:B-----5:R-:W-:Y:S01]  /*186d0*/  MOV R17, R0 ;  /* 0x0000000000117202 */ /* 0x020fe20000000f00 */
[----:B------:R-:W-:-:S03]  /*186e0*/  IMAD.MOV.U32 R16, RZ, RZ, R8 ;  /* 0x000000ffff107224 */ /* 0x000fc600078e0008 */
[----:B------:R-:W-:-:S13]  /*186f0*/  ISETP.GE.AND P6, PT, R12, UR22, PT ;  /* 0x000000160c007c0c */ /* 0x000fda000bfc6270 */
[----:B------:R-:W1:Y:S01]  /*18700*/  @!P6 LDC.64 R2, c[0x0][0x918] ;  /* 0x00024600ff02eb82 */ /* 0x000e620000000a00 */
[----:B------:R-:W2:Y:S01]  /*18710*/  SHFL.IDX PT, R21, R21, 0x1f, 0x1f ;  /* 0x03e01f0015157f89 */ /* 0x000ea200000e0000 */
[----:B------:R-:W-:-:S03]  /*18720*/  @!P6 IADD3 R7, R11, 0x20, RZ ;  /* 0x000000200b07e810 */ /* 0x000fc60007ffe0ff */
[----:B------:R-:W3:Y:S01]  /*18730*/  SHFL.IDX PT, R19, R19, 0x1f, 0x1f ;  /* 0x03e01f0013137f89 */ /* 0x000ee200000e0000 */
[----:B------:R-:W-:Y:S01]  /*18740*/  BSSY B0, `(.L_x_328) ;  /* 0x0000064000007945 */ /* 0x000fe20003800000 */
[----:B-1----:R-:W-:-:S05]  /*18750*/  @!P6 IMAD.WIDE R2, R7, 0xc, R2 ;  /* 0x0000000c0702e825 */ /* 0x002fca00078e0202 */
[----:B------:R1:W5:Y:S04]  /*18760*/  @!P6 LDG.E R8, desc[UR38][R2.64] ;  /* 0x000000260208e981 */ /* 0x000368000c1e1900 */
[----:B------:R1:W5:Y:S01]  /*18770*/  @!P6 LDG.E R0, desc[UR38][R2.64+0x4] ;  /* 0x000004260200e981 */ /* 0x000362000c1e1900 */
[----:B------:R-:W-:Y:S01]  /*18780*/  ISETP.GE.AND P6, PT, R11, UR22, PT ;  /* 0x000000160b007c0c */ /* 0x000fe2000bfc6270 */
[----:B------:R-:W-:Y:S01]  /*18790*/  IMAD.MOV.U32 R6, RZ, RZ, 0x7fffffff ;  /* 0x7fffffffff067424 */ /* 0x000fe200078e00ff */
[----:B--2---:R-:W-:Y:S02]  /*187a0*/  R2UR UR6, R21 ;  /* 0x00000000150672ca */ /* 0x004fe400000e0000 */
[----:B---3--:R-:W-:Y:S02]  /*187b0*/  R2UR UR5, R19 ;  /* 0x00000000130572ca */ /* 0x008fe400000e0000 */
[----:B------:R-:W-:-:S07]  /*187c0*/  MOV R7, RZ ;  /* 0x000000ff00077202 */ /* 0x000fce0000000f00 */
[----:B-1----:R-:W-:Y:S06]  /*187d0*/  @P6 BRA `(.L_x_329) ;  /* 0x0000000400686947 */ /* 0x002fec0003800000 */
[----:B------:R-:W-:-:S04]  /*187e0*/  IADD3 R18, P6, R16, UR11, RZ ;  /* 0x0000000b10127c10 */ /* 0x000fc8000ffde0ff */
[----:B------:R-:W-:Y:S02]  /*187f0*/  LEA.HI.X.SX32 R21, R16, UR13, 0x1, P6 ;  /* 0x0000000d10157c11 */ /* 0x000fe4000b0f0eff */
[----:B------:R-:W-:Y:S02]  /*18800*/  IABS R16, R9 ;  /* 0x0000000900107213 */ /* 0x000fe40000000000 */
[C---:B------:R-:W-:Y:S02]  /*18810*/  IADD3 R22, P6, R17.reuse, UR12, RZ ;  /* 0x0000000c11167c10 */ /* 0x040fe4000ffde0ff */
[----:B------:R-:W1:Y:S02]  /*18820*/  I2F.RP R2, R16 ;  /* 0x0000001000027306 */ /* 0x000e640000209400 */
[----:B------:R-:W-:Y:S02]  /*18830*/  LEA.HI.X.SX32 R23, R17, UR14, 0x1, P6 ;  /* 0x0000000e11177c11 */ /* 0x000fe4000b0f0eff */
[----:B------:R-:W-:-:S04]  /*18840*/  PLOP3.LUT P6, PT, PT, PT, UP0, 0x80, 0x0 ;  /* 0x000000000000781c */ /* 0x000fc80003fcf008 */
[----:B-1----:R-:W1:Y:S02]  /*18850*/  MUFU.RCP R2, R2 ;  /* 0x0000000200027308 */ /* 0x002e640000001000 */
[----:B-1----:R-:W-:-:S06]  /*18860*/  VIADD R17, R2, 0xffffffe ;  /* 0x0ffffffe02117836 */ /* 0x002fcc0000000000 */
[----:B------:R-:W1:Y:S02]  /*18870*/  F2I.FTZ.U32.TRUNC.NTZ R17, R17 ;  /* 0x0000001100117305 */ /* 0x000e64000021f000 */
[----:B-1----:R-:W-:Y:S01]  /*18880*/  IADD3 R19, RZ, -R17, RZ ;  /* 0x80000011ff137210 */ /* 0x002fe20007ffe0ff */
[----:B------:R-:W-:Y:S06]  /*18890*/  @!P6 BRA `(.L_x_330) ;  /* 0x00000000002ce947 */ /* 0x000fec0003800000 */
        /* <DEDUP_REMOVED lines=11> */
.L_x_330:
        /* <DEDUP_REMOVED lines=12> */
.L_x_331:
[----:B------:R-:W-:Y:S01]  /*18a10*/  SHF.R.U64 R4, R22, UR31, R23 ;  /* 0x0000001f16047c19 */ /* 0x000fe20008001217 */
[----:B------:R-:W-:Y:S01]  /*18a20*/  IMAD R5, R19, R16, RZ ;  /* 0x0000001013057224 */ /* 0x000fe200078e02ff */
[----:B------:R-:W-:Y:S02]  /*18a30*/  IABS R2, R9 ;  /* 0x0000000900027213 */ /* 0x000fe40000000000 */
[----:B------:R-:W-:Y:S01]  /*18a40*/  MOV R3, R17 ;  /* 0x0000001100037202 */ /* 0x000fe20000000f00 */
[----:B------:R-:W-:Y:S01]  /*18a50*/  VIADD R4, R4, UR17 ;  /* 0x0000001104047c36 */ /* 0x000fe20008000000 */
[----:B------:R-:W-:Y:S01]  /*18a60*/  IADD3 R7, RZ, -R2, RZ ;  /* 0x80000002ff077210 */ /* 0x000fe20007ffe0ff */
[----:B------:R-:W-:Y:S01]  /*18a70*/  IMAD.MOV.U32 R2, RZ, RZ, RZ ;  /* 0x000000ffff027224 */ /* 0x000fe200078e00ff */
[----:B------:R-:W-:Y:S02]  /*18a80*/  SHF.R.U64 R18, R18, UR30, R21 ;  /* 0x0000001e12127c19 */ /* 0x000fe40008001215 */
[----:B------:R-:W-:Y:S01]  /*18a90*/  IABS R6, R4 ;  /* 0x0000000400067213 */ /* 0x000fe20000000000 */
[----:B------:R-:W-:Y:S01]  /*18aa0*/  IMAD.HI.U32 R2, R17, R5, R2 ;  /* 0x0000000511027227 */ /* 0x000fe200078e0002 */
[----:B------:R-:W-:-:S02]  /*18ab0*/  IABS R17, R10 ;  /* 0x0000000a00117213 */ /* 0x000fc40000000000 */
[----:B------:R-:W-:Y:S01]  /*18ac0*/  MOV R3, R7 ;  /* 0x0000000700037202 */ /* 0x000fe20000000f00 */
[----:B------:R-:W-:Y:S01]  /*18ad0*/  IMAD.MOV.U32 R5, RZ, RZ, R6 ;  /* 0x000000ffff057224 */ /* 0x000fe200078e0006 */
[----:B------:R-:W-:Y:S01]  /*18ae0*/  IADD3 R7, R18, UR16, RZ ;  /* 0x0000001012077c10 */ /* 0x000fe2000fffe0ff */
[----:B------:R-:W1:Y:S01]  /*18af0*/  I2F.RP R6, R17 ;  /* 0x0000001100067306 */ /* 0x000e620000209400 */
[----:B------:R-:W-:Y:S01]  /*18b00*/  IABS R21, R10 ;  /* 0x0000000a00157213 */ /* 0x000fe20000000000 */
[----:B------:R-:W-:Y:S01]  /*18b10*/  IMAD.HI.U32 R2, R2, R5, RZ ;  /* 0x0000000502027227 */ /* 0x000fe200078e00ff */
[----:B------:R-:W-:Y:S02]  /*18b20*/  IABS R18, R7 ;  /* 0x0000000700127213 */ /* 0x000fe40000000000 */
[----:B------:R-:W-:Y:S01]  /*18b30*/  IADD3 R21, RZ, -R21, RZ ;  /* 0x80000015ff157210 */ /* 0x000fe20007ffe0ff */
[----:B------:R-:W-:-:S05]  /*18b40*/  IMAD R5, R2, R3, R5 ;  /* 0x0000000302057224 */ /* 0x000fca00078e0205 */
[----:B------:R-:W-:Y:S01]  /*18b50*/  ISETP.GT.U32.AND P6, PT, R16, R5, PT ;  /* 0x000000051000720c */ /* 0x000fe20003fc4070 */
[----:B-1----:R-:W1:-:S12]  /*18b60*/  MUFU.RCP R6, R6 ;  /* 0x0000000600067308 */ /* 0x002e580000001000 */
[----:B------:R-:W-:Y:S01]  /*18b70*/  @!P6 IMAD.IADD R5, R5, 0x1, -R16 ;  /* 0x000000010505e824 */ /* 0x000fe200078e0a10 */
[----:B-1----:R-:W-:-:S04]  /*18b80*/  IADD3 R2, R6, 0xffffffe, RZ ;  /* 0x0ffffffe06027810 */ /* 0x002fc80007ffe0ff */
[----:B------:R1:W2:Y:S02]  /*18b90*/  F2I.FTZ.U32.TRUNC.NTZ R3, R2 ;  /* 0x0000000200037305 */ /* 0x0002a4000021f000 */
[----:B-1----:R-:W-:Y:S02]  /*18ba0*/  IMAD.MOV.U32 R2, RZ, RZ, RZ ;  /* 0x000000ffff027224 */ /* 0x002fe400078e00ff */
[----:B--2---:R-:W-:-:S04]  /*18bb0*/  IMAD.MOV R22, RZ, RZ, -R3 ;  /* 0x000000ffff167224 */ /* 0x004fc800078e0a03 */
[----:B------:R-:W-:-:S04]  /*18bc0*/  IMAD R19, R22, R17, RZ ;  /* 0x0000001116137224 */ /* 0x000fc800078e02ff */
[----:B------:R-:W-:-:S04]  /*18bd0*/  IMAD.HI.U32 R6, R3, R19, R2 ;  /* 0x0000001303067227 */ /* 0x000fc800078e0002 */
[----:B------:R-:W-:Y:S01]  /*18be0*/  IMAD.MOV.U32 R3, RZ, RZ, R18 ;  /* 0x000000ffff037224 */ /* 0x000fe200078e0012 */
[----:B------:R-:W-:-:S03]  /*18bf0*/  MOV R18, R21 ;  /* 0x0000001500127202 */ /* 0x000fc60000000f00 */
        /* <DEDUP_REMOVED lines=22> */
[----:B------:R-:W-:Y:S02]  /*18d60*/  SHF.R.S32.HI R5, RZ, 0x1f, R4 ;  /* 0x0000001fff057819 */ /* 0x000fe40000011404 */
[----:B------:R-:W-:-:S07]  /*18d70*/  SHF.R.S32.HI R7, RZ, 0x1f, R6 ;  /* 0x0000001fff077819 */ /* 0x000fce0000011406 */
.L_x_329:
[----:B------:R-:W-:Y:S05]  /*18d80*/  BSYNC B0 ;  /* 0x0000000000007941 */ /* 0x000fea0003800000 */
.L_x_328:
[----:B------:R-:W1:Y:S04]  /*18d90*/  SHFL.UP PT, R3, R6, 0x1, RZ ;  /* 0x0420000006037989 */ /* 0x000e6800000e00ff */
[----:B------:R-:W2:Y:S01]  /*18da0*/  SHFL.UP PT, R2, R7, 0x1, RZ ;  /* 0x0420000007027989 */ /* 0x000ea200000e00ff */
[----:B-1----:R-:W-:Y:S02]  /*18db0*/  SEL R3, R3, RZ, P1 ;  /* 0x000000ff03037207 */ /* 0x002fe40000800000 */
[----:B--2---:R-:W-:Y:S02]  /*18dc0*/  SEL R2, R2, RZ, P1 ;  /* 0x000000ff02027207 */ /* 0x004fe40000800000 */
[----:B------:R-:W-:-:S05]  /*18dd0*/  IADD3 R18, P6, R3, R6, RZ ;  /* 0x0000000603127210 */ /* 0x000fca0007fde0ff */
[----:B------:R-:W-:Y:S01]  /*18de0*/  IMAD.X R17, R2, 0x1, R7, P6 ;  /* 0x0000000102117824 */ /* 0x000fe200030e0607 */
[----:B------:R-:W1:Y:S04]  /*18df0*/  SHFL.UP PT, R3, R18, 0x2, RZ ;  /* 0x0440000012037989 */ /* 0x000e6800000e00ff */
[----:B------:R-:W2:Y:S01]  /*18e00*/  SHFL.UP PT, R2, R17, 0x2, RZ ;  /* 0x0440000011027989 */ /* 0x000ea200000e00ff */
[----:B-1----:R-:W-:Y:S02]  /*18e10*/  SEL R3, R3, RZ, P2 ;  /* 0x000000ff03037207 */ /* 0x002fe40001000000 */
[----:B--2---:R-:W-:Y:S02]  /*18e20*/  SEL R2, R2, RZ, P2 ;  /* 0x000000ff02027207 */ /* 0x004fe40001000000 */
[----:B------:R-:W-:-:S04]  /*18e30*/  IADD3 R16, P6, R3, R18, RZ ;  /* 0x0000001203107210 */ /* 0x000fc80007fde0ff */
[----:B------:R-:W-:Y:S01]  /*18e40*/  IADD3.X R21, R2, R17, RZ, P6, !PT ;  /* 0x0000001102157210 */ /* 0x000fe200037fe4ff */
        /* <DEDUP_REMOVED lines=18> */
[----:B------:R-:W-:-:S04]  /*18f70*/  IADD3 R19, P6, R2, UR5, RZ ;  /* 0x0000000502137c10 */ /* 0x000fc8000ffde0ff */
[----:B------:R-:W-:Y:S02]  /*18f80*/  IADD3.X R21, R3, UR6, RZ, P6, !PT ;  /* 0x0000000603157c10 */ /* 0x000fe4000b7fe4ff */
[----:B------:R-:W-:-:S04]  /*18f90*/  ISETP.GT.U32.AND P6, PT, R19, UR8, PT ;  /* 0x0000000813007c0c */ /* 0x000fc8000bfc4070 */
[----:B------:R-:W-:-:S13]  /*18fa0*/  ISETP.GT.U32.AND.EX P6, PT, R21, UR7, PT, P6 ;  /* 0x0000000715007c0c */ /* 0x000fda000bfc4160 */
[----:B------:R-:W-:-:S04]  /*18fb0*/  VOTE.ANY R16, PT, P6 ;  /* 0x0000000000107806 */ /* 0x000fc800030e0100 */
[----:B------:R-:W-:-:S13]  /*18fc0*/  ISETP.NE.AND P6, PT, R16, RZ, PT ;  /* 0x000000ff1000720c */ /* 0x000fda0003fc5270 */
[----:B------:R-:W-:Y:S05]  /*18fd0*/  @!P6 BRA `(.L_x_332) ;  /* 0xfffffff400b4e947 */ /* 0x000fea000383ffff */
[----:B------:R-:W-:Y:S01]  /*18fe0*/  MOV R19, R2 ;  /* 0x0000000200137202 */ /* 0x000fe20000000f00 */
[----:B------:R-:W-:-:S07]  /*18ff0*/  IMAD.MOV.U32 R18, RZ, RZ, R3 ;  /* 0x000000ffff127224 */ /* 0x000fce00078e0003 */
.L_x_327:
[----:B------:R-:W1:Y:S08]  /*19000*/  BREV R16, R16 ;  /* 0x0000001000107301 */ /* 0x000e700000000000 */
[----:B-1----:R-:W1:Y:S02]  /*19010*/  FLO.U32.SH R17, R16 ;  /* 0x0000001000117300 */ /* 0x002e6400000e0400 */
[----:B-1----:R-:W1:Y:S02]  /*19020*/  SHFL.IDX PT, R11, R11, R17, 0x1f ;  /* 0x00001f110b0b7589 */ /* 0x002e6400000e0000 */
[----:B-1----:R-:W-:-:S13]  /*19030*/  R2UR UR4, R11 ;  /* 0x000000000b0472ca */ /* 0x002fda00000e0000 */
[----:B------:R-:W-:-:S04]  /*19040*/  IADD3 R21, R20, UR4, RZ ;  /* 0x0000000414157c10 */ /* 0x000fc8000fffe0ff */
[----:B------:R-:W-:-:S13]  /*19050*/  ISETP.GE.AND P1, PT, R21, UR22, PT ;  /* 0x0000001615007c0c */ /* 0x000fda000bf26270 */
[----:B------:R-:W1:Y:S02]  /*19060*/  @!P1 LDC.64 R2, c[0x0][0x918] ;  /* 0x00024600ff029b82 */ /* 0x000e640000000a00 */
[----:B-1----:R-:W-:-:S05]  /*19070*/  @!P1 IMAD.WIDE R2, R21, 0xc, R2 ;  /* 0x0000000c15029825 */ /* 0x002fca00078e0202 */
[----:B-----5:R1:W5:Y:S04]  /*19080*/  @!P1 LDG.E R8, desc[UR38][R2.64] ;  /* 0x0000002602089981 */ /* 0x020368000c1e1900 */
[----:B------:R1:W5:Y:S01]  /*19090*/  @!P1 LDG.E R0, desc[UR38][R2.64+0x4] ;  /* 0x0000042602009981 */ /* 0x000362000c1e1900 */
[----:B------:R-:W-:-:S03]  /*190a0*/  IADD3 R12, P1, P2, R19, UR5, -R6 ;  /* 0x00000005130c7c10 */ /* 0x000fc6000fa3e806 */
[----:B------:R-:W-:Y:S01]  /*190b0*/  SHFL.IDX PT, R6, R6, R17, 0x1f ;  /* 0x00001f1106067589 */ /* 0x000fe200000e0000 */
[----:B------:R-:W-:-:S03]  /*190c0*/  IADD3.X R18, R18, UR6, ~R7, P1, P2 ;  /* 0x0000000612127c10 */ /* 0x000fc60008fe4c07 */
[----:B------:R-:W2:Y:S04]  /*190d0*/  SHFL.IDX PT, R12, R12, R17, 0x1f ;  /* 0x00001f110c0c7589 */ /* 0x000ea800000e0000 */
[----:B------:R-:W3:Y:S04]  /*190e0*/  SHFL.IDX PT, R18, R18, R17, 0x1f ;  /* 0x00001f1112127589 */ /* 0x000ee800000e0000 */
[----:B------:R1:W4:Y:S04]  /*190f0*/  SHFL.IDX PT, R7, R7, R17, 0x1f ;  /* 0x00001f1107077589 */ /* 0x00032800000e0000 */
[----:B------:R1:W1:Y:S04]  /*19100*/  SHFL.IDX PT, R5, R5, R17, 0x1f ;  /* 0x00001f1105057589 */ /* 0x00026800000e0000 */
[----:B------:R1:W1:Y:S01]  /*19110*/  SHFL.IDX PT, R4, R4, R17, 0x1f ;  /* 0x00001f1104047589 */ /* 0x00026200000e0000 */
[----:B--2---:R-:W-:-:S02]  /*19120*/  R2UR UR5, R12 ;  /* 0x000000000c0572ca */ /* 0x004fc400000e0000 */
[----:B---3--:R-:W-:-:S15]  /*19130*/  R2UR UR6, R18 ;  /* 0x00000000120672ca */ /* 0x008fde00000e0000 */
.L_x_322:
[----:B-1----:R-:W1:Y:S01]  /*19140*/  LDC R2, c[0x0][0x910] ;  /* 0x00024400ff027b82 */ /* 0x002e620000000800 */
[----:B------:R-:W-:Y:S01]  /*19150*/  UMOV UR22, 0xffffffff ;  /* 0xffffffff00167882 */ /* 0x000fe20000000000 */
[----:B------:R-:W-:Y:S01]  /*19160*/  UMOV UR23, 0xffffffff ;  /* 0xffffffff00177882 */ /* 0x000fe20000000000 */
[----:B------:R-:W-:Y:S01]  /*19170*/  UMOV UR24, 0xffffffff ;  /* 0xffffffff00187882 */ /* 0x000fe20000000000 */
[----:B------:R-:W-:Y:S01]  /*19180*/  IMAD.MOV.U32 R19, RZ, RZ, RZ ;  /* 0x000000ffff137224 */ /* 0x000fe200078e00ff */
[----:B-1----:R-:W-:-:S13]  /*19190*/  ISETP.LE.AND P1, PT, R2, UR4, PT ;  /* 0x0000000402007c0c */ /* 0x002fda000bf23270 */
[----:B------:R-:W-:Y:S05]  /*191a0*/  @P1 BRA `(.L_x_321) ;  /* 0x0000000000f01947 */ /* 0x000fea0003800000 */
[C---:B------:R-:W-:Y:S01]  /*191b0*/  R2UR UR22, R4.reuse ;  /* 0x00000000041672ca */ /* 0x040fe200000e0000 */
[----:B------:R-:W-:Y:S01]  /*191c0*/  UIADD3 UR24, UP1, -UR5, UR8, URZ ;  /* 0x0000000805187290 */ /* 0x000fe2000ff3e13f */
[----:B------:R-:W-:Y:S01]  /*191d0*/  R2UR UR23, R5 ;  /* 0x00000000051772ca */ /* 0x000fe200000e0000 */
[----:B------:R-:W-:Y:S01]  /*191e0*/  ULDC UR30, c[0x0][0x8c0] ;  /* 0x00023000001e7ab9 */ /* 0x000fe20000000800 */
[----:B------:R-:W-:Y:S01]  /*191f0*/  ULDC UR32, c[0x0][0x8b0] ;  /* 0x00022c0000207ab9 */ /* 0x000fe20000000800 */
[----:B------:R-:W-:Y:S01]  /*19200*/  ULDC UR33, c[0x0][0x904] ;  /* 0x0002410000217ab9 */ /* 0x000fe20000000800 */
[----:B------:R-:W-:-:S03]  /*19210*/  SHF.R.U64 R2, R4, UR32, R5 ;  /* 0x0000002004027c19 */ /* 0x000fc60008001205 */
[----:B------:R-:W-:-:S04]  /*19220*/  UIADD3.X UR22, ~UR6, UR7, URZ, UP1, !UPT ;  /* 0x0000000706167290 */ /* 0x000fc80008ffe53f */
[----:B------:R-:W-:Y:S02]  /*19230*/  USHF.R.U32.HI UR31, URZ, UR30, UR22 ;  /* 0x0000001e3f1f7299 */ /* 0x000fe40008011616 */
[----:B------:R-:W-:Y:S02]  /*19240*/  USHF.R.U32.HI UR27, URZ, UR32, UR23 ;  /* 0x000000203f1b7299 */ /* 0x000fe40008011617 */
[----:B------:R-:W-:Y:S02]  /*19250*/  USHF.R.U32.HI UR25, URZ, UR32, UR31 ;  /* 0x000000203f197299 */ /* 0x000fe4000801161f */
[----:B------:R-:W-:Y:S01]  /*19260*/  USHF.R.U64 UR22, UR24, UR30, UR22 ;  /* 0x0000001e18167299 */ /* 0x000fe20008001216 */
[----:B------:R-:W-:Y:S01]  /*19270*/  R2UR UR24, R2 ;  /* 0x00000000021872ca */ /* 0x000fe200000e0000 */
[----:B------:R-:W-:Y:S02]  /*19280*/  USHF.R.U32.HI UR26, URZ, UR33, UR25 ;  /* 0x000000213f1a7299 */ /* 0x000fe40008011619 */
[----:B------:R-:W-:-:S02]  /*19290*/  USHF.R.U64 UR23, UR22, UR32, UR31 ;  /* 0x0000002016177299 */ /* 0x000fc4000800121f */
[----:B------:R-:W-:Y:S02]  /*192a0*/  ULOP3.LUT UR30, UR26, UR27, URZ, 0xfc, !UPT ;  /* 0x0000001b1a1e7292 */ /* 0x000fe4000f8efc3f */
[----:B------:R-:W-:-:S04]  /*192b0*/  USHF.R.U64 UR25, UR23, UR33, UR25 ;  /* 0x0000002117197299 */ /* 0x000fc80008001219 */
[----:B------:R-:W-:-:S13]  /*192c0*/  ISETP.NE.U32.AND P1, PT, RZ, UR30, PT ;  /* 0x0000001eff007c0c */ /* 0x000fda000bf25070 */
[----:B------:R-:W-:Y:S05]  /*192d0*/  @!P1 BRA `(.L_x_333) ;  /* 0x0000000000189947 */ /* 0x000fea0003800000 */
[----:B------:R-:W-:-:S07]  /*192e0*/  MOV R12, 0x19300 ;  /* 0x00019300000c7802 */ /* 0x000fce0000000f00 */
[----:B--2-45:R-:W-:Y:S05]  /*192f0*/  CALL.REL.NOINC `(.L_x_334) ;  /* 0x0000002400507944 */ /* 0x034fea0003c00000 */
[----:B------:R-:W-:-:S04]  /*19300*/  UIADD3 UR26, -UR27, URZ, URZ ;  /* 0x0000003f1b1a7290 */ /* 0x000fc8000fffe13f */
[----:B------:R-:W-:-:S03]  /*19310*/  UIMAD UR25, UR24, UR26, UR25 ;  /* 0x0000001a181972a4 */ /* 0x000fc6000f8e0219 */
[----:B------:R-:W-:Y:S01]  /*19320*/  UMOV UR24, UR27 ;  /* 0x0000001b00187c82 */ /* 0x000fe20008000000 */
[----:B------:R-:W-:Y:S08]  /*19330*/  BRA `(.L_x_335) ;  /* 0x0000000000587947 */ /* 0x000ff00003800000 */
.L_x_333:
[----:B------:R-:W1:Y:S01]  /*19340*/  I2F.U32.RP R2, UR24 ;  /* 0x0000001800027d06 */ /* 0x000e620008209000 */
[----:B------:R-:W-:Y:S01]  /*19350*/  UMOV UR26, URZ ;  /* 0x0000003f001a7c82 */ /* 0x000fe20008000000 */
[----:B------:R-:W-:-:S06]  /*19360*/  UISETP.NE.U32.AND UP4, UPT, UR24, URZ, UPT ;  /* 0x0000003f1800728c */ /* 0x000fcc000bf85070 */
[----:B-1----:R-:W1:Y:S02]  /*19370*/  MUFU.RCP R2, R2 ;  /* 0x0000000200027308 */ /* 0x002e640000001000 */
[----:B-1----:R-:W-:-:S06]  /*19380*/  IADD3 R3, R2, 0xffffffe, RZ ;  /* 0x0ffffffe02037810 */ /* 0x002fcc0007ffe0ff */
[----:B------:R-:W1:Y:S02]  /*19390*/  F2I.FTZ.U32.TRUNC.NTZ R3, R3 ;  /* 0x0000000300037305 */ /* 0x000e64000021f000 */
[----:B-1----:R-:W-:-:S13]  /*193a0*/  R2UR UR27, R3 ;  /* 0x00000000031b72ca */ /* 0x002fda00000e0000 */
[----:B------:R-:W-:-:S04]  /*193b0*/  UIADD3 UR30, URZ, -UR27, URZ ;  /* 0x8000001b3f1e7290 */ /* 0x000fc8000fffe03f */
[----:B------:R-:W-:-:S04]  /*193c0*/  UIMAD UR30, UR30, UR24, URZ ;  /* 0x000000181e1e72a4 */ /* 0x000fc8000f8e023f */
[----:B------:R-:W-:-:S04]  /*193d0*/  UIMAD.WIDE.U32 UR26, UR27, UR30, UR26 ;  /* 0x0000001e1b1a72a5 */ /* 0x000fc8000f8e001a */
[----:B------:R-:W-:-:S04]  /*193e0*/  UIMAD.WIDE.U32 UR26, UR27, UR25, URZ ;  /* 0x000000191b1a72a5 */ /* 0x000fc8000f8e003f */
[----:B------:R-:W-:-:S04]  /*193f0*/  UIADD3 UR26, -UR27, URZ, URZ ;  /* 0x0000003f1b1a7290 */ /* 0x000fc8000fffe13f */
[----:B------:R-:W-:-:S04]  /*19400*/  UIMAD UR26, UR24, UR26, UR25 ;  /* 0x0000001a181a72a4 */ /* 0x000fc8000f8e0219 */
[----:B------:R-:W-:-:S11]  /*19410*/  UISETP.GE.U32.AND UP1, UPT, UR26, UR24, UPT ;  /* 0x000000181a00728c */ /* 0x000fd6000bf26070 */
[----:B------:R-:W-:Y:S02]  /*19420*/  @UP1 UIADD3 UR26, UR26, -UR24, URZ ;  /* 0x800000181a1a1290 */ /* 0x000fe4000fffe03f */
[----:B------:R-:W-:Y:S02]  /*19430*/  @UP1 UIADD3 UR27, UR27, 0x1, URZ ;  /* 0x000000011b1b1890 */ /* 0x000fe4000fffe03f */
[----:B------:R-:W-:-:S11]  /*19440*/  UISETP.GE.U32.AND UP2, UPT, UR26, UR24, UPT ;  /* 0x000000181a00728c */ /* 0x000fd6000bf46070 */
[----:B------:R-:W-:Y:S02]  /*19450*/  @UP2 UIADD3 UR27, UR27, 0x1, URZ ;  /* 0x000000011b1b2890 */ /* 0x000fe4000fffe03f */
[----:B------:R-:W-:-:S04]  /*19460*/  @!UP4 ULOP3.LUT UR27, URZ, UR24, URZ, 0x33, !UPT ;  /* 0x000000183f1bc292 */ /* 0x000fc8000f8e333f */
[----:B------:R-:W-:-:S04]  /*19470*/  UIADD3 UR26, -UR27, URZ, URZ ;  /* 0x0000003f1b1a7290 */ /* 0x000fc8000fffe13f */
[----:B------:R-:W-:-:S03]  /*19480*/  UIMAD UR25, UR24, UR26, UR25 ;  /* 0x0000001a181972a4 */ /* 0x000fc6000f8e0219 */
[----:B------:R-:W-:-:S09]  /*19490*/  UMOV UR24, UR27 ;  /* 0x0000001b00187c82 */ /* 0x000fd20008000000 */
.L_x_335:
[----:B------:R-:W-:Y:S01]  /*194a0*/  ULOP3.LUT UR23, UR23, UR20, URZ, 0xc0, !UPT ;  /* 0x0000001417177292 */ /* 0x000fe2000f8ec03f */
[----:B------:R-:W-:Y:S01]  /*194b0*/  IMAD.MOV.U32 R19, RZ, RZ, 0x1 ;  /* 0x00000001ff137424 */ /* 0x000fe200078e00ff */
[----:B------:R-:W-:Y:S02]  /*194c0*/  ULOP3.LUT UR22, UR22, UR18, URZ, 0xc0, !UPT ;  /* 0x0000001216167292 */ /* 0x000fe4000f8ec03f */
[----:B------:R-:W-:Y:S01]  /*194d0*/  UIMAD UR23, UR19, UR24, UR23 ;  /* 0x00000018131772a4 */ /* 0x000fe2000f8e0217 */
[----:B------:R-:W-:Y:S01]  /*194e0*/  ULDC UR27, c[0x0][0x8a8] ;  /* 0x00022a00001b7ab9 */ /* 0x000fe20000000800 */
[----:B------:R-:W-:Y:S01]  /*194f0*/  ULDC UR26, c[0x0][0x8b8] ;  /* 0x00022e00001a7ab9 */ /* 0x000fe20000000800 */
[----:B------:R-:W-:Y:S02]  /*19500*/  UIMAD UR25, UR25, UR27, UR22 ;  /* 0x0000001b191972a4 */ /* 0x000fe4000f8e0216 */
[----:B------:R-:W-:Y:S01]  /*19510*/  UIMAD UR23, UR23, UR26, UR57 ;  /* 0x0000001a171772a4 */ /* 0x000fe2000f8e0239 */
[----:B------:R-:W-:Y:S01]  /*19520*/  @UP3 UMOV UR24, UR4 ;  /* 0x0000000400183c82 */ /* 0x000fe20008000000 */
[----:B------:R-:W-:-:S03]  /*19530*/  @!UP3 UMOV UR24, UR4 ;  /* 0x000000040018bc82 */ /* 0x000fc60008000000 */
[----:B------:R-:W-:Y:S02]  /*19540*/  @UP3 UMOV UR22, UR25 ;  /* 0x0000001900163c82 */ /* 0x000fe40008000000 */
[----:B------:R-:W-:Y:S01]  /*19550*/  @!UP3 UMOV UR22, UR23 ;  /* 0x000000170016bc82 */ /* 0x000fe20008000000 */
[----:B------:R-:W-:-:S05]  /*19560*/  @!UP3 UMOV UR23, UR25 ;  /* 0x000000190017bc82 */ /* 0x000fca0008000000 */
.L_x_321:
[----:B------:R-:W-:-:S06]  /*19570*/  UISETP.NE.AND UP1, UPT, UR15, 0x3, UPT ;  /* 0x000000030f00788c */ /* 0x000fcc000bf25270 */
[----:B------:R-:W-:-:S13]  /*19580*/  PLOP3.LUT P1, PT, PT, PT, UP1, 0x80, 0x0 ;  /* 0x000000000000781c */ /* 0x000fda0003f2f018 */
[----:B------:R-:W-:Y:S05]  /*19590*/  @!P1 BRA `(.L_x_336) ;  /* 0x0000000000049947 */ /* 0x000fea0003800000 */
[----:B--2---:R-:W-:Y:S01]  /*195a0*/  BPT.TRAP 0x1 ;  /* 0x000000040000795c */ /* 0x004fe20000300000 */
.L_x_336:
[----:B------:R-:W1:Y:S01]  /*195b0*/  S2R R3, SR_CgaCtaId ;  /* 0x0000000000037919 */ /* 0x000e620000008800 */
[----:B------:R-:W-:-:S04]  /*195c0*/  MOV R2, 0x400 ;  /* 0x0000040000027802 */ /* 0x000fc80000000f00 */
[----:B-1----:R-:W-:Y:S02]  /*195d0*/  LEA R2, R3, R2, 0x18 ;  /* 0x0000000203027211 */ /* 0x002fe400078ec0ff */
[----:B------:R-:W-:Y:S02]  /*195e0*/  SHF.L.U32 R3, R14, 0x1f, RZ ;  /* 0x0000001f0e037819 */ /* 0x000fe400000006ff */
[----:B------:R-:W-:-:S04]  /*195f0*/  LEA R12, R13, R2, 0x3 ;  /* 0x000000020d0c7211 */ /* 0x000fc800078e18ff */
[----:B------:R-:W1:Y:S02]  /*19600*/  SYNCS.PHASECHK.TRANS64.TRYWAIT P2, [R12+URZ+0x34440], R3 ;  /* 0x034440030c0075a7 */ /* 0x000e64000804017f */
[----:B-1----:R-:W-:Y:S05]  /*19610*/  @!P2 BRA `(.L_x_337) ;  /* 0x0000001800f0a947 */ /* 0x002fea0003800000 */
.L_x_420:
[----:B------:R-:W-:Y:S01]  /*19620*/  ELECT P2, URZ, PT ;  /* 0x00000000003f782f */ /* 0x000fe20003840000 */
[----:B------:R-:W-:-:S12]  /*19630*/  BSSY B0, `(.L_x_338) ;  /* 0x0000010000007945 */ /* 0x000fd80003800000 */
[----:B------:R-:W-:Y:S05]  /*19640*/  @!P2 BRA `(.L_x_339) ;  /* 0x000000000038a947 */ /* 0x000fea0003800000 */
[----:B-1----:R-:W-:Y:S01]  /*19650*/  IMAD R3, R13, 0x10, R2 ;  /* 0x000000100d037824 */ /* 0x002fe200078e0202 */
[----:B------:R-:W-:Y:S01]  /*19660*/  MOV R18, UR24 ;  /* 0x0000001800127c02 */ /* 0x000fe20008000f00 */
[----:B------:R-:W-:Y:S01]  /*19670*/  IMAD.U32 R17, RZ, RZ, UR23 ;  /* 0x00000017ff117e24 */ /* 0x000fe2000f8e00ff */
[----:B------:R-:W-:-:S05]  /*19680*/  MOV R16, UR22 ;  /* 0x0000001600107c02 */ /* 0x000fca0008000f00 */
[----:B------:R1:W-:Y:S01]  /*19690*/  STS.128 [R3+0x34530], R16 ;  /* 0x0345301003007388 */ /* 0x0003e20000000c00 */
[----:B------:R-:W-:Y:S01]  /*196a0*/  @!PT LDS RZ, [RZ] ;  /* 0x00000000fffff984 */ /* 0x000fe20000000800 */
[----:B------:R-:W-:Y:S01]  /*196b0*/  @!PT LDS RZ, [RZ] ;  /* 0x00000000fffff984 */ /* 0x000fe20000000800 */
[----:B------:R-:W-:Y:S01]  /*196c0*/  @!PT LDS RZ, [RZ] ;  /* 0x00000000fffff984 */ /* 0x000fe20000000800 */
[----:B------:R-:W-:Y:S01]  /*196d0*/  @!PT LDS RZ, [RZ] ;  /* 0x00000000fffff984 */ /* 0x000fe20000000800 */
[----:B------:R3:W-:Y:S06]  /*196e0*/  MEMBAR.ALL.CTA ;  /* 0x0000000000007992 */ /* 0x0007ec0000008000 */
[----:B---3--:R-:W3:Y:S01]  /*196f0*/  FENCE.VIEW.ASYNC.S ;  /* 0x00000000000073c6 */ /* 0x008ee20000000000 */
[----:B------:R-:W-:Y:S05]  /*19700*/  @!P1 BRA `(.L_x_340) ;  /* 0x0000000000049947 */ /* 0x000fea0003800000 */
[----:B--2---:R-:W-:Y:S01]  /*19710*/  BPT.TRAP 0x1 ;  /* 0x000000040000795c */ /* 0x004fe20000300000 */
.L_x_340:
[----:B---3--:R3:W-:Y:S02]  /*19720*/  SYNCS.ARRIVE.TRANS64.A1T0 RZ, [R12+URZ+0x34400], RZ ;  /* 0x034400ff0cff79a7 */ /* 0x0087e4000810003f */
.L_x_339:
[----:B--2---:R-:W-:Y:S05]  /*19730*/  BSYNC B0 ;  /* 0x0000000000007941 */ /* 0x004fea0003800000 */
.L_x_338:
[----:B------:R-:W-:Y:S01]  /*19740*/  ISETP.NE.AND P3, PT, R19, RZ, PT ;  /* 0x000000ff1300720c */ /* 0x000fe20003f65270 */
[----:B------:R-:W-:-:S05]  /*19750*/  VIADD R13, R13, 0x1 ;  /* 0x000000010d0d7836 */ /* 0x000fca0000000000 */
[----:B------:R-:W-:-:S04]  /*19760*/  ISETP.NE.AND P2, PT, R13, 0x8, PT ;  /* 0x000000080d00780c */ /* 0x000fc80003f45270 */
[----:B-1----:R-:W-:Y:S02]  /*19770*/  SEL R3, RZ, 0x1, P2 ;  /* 0x00000001ff037807 */ /* 0x002fe40001000000 */
[----:B------:R-:W-:Y:S02]  /*19780*/  SEL R13, R13, RZ, P2 ;  /* 0x000000ff0d0d7207 */ /* 0x000fe40001000000 */
[----:B------:R-:W-:Y:S01]  /*19790*/  LOP3.LUT R14, R14, R3, RZ, 0x3c, !PT ;  /* 0x000000030e0e7212 */ /* 0x000fe200078e3cff */
[----:B------:R-:W-:Y:S06]  /*197a0*/  @P3 BRA `(.L_x_341) ;  /* 0xffffffe000fc3947 */ /* 0x000fec000383ffff */
[----:B------:R-:W-:Y:S05]  /*197b0*/  @!P1 BRA `(.L_x_342) ;  /* 0x0000000000049947 */ /* 0x000fea0003800000 */
[----:B------:R-:W-:Y:S01]  /*197c0*/  BPT.TRAP 0x1 ;  /* 0x000000040000795c */ /* 0x000fe20000300000 */
.L_x_342:
[----:B------:R-:W-:Y:S02]  /*197d0*/  LEA R3, R13, R2, 0x3 ;  /* 0x000000020d037211 */ /* 0x000fe400078e18ff */
[----:B-----5:R-:W-:-:S04]  /*197e0*/  SHF.L.U32 R0, R14, 0x1f, RZ ;  /* 0x0000001f0e007819 */ /* 0x020fc800000006ff */
[----:B------:R-:W1:Y:S02]  /*197f0*/  SYNCS.PHASECHK.TRANS64.TRYWAIT P0, [R3+URZ+0x34440], R0 ;  /* 0x03444000030075a7 */ /* 0x000e64000800017f */
[----:B-1----:R-:W-:Y:S05]  /*19800*/  @!P0 BRA `(.L_x_343) ;  /* 0x0000001800888947 */ /* 0x002fea0003800000 */
.L_x_421:
[----:B------:R-:W-:Y:S05]  /*19810*/  @!P1 BRA `(.L_x_344) ;  /* 0x0000000000049947 */ /* 0x000fea0003800000 */
[----:B------:R-:W-:Y:S01]  /*19820*/  BPT.TRAP 0x1 ;  /* 0x000000040000795c */ /* 0x000fe20000300000 */
.L_x_344:
[----:B------:R-:W-:-:S05]  /*19830*/  VIADD R13, R13, 0x1 ;  /* 0x000000010d0d7836 */ /* 0x000fca0000000000 */
[----:B------:R-:W-:-:S04]  /*19840*/  ISETP.NE.AND P0, PT, R13, 0x8, PT ;  /* 0x000000080d00780c */ /* 0x000fc80003f05270 */
[----:B-1----:R-:W-:Y:S02]  /*19850*/  SEL R3, RZ, 0x1, P0 ;  /* 0x00000001ff037807 */ /* 0x002fe40000000000 */
[----:B------:R-:W-:Y:S02]  /*19860*/  SEL R13, R13, RZ, P0 ;  /* 0x000000ff0d0d7207 */ /* 0x000fe40000000000 */
[----:B------:R-:W-:Y:S02]  /*19870*/  LOP3.LUT R14, R14, R3, RZ, 0x3c, !PT ;  /* 0x000000030e0e7212 */ /* 0x000fe400078e3cff */
[----:B------:R-:W-:Y:S02]  /*19880*/  LEA R3, R13, R2, 0x3 ;  /* 0x000000020d037211 */ /* 0x000fe400078e18ff */
[----:B------:R-:W-:-:S04]  /*19890*/  SHF.L.U32 R0, R14, 0x1f, RZ ;  /* 0x0000001f0e007819 */ /* 0x000fc800000006ff */
[----:B------:R-:W1:Y:S02]  /*198a0*/  SYNCS.PHASECHK.TRANS64.TRYWAIT P0, [R3+URZ+0x34440], R0 ;  /* 0x03444000030075a7 */ /* 0x000e64000800017f */
[----:B-1----:R-:W-:Y:S05]  /*198b0*/  @!P0 BRA `(.L_x_345) ;  /* 0x0000001800708947 */ /* 0x002fea0003800000 */
.L_x_422:
[----:B------:R-:W-:Y:S05]  /*198c0*/  @!P1 BRA `(.L_x_346) ;  /* 0x0000000000049947 */ /* 0x000fea0003800000 */
[----:B------:R-:W-:Y:S01]  /*198d0*/  BPT.TRAP 0x1 ;  /* 0x000000040000795c */ /* 0x000fe20000300000 */
.L_x_346:
[----:B-1----:R-:W-:-:S05]  /*198e0*/  VIADD R0, R13, 0x1 ;  /* 0x000000010d007836 */ /* 0x002fca0000000000 */
[----:B------:R-:W-:-:S04]  /*198f0*/  ISETP.NE.AND P0, PT, R0, 0x8, PT ;  /* 0x000000080000780c */ /* 0x000fc80003f05270 */
[----:B------:R-:W-:Y:S02]  /*19900*/  SEL R3, RZ, 0x1, P0 ;  /* 0x00000001ff037807 */ /* 0x000fe40000000000 */
[----:B------:R-:W-:Y:S02]  /*19910*/  SEL R5, R0, RZ, P0 ;  /* 0x000000ff00057207 */ /* 0x000fe40000000000 */
[----:B------:R-:W-:Y:S02]  /*19920*/  LOP3.LUT R14, R14, R3, RZ, 0x3c, !PT ;  /* 0x000000030e0e7212 */ /* 0x000fe400078e3cff */
[----:B------:R-:W-:Y:S02]  /*19930*/  LEA R3, R5, R2, 0x3 ;  /* 0x0000000205037211 */ /* 0x000fe400078e18ff */
[----:B------:R-:W-:-:S04]  /*19940*/  SHF.L.U32 R0, R14, 0x1f, RZ ;  /* 0x0000001f0e007819 */ /* 0x000fc800000006ff */
[----:B------:R-:W1:Y:S02]  /*19950*/  SYNCS.PHASECHK.TRANS64.TRYWAIT P0, [R3+URZ+0x34440], R0 ;  /* 0x03444000030075a7 */ /* 0x000e64000800017f */
[----:B-1----:R-:W-:Y:S05]  /*19960*/  @!P0 BRA `(.L_x_347) ;  /* 0x0000001800588947 */ /* 0x002fea0003800000 */
.L_x_423:
[----:B------:R-:W-:Y:S05]  /*19970*/  @!P1 BRA `(.L_x_348) ;  /* 0x0000000000049947 */ /* 0x000fea0003800000 */
[----:B------:R-:W-:Y:S01]  /*19980*/  BPT.TRAP 0x1 ;  /* 0x000000040000795c */ /* 0x000fe20000300000 */
.L_x_348:
        /* <DEDUP_REMOVED lines=9> */
.L_x_424:
[----:B------:R-:W-:Y:S05]  /*19a20*/  @!P1 BRA `(.L_x_350) ;  /* 0x0000000000049947 */ /* 0x000fea0003800000 */
[----:B------:R-:W-:Y:S01]  /*19a30*/  BPT.TRAP 0x1 ;  /* 0x000000040000795c */ /* 0x000fe20000300000 */
.L_x_350:
        /* <DEDUP_REMOVED lines=9> */
.L_x_425:
[----:B------:R-:W-:Y:S05]  /*19ad0*/  @!P1 BRA `(.L_x_352) ;  /* 0x0000000000049947 */ /* 0x000fea0003800000 */
[----:B------:R-:W-:Y:S01]  /*19ae0*/  BPT.TRAP 0x1 ;  /* 0x000000040000795c */ /* 0x000fe20000300000 */
.L_x_352:
        /* <DEDUP_REMOVED lines=9> */
.L_x_426:
[----:B------:R-:W-:Y:S05]  /*19b80*/  @!P1 BRA `(.L_x_354) ;  /* 0x0000000000049947 */ /* 0x000fea0003800000 */
[----:B------:R-:W-:Y:S01]  /*19b90*/  BPT.TRAP 0x1 ;  /* 0x000000040000795c */ /* 0x000fe20000300000 */
.L_x_354:
[----:B-1----:R-:W-:-:S05]  /*19ba0*/  VIADD R0, R5, 0x1 ;  /* 0x0000000105007836 */ /* 0x002fca0000000000 */
[----:B------:R-:W-:-:S04]  /*19bb0*/  ISETP.NE.AND P0, PT, R0, 0x8, PT ;  /* 0x000000080000780c */ /* 0x000fc80003f05270 */
[----:B------:R-:W-:Y:S02]  /*19bc0*/  SEL R3, RZ, 0x1, P0 ;  /* 0x00000001ff037807 */ /* 0x000fe40000000000 */
[----:B------:R-:W-:Y:S02]  /*19bd0*/  SEL R5, R0, RZ, P0 ;  /* 0x000000ff00057207 */ /* 0x000fe40000000000 */
[----:B----4-:R-:W-:Y:S02]  /*19be0*/  LOP3.LUT R7, R14, R3, RZ, 0x3c, !PT ;  /* 0x000000030e077212 */ /* 0x010fe400078e3cff */
[----:B------:R-:W-:Y:S02]  /*19bf0*/  LEA R3, R5, R2, 0x3 ;  /* 0x0000000205037211 */ /* 0x000fe400078e18ff */
[----:B------:R-:W-:-:S04]  /*19c00*/  SHF.L.U32 R0, R7, 0x1f, RZ ;  /* 0x0000001f07007819 */ /* 0x000fc800000006ff */
[----:B------:R-:W1:Y:S02]  /*19c10*/  SYNCS.PHASECHK.TRANS64.TRYWAIT P0, [R3+URZ+0x34440], R0 ;  /* 0x03444000030075a7 */ /* 0x000e64000800017f */
[----:B-1----:R-:W-:Y:S05]  /*19c20*/  @!P0 BRA `(.L_x_355) ;  /* 0x0000001400f88947 */ /* 0x002fea0003800000 */
.L_x_427:
[----:B------:R-:W-:Y:S05]  /*19c30*/  @!P1 BRA `(.L_x_356) ;  /* 0x0000000000049947 */ /* 0x000fea0003800000 */
[----:B------:R-:W-:Y:S01]  /*19c40*/  BPT.TRAP 0x1 ;  /* 0x000000040000795c */ /* 0x000fe20000300000 */
.L_x_356:
[----:B-1----:R-:W-:-:S05]  /*19c50*/  VIADD R0, R5, 0x1 ;  /* 0x0000000105007836 */ /* 0x002fca0000000000 */
[----:B------:R-:W-:-:S04]  /*19c60*/  ISETP.NE.AND P0, PT, R0, 0x8, PT ;  /* 0x000000080000780c */ /* 0x000fc80003f05270 */
[----:B------:R-:W-:Y:S02]  /*19c70*/  SEL R4, RZ, 0x1, P0 ;  /* 0x00000001ff047807 */ /* 0x000fe40000000000 */
[----:B------:R-:W-:Y:S02]  /*19c80*/  SEL R3, R0, RZ, P0 ;  /* 0x000000ff00037207 */ /* 0x000fe40000000000 */
[----:B------:R-:W-:Y:S02]  /*19c90*/  LOP3.LUT R0, R7, R4, RZ, 0x3c, !PT ;  /* 0x0000000407007212 */ /* 0x000fe400078e3cff */
[----:B------:R-:W-:Y:S02]  /*19ca0*/  LEA R3, R3, R2, 0x3 ;  /* 0x0000000203037211 */ /* 0x000fe400078e18ff */
[----:B------:R-:W-:-:S07]  /*19cb0*/  SHF.L.U32 R0, R0, 0x1f, RZ ;  /* 0x0000001f00007819 */ /* 0x000fce00000006ff */
.L_x_357:
[----:B-1----:R1:W2:Y:S02]  /*19cc0*/  SYNCS.PHASECHK.TRANS64.TRYWAIT P0, [R3+URZ+0x34440], R0 ;  /* 0x03444000030075a7 */ /* 0x0022a4000800017f */
[----:B--2---:R-:W-:Y:S05]  /*19cd0*/  @!P0 NANOSLEEP.SYNCS 0x989680 ;  /* 0x009896800000895d */ /* 0x004fea0003900000 */
[----:B------:R-:W2:Y:S02]  /*19ce0*/  @!P0 SYNCS.PHASECHK.TRANS64 P0, [R3+URZ+0x34440], R0 ;  /* 0x03444000030085a7 */ /* 0x000ea4000800007f */
[----:B--2---:R-:W-:Y:S05]  /*19cf0*/  @P0 EXIT ;  /* 0x000000000000094d */ /* 0x004fea0003800000 */
[----:B------:R-:W-:Y:S05]  /*19d00*/  BRA `(.L_x_357) ;  /* 0xfffffffc00ec7947 */ /* 0x000fea000383ffff */
.L_x_21:
[----:B-1----:R-:W-:-:S04]  /*19d10*/  IMAD.U32 R12, RZ, RZ, UR11 ;  /* 0x0000000bff0c7e24 */ /* 0x002fc8000f8e00ff */
[----:B------:R1:W2:Y:S03]  /*19d20*/  SYNCS.PHASECHK.TRANS64.TRYWAIT P1, [R12+URZ+0x34400], R3 ;  /* 0x034400030c0075a7 */ /* 0x0002a6000802017f */
[----:B--2---:R-:W-:Y:S05]  /*19d30*/  @!P1 NANOSLEEP.SYNCS 0x989680 ;  /* 0x009896800000995d */ /* 0x004fea0003900000 */
[----:B------:R-:W2:Y:S02]  /*19d40*/  @!P1 SYNCS.PHASECHK.TRANS64 P1, [R12+URZ+0x34400], R3 ;  /* 0x034400030c0095a7 */ /* 0x000ea4000802007f */
[----:B--2---:R-:W-:Y:S05]  /*19d50*/  @!P1 BRA `(.L_x_21) ;  /* 0xfffffffc00ec9947 */ /* 0x004fea000383ffff */
[----:B------:R-:W-:Y:S05]  /*19d60*/  BRA `(.L_x_358) ;  /* 0xfffffe9000047947 */ /* 0x000fea000383ffff */
.L_x_33:
[----:B------:R-:W-:-:S06]  /*19d70*/  UIADD3 UR4, UR47, UR51, URZ ;  /* 0x000000332f047290 */ /* 0x000fcc000fffe03f */
[----:B-1----:R-:W-:-:S04]  /*19d80*/  MOV R0, UR4 ;  /* 0x0000000400007c02 */ /* 0x002fc80008000f00 */
[----:B------:R1:W2:Y:S03]  /*19d90*/  SYNCS.PHASECHK.TRANS64.TRYWAIT P0, [R0+URZ], R7 ;  /* 0x00000007000075a7 */ /* 0x0002a6000800017f */
[----:B--2---:R-:W-:Y:S05]  /*19da0*/  @!P0 NANOSLEEP.SYNCS 0x989680 ;  /* 0x009896800000895d */ /* 0x004fea0003900000 */
[----:B------:R-:W2:Y:S02]  /*19db0*/  @!P0 SYNCS.PHASECHK.TRANS64 P0, [R0+URZ], R7 ;  /* 0x00000007000085a7 */ /* 0x000ea4000800007f */
[----:B--2---:R-:W-:Y:S05]  /*19dc0*/  @!P0 BRA `(.L_x_33) ;  /* 0xfffffffc00e88947 */ /* 0x004fea000383ffff */
[----:B------:R-:W-:Y:S05]  /*19dd0*/  BRA `(.L_x_359) ;  /* 0xfffffe9c00507947 */ /* 0x000fea000383ffff */
.L_x_38:
[----:B---3--:R-:W-:-:S04]  /*19de0*/  IMAD.U32 R3, RZ, RZ, UR4 ;  /* 0x00000004ff037e24 */ /* 0x008fc8000f8e00ff */
[----:B------:R3:W4:Y:S03]  /*19df0*/  SYNCS.PHASECHK.TRANS64.TRYWAIT P0, [R3+URZ+0x34480], R0 ;  /* 0x03448000030075a7 */ /* 0x000726000800017f */
[----:B----4-:R-:W-:Y:S05]  /*19e00*/  @!P0 NANOSLEEP.SYNCS 0x989680 ;  /* 0x009896800000895d */ /* 0x010fea0003900000 */
[----:B------:R-:W4:Y:S02]  /*19e10*/  @!P0 SYNCS.PHASECHK.TRANS64 P0, [R3+URZ+0x34480], R0 ;  /* 0x03448000030085a7 */ /* 0x000f24000800007f */
[----:B----4-:R-:W-:Y:S05]  /*19e20*/  @!P0 BRA `(.L_x_38) ;  /* 0xfffffffc00ec8947 */ /* 0x010fea000383ffff */
[----:B------:R-:W-:Y:S05]  /*19e30*/  BRA `(.L_x_37) ;  /* 0xfffffea800807947 */ /* 0x000fea000383ffff */
.L_x_43:
[----:B---3--:R-:W-:-:S04]  /*19e40*/  MOV R7, UR4 ;  /* 0x0000000400077c02 */ /* 0x008fc80008000f00 */
[----:B------:R3:W4:Y:S03]  /*19e50*/  SYNCS.PHASECHK.TRANS64.TRYWAIT P0, [R7+URZ+0x34480], R3 ;  /* 0x03448003070075a7 */ /* 0x000726000800017f */
[----:B----4-:R-:W-:Y:S05]  /*19e60*/  @!P0 NANOSLEEP.SYNCS 0x989680 ;  /* 0x009896800000895d */ /* 0x010fea0003900000 */
[----:B------:R-:W4:Y:S02]  /*19e70*/  @!P0 SYNCS.PHASECHK.TRANS64 P0, [R7+URZ+0x34480], R3 ;  /* 0x03448003070085a7 */ /* 0x000f24000800007f */
[----:B----4-:R-:W-:Y:S05]  /*19e80*/  @!P0 BRA `(.L_x_43) ;  /* 0xfffffffc00ec8947 */ /* 0x010fea000383ffff */
[----:B------:R-:W-:Y:S05]  /*19e90*/  BRA `(.L_x_42) ;  /* 0xfffffee000a47947 */ /* 0x000fea000383ffff */
.L_x_49:
[----:B------:R-:W-:-:S06]  /*19ea0*/  UIADD3 UR4, UR47, UR51, URZ ;  /* 0x000000332f047290 */ /* 0x000fcc000fffe03f */
[----:B-1----:R-:W-:-:S04]  /*19eb0*/  IMAD.U32 R2, RZ, RZ, UR4 ;  /* 0x00000004ff027e24 */ /* 0x002fc8000f8e00ff */
[----:B------:R1:W3:Y:S03]  /*19ec0*/  SYNCS.PHASECHK.TRANS64.TRYWAIT P0, [R2+URZ+0x10], R0 ;  /* 0x00001000020075a7 */ /* 0x0002e6000800017f */
[----:B---3--:R-:W-:Y:S05]  /*19ed0*/  @!P0 NANOSLEEP.SYNCS 0x989680 ;  /* 0x009896800000895d */ /* 0x008fea0003900000 */
[----:B------:R-:W3:Y:S02]  /*19ee0*/  @!P0 SYNCS.PHASECHK.TRANS64 P0, [R2+URZ+0x10], R0 ;  /* 0x00001000020085a7 */ /* 0x000ee4000800007f */
[----:B---3--:R-:W-:Y:S05]  /*19ef0*/  @!P0 BRA `(.L_x_49) ;  /* 0xfffffffc00e88947 */ /* 0x008fea000383ffff */
[----:B------:R-:W-:Y:S05]  /*19f00*/  BRA `(.L_x_360) ;  /* 0xffffff2800207947 */ /* 0x000fea000383ffff */
.L_x_61:
[----:B------:R-:W-:-:S07]  /*19f10*/  MOV R15, 0xffffffff ;  /* 0xffffffff000f7802 */ /* 0x000fce0000000f00 */
[----:B-123-5:R-:W-:Y:S05]  /*19f20*/  WARPSYNC.COLLECTIVE R15, `(.L_x_361) ;  /* 0x000000000f0c7348 */ /* 0x02efea0003c00000 */
[----:B------:R-:W-:Y:S02]  /*19f30*/  ELECT P6, UR62, PT ;  /* 0x00000000003e782f */ /* 0x000fe400038c0000 */
[----:B------:R-:W-:Y:S01]  /*19f40*/  MOV R14, UR62 ;  /* 0x0000003e000e7c02 */ /* 0x000fe20008000f00 */
[----:B-123-5:R-:W-:Y:S10]  /*19f50*/  ENDCOLLECTIVE ;  /* 0x000000000000791b */ /* 0x02eff40003800000 */
.L_x_361:
[----:B------:R-:W-:Y:S05]  /*19f60*/  BRA `(.L_x_362) ;  /* 0xffffff2c00a87947 */ /* 0x000fea000383ffff */
.L_x_63:
[----:B-1----:R-:W-:-:S04]  /*19f70*/  IMAD.U32 R3, RZ, RZ, UR50 ;  /* 0x00000032ff037e24 */ /* 0x002fc8000f8e00ff */
[----:B------:R1:W3:Y:S03]  /*19f80*/  SYNCS.PHASECHK.TRANS64.TRYWAIT P2, [R3+URZ+0x344c0], R158 ;  /* 0x0344c09e030075a7 */ /* 0x0002e6000804017f */
[----:B---3--:R-:W-:Y:S05]  /*19f90*/  @!P2 NANOSLEEP.SYNCS 0x989680 ;  /* 0x009896800000a95d */ /* 0x008fea0003900000 */
[----:B------:R-:W3:Y:S02]  /*19fa0*/  @!P2 SYNCS.PHASECHK.TRANS64 P2, [R3+URZ+0x344c0], R158 ;  /* 0x0344c09e0300a5a7 */ /* 0x000ee4000804007f */
[----:B---3--:R-:W-:Y:S05]  /*19fb0*/  @!P2 BRA `(.L_x_63) ;  /* 0xfffffffc00eca947 */ /* 0x008fea000383ffff */
[----:B------:R-:W-:Y:S05]  /*19fc0*/  BRA `(.L_x_363) ;  /* 0xffffff2c00b87947 */ /* 0x000fea000383ffff */
.L_x_69:
[----:B-1----:R-:W-:-:S04]  /*19fd0*/  MOV R12, UR50 ;  /* 0x00000032000c7c02 */ /* 0x002fc80008000f00 */
[----:B------:R1:W2:Y:S03]  /*19fe0*/  SYNCS.PHASECHK.TRANS64.TRYWAIT P3, [R12+URZ+0x344c8], R158 ;  /* 0x0344c89e0c0075a7 */ /* 0x0002a6000806017f */
[----:B--2---:R-:W-:Y:S05]  /*19ff0*/  @!P3 NANOSLEEP.SYNCS 0x989680 ;  /* 0x009896800000b95d */ /* 0x004fea0003900000 */
[----:B------:R-:W2:Y:S02]  /*1a000*/  @!P3 SYNCS.PHASECHK.TRANS64 P3, [R12+URZ+0x344c8], R158 ;  /* 0x0344c89e0c00b5a7 */ /* 0x000ea4000806007f */
[----:B--2---:R-:W-:Y:S05]  /*1a010*/  @!P3 BRA `(.L_x_69) ;  /* 0xfffffffc00ecb947 */ /* 0x004fea000383ffff */
[----:B------:R-:W-:Y:S05]  /*1a020*/  BRA `(.L_x_364) ;  /* 0xffffff3400587947 */ /* 0x000fea000383ffff */
.L_x_74:
[----:B-1----:R-:W-:-:S04]  /*1a030*/  IMAD.U32 R12, RZ, RZ, UR50 ;  /* 0x00000032ff0c7e24 */ /* 0x002fc8000f8e00ff */
[----:B------:R1:W2:Y:S03]  /*1a040*/  SYNCS.PHASECHK.TRANS64.TRYWAIT P3, [R12+URZ+0x344d0], R158 ;  /* 0x0344d09e0c0075a7 */ /* 0x0002a6000806017f */
[----:B--2---:R-:W-:Y:S05]  /*1a050*/  @!P3 NANOSLEEP.SYNCS 0x989680 ;  /* 0x009896800000b95d */ /* 0x004fea0003900000 */
[----:B------:R-:W2:Y:S02]  /*1a060*/  @!P3 SYNCS.PHASECHK.TRANS64 P3, [R12+URZ+0x344d0], R158 ;  /* 0x0344d09e0c00b5a7 */ /* 0x000ea4000806007f */
[----:B--2---:R-:W-:Y:S05]  /*1a070*/  @!P3 BRA `(.L_x_74) ;  /* 0xfffffffc00ecb947 */ /* 0x004fea000383ffff */
[----:B------:R-:W-:Y:S05]  /*1a080*/  BRA `(.L_x_365) ;  /* 0xffffff3800a07947 */ /* 0x000fea000383ffff */
.L_x_79:
[----:B-1----:R-:W-:-:S04]  /*1a090*/  MOV R13, UR50 ;  /* 0x00000032000d7c02 */ /* 0x002fc80008000f00 */
[----:B------:R1:W2:Y:S03]  /*1a0a0*/  SYNCS.PHASECHK.TRANS64.TRYWAIT P3, [R13+URZ+0x344d8], R158 ;  /* 0x0344d89e0d0075a7 */ /* 0x0002a6000806017f */
[----:B--2---:R-:W-:Y:S05]  /*1a0b0*/  @!P3 NANOSLEEP.SYNCS 0x989680 ;  /* 0x009896800000b95d */ /* 0x004fea0003900000 */
[----:B------:R-:W2:Y:S02]  /*1a0c0*/  @!P3 SYNCS.PHASECHK.TRANS64 P3, [R13+URZ+0x344d8], R158 ;  /* 0x0344d89e0d00b5a7 */ /* 0x000ea4000806007f */
[----:B--2---:R-:W-:Y:S05]  /*1a0d0*/  @!P3 BRA `(.L_x_79) ;  /* 0xfffffffc00ecb947 */ /* 0x004fea000383ffff */
[----:B------:R-:W-:Y:S05]  /*1a0e0*/  BRA `(.L_x_366) ;  /* 0xffffff4000287947 */ /* 0x000fea000383ffff */
.L_x_84:
[----:B-1----:R-:W-:-:S04]  /*1a0f0*/  IMAD.U32 R13, RZ, RZ, UR50 ;  /* 0x00000032ff0d7e24 */ /* 0x002fc8000f8e00ff */
[----:B------:R1:W2:Y:S03]  /*1a100*/  SYNCS.PHASECHK.TRANS64.TRYWAIT P3, [R13+URZ+0x344c0], R20 ;  /* 0x0344c0140d0075a7 */ /* 0x0002a6000806017f */
[----:B--2---:R-:W-:Y:S05]  /*1a110*/  @!P3 NANOSLEEP.SYNCS 0x989680 ;  /* 0x009896800000b95d */ /* 0x004fea0003900000 */
[----:B------:R-:W2:Y:S02]  /*1a120*/  @!P3 SYNCS.PHASECHK.TRANS64 P3, [R13+URZ+0x344c0], R20 ;  /* 0x0344c0140d00b5a7 */ /* 0x000ea4000806007f */
[----:B--2---:R-:W-:Y:S05]  /*1a130*/  @!P3 BRA `(.L_x_84) ;  /* 0xfffffffc00ecb947 */ /* 0x004fea000383ffff */
[----:B------:R-:W-:Y:S05]  /*1a140*/  BRA `(.L_x_367) ;  /* 0xffffff4400787947 */ /* 0x000fea000383ffff */
.L_x_89:
[----:B-1----:R-:W-:-:S04]  /*1a150*/  MOV R13, UR50 ;  /* 0x00000032000d7c02 */ /* 0x002fc80008000f00 */
[----:B------:R1:W2:Y:S03]  /*1a160*/  SYNCS.PHASECHK.TRANS64.TRYWAIT P3, [R13+URZ+0x344c8], R20 ;  /* 0x0344c8140d0075a7 */ /* 0x0002a6000806017f */
[----:B--2---:R-:W-:Y:S05]  /*1a170*/  @!P3 NANOSLEEP.SYNCS 0x989680 ;  /* 0x009896800000b95d */ /* 0x004fea0003900000 */
[----:B------:R-:W2:Y:S02]  /*1a180*/  @!P3 SYNCS.PHASECHK.TRANS64 P3, [R13+URZ+0x344c8], R20 ;  /* 0x0344c8140d00b5a7 */ /* 0x000ea4000806007f */
[----:B--2---:R-:W-:Y:S05]  /*1a190*/  @!P3 BRA `(.L_x_89) ;  /* 0xfffffffc00ecb947 */ /* 0x004fea000383ffff */
[----:B------:R-:W-:Y:S05]  /*1a1a0*/  BRA `(.L_x_368) ;  /* 0xffffff4c00007947 */ /* 0x000fea000383ffff */
.L_x_94:
[----:B-1----:R-:W-:-:S04]  /*1a1b0*/  IMAD.U32 R13, RZ, RZ, UR50 ;  /* 0x00000032ff0d7e24 */ /* 0x002fc8000f8e00ff */
[----:B------:R1:W2:Y:S03]  /*1a1c0*/  SYNCS.PHASECHK.TRANS64.TRYWAIT P3, [R13+URZ+0x344d0], R20 ;  /* 0x0344d0140d0075a7 */ /* 0x0002a6000806017f */
[----:B--2---:R-:W-:Y:S05]  /*1a1d0*/  @!P3 NANOSLEEP.SYNCS 0x989680 ;  /* 0x009896800000b95d */ /* 0x004fea0003900000 */
[----:B------:R-:W2:Y:S02]  /*1a1e0*/  @!P3 SYNCS.PHASECHK.TRANS64 P3, [R13+URZ+0x344d0], R20 ;  /* 0x0344d0140d00b5a7 */ /* 0x000ea4000806007f */
[----:B--2---:R-:W-:Y:S05]  /*1a1f0*/  @!P3 BRA `(.L_x_94) ;  /* 0xfffffffc00ecb947 */ /* 0x004fea000383ffff */
[----:B------:R-:W-:Y:S05]  /*1a200*/  BRA `(.L_x_369) ;  /* 0xffffff5000407947 */ /* 0x000fea000383ffff */
.L_x_99:
[----:B-1----:R-:W-:-:S04]  /*1a210*/  MOV R13, UR50 ;  /* 0x00000032000d7c02 */ /* 0x002fc80008000f00 */
[----:B------:R1:W2:Y:S03]  /*1a220*/  SYNCS.PHASECHK.TRANS64.TRYWAIT P3, [R13+URZ+0x344d8], R20 ;  /* 0x0344d8140d0075a7 */ /* 0x0002a6000806017f */
[----:B--2---:R-:W-:Y:S05]  /*1a230*/  @!P3 NANOSLEEP.SYNCS 0x989680 ;  /* 0x009896800000b95d */ /* 0x004fea0003900000 */
[----:B------:R-:W2:Y:S02]  /*1a240*/  @!P3 SYNCS.PHASECHK.TRANS64 P3, [R13+URZ+0x344d8], R20 ;  /* 0x0344d8140d00b5a7 */ /* 0x000ea4000806007f */
[----:B--2---:R-:W-:Y:S05]  /*1a250*/  @!P3 BRA `(.L_x_99) ;  /* 0xfffffffc00ecb947 */ /* 0x004fea000383ffff */
[----:B------:R-:W-:Y:S05]  /*1a260*/  BRA `(.L_x_370) ;  /* 0xffffff5400c07947 */ /* 0x000fea000383ffff */
.L_x_104:
[----:B-1----:R-:W-:-:S04]  /*1a270*/  IMAD.U32 R13, RZ, RZ, UR50 ;  /* 0x00000032ff0d7e24 */ /* 0x002fc8000f8e00ff */
[----:B------:R1:W2:Y:S03]  /*1a280*/  SYNCS.PHASECHK.TRANS64.TRYWAIT P3, [R13+URZ+0x344c0], R158 ;  /* 0x0344c09e0d0075a7 */ /* 0x0002a6000806017f */
[----:B--2---:R-:W-:Y:S05]  /*1a290*/  @!P3 NANOSLEEP.SYNCS 0x989680 ;  /* 0x009896800000b95d */ /* 0x004fea0003900000 */
[----:B------:R-:W2:Y:S02]  /*1a2a0*/  @!P3 SYNCS.PHASECHK.TRANS64 P3, [R13+URZ+0x344c0], R158 ;  /* 0x0344c09e0d00b5a7 */ /* 0x000ea4000806007f */
[----:B--2---:R-:W-:Y:S05]  /*1a2b0*/  @!P3 BRA `(.L_x_104) ;  /* 0xfffffffc00ecb947 */ /* 0x004fea000383ffff */
[----:B------:R-:W-:Y:S05]  /*1a2c0*/  BRA `(.L_x_371) ;  /* 0xffffff5c00007947 */ /* 0x000fea000383ffff */
.L_x_109:
[----:B-1----:R-:W-:-:S04]  /*1a2d0*/  MOV R13, UR50 ;  /* 0x00000032000d7c02 */ /* 0x002fc80008000f00 */
[----:B------:R1:W2:Y:S03]  /*1a2e0*/  SYNCS.PHASECHK.TRANS64.TRYWAIT P3, [R13+URZ+0x344c8], R158 ;  /* 0x0344c89e0d0075a7 */ /* 0x0002a6000806017f */
[----:B--2---:R-:W-:Y:S05]  /*1a2f0*/  @!P3 NANOSLEEP.SYNCS 0x989680 ;  /* 0x009896800000b95d */ /* 0x004fea0003900000 */
[----:B------:R-:W2:Y:S02]  /*1a300*/  @!P3 SYNCS.PHASECHK.TRANS64 P3, [R13+URZ+0x344c8], R158 ;  /* 0x0344c89e0d00b5a7 */ /* 0x000ea4000806007f */
[----:B--2---:R-:W-:Y:S05]  /*1a310*/  @!P3 BRA `(.L_x_109) ;  /* 0xfffffffc00ecb947 */ /* 0x004fea000383ffff */
[----:B------:R-:W-:Y:S05]  /*1a320*/  BRA `(.L_x_372) ;  /* 0xffffff6000807947 */ /* 0x000fea000383ffff */
.L_x_114:
[----:B-1----:R-:W-:-:S04]  /*1a330*/  IMAD.U32 R13, RZ, RZ, UR50 ;  /* 0x00000032ff0d7e24 */ /* 0x002fc8000f8e00ff */
[----:B------:R1:W2:Y:S03]  /*1a340*/  SYNCS.PHASECHK.TRANS64.TRYWAIT P3, [R13+URZ+0x344d0], R158 ;  /* 0x0344d09e0d0075a7 */ /* 0x0002a6000806017f */
[----:B--2---:R-:W-:Y:S05]  /*1a350*/  @!P3 NANOSLEEP.SYNCS 0x989680 ;  /* 0x009896800000b95d */ /* 0x004fea0003900000 */
[----:B------:R-:W2:Y:S02]  /*1a360*/  @!P3 SYNCS.PHASECHK.TRANS64 P3, [R13+URZ+0x344d0], R158 ;  /* 0x0344d09e0d00b5a7 */ /* 0x000ea4000806007f */
[----:B--2---:R-:W-:Y:S05]  /*1a370*/  @!P3 BRA `(.L_x_114) ;  /* 0xfffffffc00ecb947 */ /* 0x004fea000383ffff */
[----:B------:R-:W-:Y:S05]  /*1a380*/  BRA `(.L_x_373) ;  /* 0xffffff6400c07947 */ /* 0x000fea000383ffff */
.L_x_119:
[----:B-1----:R-:W-:-:S04]  /*1a390*/  MOV R13, UR50 ;  /* 0x00000032000d7c02 */ /* 0x002fc80008000f00 */
[----:B------:R1:W2:Y:S03]  /*1a3a0*/  SYNCS.PHASECHK.TRANS64.TRYWAIT P3, [R13+URZ+0x344d8], R158 ;  /* 0x0344d89e0d0075a7 */ /* 0x0002a6000806017f */
[----:B--2---:R-:W-:Y:S05]  /*1a3b0*/  @!P3 NANOSLEEP.SYNCS 0x989680 ;  /* 0x009896800000b95d */ /* 0x004fea0003900000 */
[----:B------:R-:W2:Y:S02]  /*1a3c0*/  @!P3 SYNCS.PHASECHK.TRANS64 P3, [R13+URZ+0x344d8], R158 ;  /* 0x0344d89e0d00b5a7 */ /* 0x000ea4000806007f */
[----:B--2---:R-:W-:Y:S05]  /*1a3d0*/  @!P3 BRA `(.L_x_119) ;  /* 0xfffffffc00ecb947 */ /* 0x004fea000383ffff */
[----:B------:R-:W-:Y:S05]  /*1a3e0*/  BRA `(.L_x_374) ;  /* 0xffffff6c00407947 */ /* 0x000fea000383ffff */
.L_x_124:
[----:B-1----:R-:W-:-:S04]  /*1a3f0*/  IMAD.U32 R13, RZ, RZ, UR50 ;  /* 0x00000032ff0d7e24 */ /* 0x002fc8000f8e00ff */
[----:B------:R1:W2:Y:S03]  /*1a400*/  SYNCS.PHASECHK.TRANS64.TRYWAIT P3, [R13+URZ+0x344c0], R20 ;  /* 0x0344c0140d0075a7 */ /* 0x0002a6000806017f */
[----:B--2---:R-:W-:Y:S05]  /*1a410*/  @!P3 NANOSLEEP.SYNCS 0x989680 ;  /* 0x009896800000b95d */ /* 0x004fea0003900000 */
[----:B------:R-:W2:Y:S02]  /*1a420*/  @!P3 SYNCS.PHASECHK.TRANS64 P3, [R13+URZ+0x344c0], R20 ;  /* 0x0344c0140d00b5a7 */ /* 0x000ea4000806007f */
[----:B--2---:R-:W-:Y:S05]  /*1a430*/  @!P3 BRA `(.L_x_124) ;  /* 0xfffffffc00ecb947 */ /* 0x004fea000383ffff */
[----:B------:R-:W-:Y:S05]  /*1a440*/  BRA `(.L_x_375) ;  /* 0xffffff7000807947 */ /* 0x000fea000383ffff */
.L_x_129:
[----:B-1----:R-:W-:-:S04]  /*1a450*/  MOV R13, UR50 ;  /* 0x00000032000d7c02 */ /* 0x002fc80008000f00 */
[----:B------:R1:W2:Y:S03]  /*1a460*/  SYNCS.PHASECHK.TRANS64.TRYWAIT P3, [R13+URZ+0x344c8], R20 ;  /* 0x0344c8140d0075a7 */ /* 0x0002a6000806017f */
[----:B--2---:R-:W-:Y:S05]  /*1a470*/  @!P3 NANOSLEEP.SYNCS 0x989680 ;  /* 0x009896800000b95d */ /* 0x004fea0003900000 */
[----:B------:R-:W2:Y:S02]  /*1a480*/  @!P3 SYNCS.PHASECHK.TRANS64 P3, [R13+URZ+0x344c8], R20 ;  /* 0x0344c8140d00b5a7 */ /* 0x000ea4000806007f */
[----:B--2---:R-:W-:Y:S05]  /*1a490*/  @!P3 BRA `(.L_x_129) ;  /* 0xfffffffc00ecb947 */ /* 0x004fea000383ffff */
[----:B------:R-:W-:Y:S05]  /*1a4a0*/  BRA `(.L_x_376) ;  /* 0xffffff7800007947 */ /* 0x000fea000383ffff */
.L_x_134:
[----:B-1----:R-:W-:-:S04]  /*1a4b0*/  IMAD.U32 R13, RZ, RZ, UR50 ;  /* 0x00000032ff0d7e24 */ /* 0x002fc8000f8e00ff */
[----:B------:R1:W2:Y:S03]  /*1a4c0*/  SYNCS.PHASECHK.TRANS64.TRYWAIT P3, [R13+URZ+0x344d0], R20 ;  /* 0x0344d0140d0075a7 */ /* 0x0002a6000806017f */
[----:B--2---:R-:W-:Y:S05]  /*1a4d0*/  @!P3 NANOSLEEP.SYNCS 0x989680 ;  /* 0x009896800000b95d */ /* 0x004fea0003900000 */
[----:B------:R-:W2:Y:S02]  /*1a4e0*/  @!P3 SYNCS.PHASECHK.TRANS64 P3, [R13+URZ+0x344d0], R20 ;  /* 0x0344d0140d00b5a7 */ /* 0x000ea4000806007f */
[----:B--2---:R-:W-:Y:S05]  /*1a4f0*/  @!P3 BRA `(.L_x_134) ;  /* 0xfffffffc00ecb947 */ /* 0x004fea000383ffff */
[----:B------:R-:W-:Y:S05]  /*1a500*/  BRA `(.L_x_377) ;  /* 0xffffff7c00407947 */ /* 0x000fea000383ffff */
.L_x_139:
[----:B-1----:R-:W-:-:S04]  /*1a510*/  MOV R13, UR50 ;  /* 0x00000032000d7c02 */ /* 0x002fc80008000f00 */
[----:B------:R1:W2:Y:S03]  /*1a520*/  SYNCS.PHASECHK.TRANS64.TRYWAIT P3, [R13+URZ+0x344d8], R20 ;  /* 0x0344d8140d0075a7 */ /* 0x0002a6000806017f */
[----:B--2---:R-:W-:Y:S05]  /*1a530*/  @!P3 NANOSLEEP.SYNCS 0x989680 ;  /* 0x009896800000b95d */ /* 0x004fea0003900000 */
[----:B------:R-:W2:Y:S02]  /*1a540*/  @!P3 SYNCS.PHASECHK.TRANS64 P3, [R13+URZ+0x344d8], R20 ;  /* 0x0344d8140d00b5a7 */ /* 0x000ea4000806007f */
[----:B--2---:R-:W-:Y:S05]  /*1a550*/  @!P3 BRA `(.L_x_139) ;  /* 0xfffffffc00ecb947 */ /* 0x004fea000383ffff */
[----:B------:R-:W-:Y:S05]  /*1a560*/  BRA `(.L_x_378) ;  /* 0xffffff8000c07947 */ /* 0x000fea000383ffff */
.L_x_144:
[----:B-1----:R-:W-:-:S04]  /*1a570*/  IMAD.U32 R3, RZ, RZ, UR4 ;  /* 0x00000004ff037e24 */ /* 0x002fc8000f8e00ff */
[----:B------:R1:W2:Y:S03]  /*1a580*/  SYNCS.PHASECHK.TRANS64.TRYWAIT P2, [R3+URZ+0x34400], R0 ;  /* 0x03440000030075a7 */ /* 0x0002a6000804017f */
[----:B--2---:R-:W-:Y:S05]  /*1a590*/  @!P2 NANOSLEEP.SYNCS 0x989680 ;  /* 0x009896800000a95d */ /* 0x004fea0003900000 */
[----:B------:R-:W2:Y:S02]  /*1a5a0*/  @!P2 SYNCS.PHASECHK.TRANS64 P2, [R3+URZ+0x34400], R0 ;  /* 0x034400000300a5a7 */ /* 0x000ea4000804007f */
[----:B--2---:R-:W-:Y:S05]  /*1a5b0*/  @!P2 BRA `(.L_x_144) ;  /* 0xfffffffc00eca947 */ /* 0x004fea000383ffff */
[----:B------:R-:W-:Y:S05]  /*1a5c0*/  BRA `(.L_x_379) ;  /* 0xffffff8800187947 */ /* 0x000fea000383ffff */
.L_x_148:
[----:B-1----:R-:W-:-:S04]  /*1a5d0*/  MOV R3, UR4 ;  /* 0x0000000400037c02 */ /* 0x002fc80008000f00 */
[----:B------:R1:W2:Y:S03]  /*1a5e0*/  SYNCS.PHASECHK.TRANS64.TRYWAIT P2, [R3+URZ+0x34400], R2 ;  /* 0x03440002030075a7 */ /* 0x0002a6000804017f */
[----:B--2---:R-:W-:Y:S05]  /*1a5f0*/  @!P2 NANOSLEEP.SYNCS 0x989680 ;  /* 0x009896800000a95d */ /* 0x004fea0003900000 */
[----:B------:R-:W2:Y:S02]  /*1a600*/  @!P2 SYNCS.PHASECHK.TRANS64 P2, [R3+URZ+0x34400], R2 ;  /* 0x034400020300a5a7 */ /* 0x000ea4000804007f */
[----:B--2---:R-:W-:Y:S05]  /*1a610*/  @!P2 BRA `(.L_x_148) ;  /* 0xfffffffc00eca947 */ /* 0x004fea000383ffff */
[----:B------:R-:W-:Y:S05]  /*1a620*/  BRA `(.L_x_380) ;  /* 0xffffff8800b87947 */ /* 0x000fea000383ffff */
.L_x_166:
[----:B-1----:R-:W-:-:S04]  /*1a630*/  IMAD.U32 R3, RZ, RZ, UR6 ;  /* 0x00000006ff037e24 */ /* 0x002fc8000f8e00ff */
[----:B------:R1:W2:Y:S03]  /*1a640*/  SYNCS.PHASECHK.TRANS64.TRYWAIT P0, [R3+URZ+0x34508], R0 ;  /* 0x03450800030075a7 */ /* 0x0002a6000800017f */
[----:B--2---:R-:W-:Y:S05]  /*1a650*/  @!P0 NANOSLEEP.SYNCS 0x989680 ;  /* 0x009896800000895d */ /* 0x004fea0003900000 */
[----:B------:R-:W2:Y:S02]  /*1a660*/  @!P0 SYNCS.PHASECHK.TRANS64 P0, [R3+URZ+0x34508], R0 ;  /* 0x03450800030085a7 */ /* 0x000ea4000800007f */
[----:B--2---:R-:W-:Y:S05]  /*1a670*/  @!P0 BRA `(.L_x_166) ;  /* 0xfffffffc00ec8947 */ /* 0x004fea000383ffff */
[----:B------:R-:W-:Y:S05]  /*1a680*/  BRA `(.L_x_381) ;  /* 0xffffff9800187947 */ /* 0x000fea000383ffff */
.L_x_168:
[----:B-1----:R-:W-:-:S04]  /*1a690*/  MOV R6, UR7 ;  /* 0x0000000700067c02 */ /* 0x002fc80008000f00 */
[----:B------:R1:W2:Y:S03]  /*1a6a0*/  SYNCS.PHASECHK.TRANS64.TRYWAIT P0, [R6+URZ+0x34400], R3 ;  /* 0x03440003060075a7 */ /* 0x0002a6000800017f */
[----:B--2---:R-:W-:Y:S05]  /*1a6b0*/  @!P0 NANOSLEEP.SYNCS 0x989680 ;  /* 0x009896800000895d */ /* 0x004fea0003900000 */
[----:B------:R-:W2:Y:S02]  /*1a6c0*/  @!P0 SYNCS.PHASECHK.TRANS64 P0, [R6+URZ+0x34400], R3 ;  /* 0x03440003060085a7 */ /* 0x000ea4000800007f */
[----:B--2---:R-:W-:Y:S05]  /*1a6d0*/  @!P0 BRA `(.L_x_168) ;  /* 0xfffffffc00ec8947 */ /* 0x004fea000383ffff */
[----:B------:R-:W-:Y:S05]  /*1a6e0*/  BRA `(.L_x_382) ;  /* 0xffffff9800407947 */ /* 0x000fea000383ffff */
.L_x_174:
[----:B--2---:R-:W-:-:S04]  /*1a6f0*/  IMAD.U32 R3, RZ, RZ, UR6 ;  /* 0x00000006ff037e24 */ /* 0x004fc8000f8e00ff */
[----:B------:R2:W3:Y:S03]  /*1a700*/  SYNCS.PHASECHK.TRANS64.TRYWAIT P1, [R3+URZ+0x344e0], R8 ;  /* 0x0344e008030075a7 */ /* 0x0004e6000802017f */
[----:B---3--:R-:W-:Y:S05]  /*1a710*/  @!P1 NANOSLEEP.SYNCS 0x989680 ;  /* 0x009896800000995d */ /* 0x008fea0003900000 */
[----:B------:R-:W3:Y:S02]  /*1a720*/  @!P1 SYNCS.PHASECHK.TRANS64 P1, [R3+URZ+0x344e0], R8 ;  /* 0x0344e008030095a7 */ /* 0x000ee4000802007f */
[----:B---3--:R-:W-:Y:S05]  /*1a730*/  @!P1 BRA `(.L_x_174) ;  /* 0xfffffffc00ec9947 */ /* 0x008fea000383ffff */
[----:B------:R-:W-:Y:S05]  /*1a740*/  BRA `(.L_x_383) ;  /* 0xffffff9800ec7947 */ /* 0x000fea000383ffff */
.L_x_180:
[----:B--2---:R-:W-:-:S04]  /*1a750*/  MOV R3, UR6 ;  /* 0x0000000600037c02 */ /* 0x004fc80008000f00 */
[----:B------:R2:W4:Y:S03]  /*1a760*/  SYNCS.PHASECHK.TRANS64.TRYWAIT P1, [R3+URZ+0x344e8], R8 ;  /* 0x0344e808030075a7 */ /* 0x000526000802017f */
[----:B----4-:R-:W-:Y:S05]  /*1a770*/  @!P1 NANOSLEEP.SYNCS 0x989680 ;  /* 0x009896800000995d */ /* 0x010fea0003900000 */
[----:B------:R-:W4:Y:S02]  /*1a780*/  @!P1 SYNCS.PHASECHK.TRANS64 P1, [R3+URZ+0x344e8], R8 ;  /* 0x0344e808030095a7 */ /* 0x000f24000802007f */
[----:B----4-:R-:W-:Y:S05]  /*1a790*/  @!P1 BRA `(.L_x_180) ;  /* 0xfffffffc00ec9947 */ /* 0x010fea000383ffff */
[----:B------:R-:W-:Y:S05]  /*1a7a0*/  BRA `(.L_x_384) ;  /* 0xffffff9c00287947 */ /* 0x000fea000383ffff */
.L_x_186:
[----:B--2---:R-:W-:-:S04]  /*1a7b0*/  IMAD.U32 R3, RZ, RZ, UR6 ;  /* 0x00000006ff037e24 */ /* 0x004fc8000f8e00ff */
[----:B------:R2:W1:Y:S03]  /*1a7c0*/  SYNCS.PHASECHK.TRANS64.TRYWAIT P1, [R3+URZ+0x344f0], R8 ;  /* 0x0344f008030075a7 */ /* 0x000466000802017f */
[----:B-1----:R-:W-:Y:S05]  /*1a7d0*/  @!P1 NANOSLEEP.SYNCS 0x989680 ;  /* 0x009896800000995d */ /* 0x002fea0003900000 */
[----:B------:R-:W1:Y:S02]  /*1a7e0*/  @!P1 SYNCS.PHASECHK.TRANS64 P1, [R3+URZ+0x344f0], R8 ;  /* 0x0344f008030095a7 */ /* 0x000e64000802007f */
[----:B-1----:R-:W-:Y:S05]  /*1a7f0*/  @!P1 BRA `(.L_x_186) ;  /* 0xfffffffc00ec9947 */ /* 0x002fea000383ffff */
[----:B------:R-:W-:Y:S05]  /*1a800*/  BRA `(.L_x_385) ;  /* 0xffffff9c00707947 */ /* 0x000fea000383ffff */
.L_x_192:
[----:B--2---:R-:W-:-:S04]  /*1a810*/  MOV R3, UR6 ;  /* 0x0000000600037c02 */ /* 0x004fc80008000f00 */
[----:B------:R2:W1:Y:S03]  /*1a820*/  SYNCS.PHASECHK.TRANS64.TRYWAIT P1, [R3+URZ+0x344f8], R8 ;  /* 0x0344f808030075a7 */ /* 0x000466000802017f */
[----:B-1----:R-:W-:Y:S05]  /*1a830*/  @!P1 NANOSLEEP.SYNCS 0x989680 ;  /* 0x009896800000995d */ /* 0x002fea0003900000 */
[----:B------:R-:W1:Y:S02]  /*1a840*/  @!P1 SYNCS.PHASECHK.TRANS64 P1, [R3+URZ+0x344f8], R8 ;  /* 0x0344f808030095a7 */ /* 0x000e64000802007f */
[----:B-1----:R-:W-:Y:S05]  /*1a850*/  @!P1 BRA `(.L_x_192) ;  /* 0xfffffffc00ec9947 */ /* 0x002fea000383ffff */
[----:B------:R-:W-:Y:S05]  /*1a860*/  BRA `(.L_x_386) ;  /* 0xffffff9c00b07947 */ /* 0x000fea000383ffff */
.L_x_198:
[----:B-12---:R-:W-:-:S04]  /*1a870*/  IMAD.U32 R3, RZ, RZ, UR6 ;  /* 0x00000006ff037e24 */ /* 0x006fc8000f8e00ff */
[----:B------:R1:W2:Y:S03]  /*1a880*/  SYNCS.PHASECHK.TRANS64.TRYWAIT P1, [R3+URZ+0x344e0], R2 ;  /* 0x0344e002030075a7 */ /* 0x0002a6000802017f */
[----:B--2---:R-:W-:Y:S05]  /*1a890*/  @!P1 NANOSLEEP.SYNCS 0x989680 ;  /* 0x009896800000995d */ /* 0x004fea0003900000 */
[----:B------:R-:W2:Y:S02]  /*1a8a0*/  @!P1 SYNCS.PHASECHK.TRANS64 P1, [R3+URZ+0x344e0], R2 ;  /* 0x0344e002030095a7 */ /* 0x000ea4000802007f */
[----:B--2---:R-:W-:Y:S05]  /*1a8b0*/  @!P1 BRA `(.L_x_198) ;  /* 0xfffffffc00ec9947 */ /* 0x004fea000383ffff */
[----:B------:R-:W-:Y:S05]  /*1a8c0*/  BRA `(.L_x_387) ;  /* 0xffffff9c00fc7947 */ /* 0x000fea000383ffff */
.L_x_204:
[----:B-123--:R-:W-:-:S04]  /*1a8d0*/  MOV R3, UR6 ;  /* 0x0000000600037c02 */ /* 0x00efc80008000f00 */
[----:B------:R1:W2:Y:S03]  /*1a8e0*/  SYNCS.PHASECHK.TRANS64.TRYWAIT P1, [R3+URZ+0x344e8], R2 ;  /* 0x0344e802030075a7 */ /* 0x0002a6000802017f */
[----:B--2---:R-:W-:Y:S05]  /*1a8f0*/  @!P1 NANOSLEEP.SYNCS 0x989680 ;  /* 0x009896800000995d */ /* 0x004fea0003900000 */
[----:B------:R-:W2:Y:S02]  /*1a900*/  @!P1 SYNCS.PHASECHK.TRANS64 P1, [R3+URZ+0x344e8], R2 ;  /* 0x0344e802030095a7 */ /* 0x000ea4000802007f */
[----:B--2---:R-:W-:Y:S05]  /*1a910*/  @!P1 BRA `(.L_x_204) ;  /* 0xfffffffc00ec9947 */ /* 0x004fea000383ffff */
[----:B------:R-:W-:Y:S05]  /*1a920*/  BRA `(.L_x_388) ;  /* 0xffffffa000307947 */ /* 0x000fea000383ffff */
.L_x_210:
[----:B-1234-:R-:W-:-:S04]  /*1a930*/  IMAD.U32 R3, RZ, RZ, UR6 ;  /* 0x00000006ff037e24 */ /* 0x01efc8000f8e00ff */
[----:B------:R1:W2:Y:S03]  /*1a940*/  SYNCS.PHASECHK.TRANS64.TRYWAIT P1, [R3+URZ+0x344f0], R2 ;  /* 0x0344f002030075a7 */ /* 0x0002a6000802017f */
[----:B--2---:R-:W-:Y:S05]  /*1a950*/  @!P1 NANOSLEEP.SYNCS 0x989680 ;  /* 0x009896800000995d */ /* 0x004fea0003900000 */
[----:B------:R-:W2:Y:S02]  /*1a960*/  @!P1 SYNCS.PHASECHK.TRANS64 P1, [R3+URZ+0x344f0], R2 ;  /* 0x0344f002030095a7 */ /* 0x000ea4000802007f */
[----:B--2---:R-:W-:Y:S05]  /*1a970*/  @!P1 BRA `(.L_x_210) ;  /* 0xfffffffc00ec9947 */ /* 0x004fea000383ffff */
[----:B------:R-:W-:Y:S05]  /*1a980*/  BRA `(.L_x_389) ;  /* 0xffffffa0006c7947 */ /* 0x000fea000383ffff */
.L_x_216:
[----:B-1234-:R-:W-:-:S04]  /*1a990*/  MOV R3, UR6 ;  /* 0x0000000600037c02 */ /* 0x01efc80008000f00 */
[----:B------:R1:W2:Y:S03]  /*1a9a0*/  SYNCS.PHASECHK.TRANS64.TRYWAIT P1, [R3+URZ+0x344f8], R2 ;  /* 0x0344f802030075a7 */ /* 0x0002a6000802017f */
[----:B--2---:R-:W-:Y:S05]  /*1a9b0*/  @!P1 NANOSLEEP.SYNCS 0x989680 ;  /* 0x009896800000995d */ /* 0x004fea0003900000 */
[----:B------:R-:W2:Y:S02]  /*1a9c0*/  @!P1 SYNCS.PHASECHK.TRANS64 P1, [R3+URZ+0x344f8], R2 ;  /* 0x0344f802030095a7 */ /* 0x000ea4000802007f */
[----:B--2---:R-:W-:Y:S05]  /*1a9d0*/  @!P1 BRA `(.L_x_216) ;  /* 0xfffffffc00ec9947 */ /* 0x004fea000383ffff */
[----:B------:R-:W-:Y:S05]  /*1a9e0*/  BRA `(.L_x_390) ;  /* 0xffffffa000a07947 */ /* 0x000fea000383ffff */
.L_x_222:
[----:B-1234-:R-:W-:-:S04]  /*1a9f0*/  IMAD.U32 R3, RZ, RZ, UR6 ;  /* 0x00000006ff037e24 */ /* 0x01efc8000f8e00ff */
[----:B------:R1:W2:Y:S03]  /*1aa00*/  SYNCS.PHASECHK.TRANS64.TRYWAIT P1, [R3+URZ+0x344e0], R8 ;  /* 0x0344e008030075a7 */ /* 0x0002a6000802017f */
[----:B--2---:R-:W-:Y:S05]  /*1aa10*/  @!P1 NANOSLEEP.SYNCS 0x989680 ;  /* 0x009896800000995d */ /* 0x004fea0003900000 */
[----:B------:R-:W2:Y:S02]  /*1aa20*/  @!P1 SYNCS.PHASECHK.TRANS64 P1, [R3+URZ+0x344e0], R8 ;  /* 0x0344e008030095a7 */ /* 0x000ea4000802007f */
[----:B--2---:R-:W-:Y:S05]  /*1aa30*/  @!P1 BRA `(.L_x_222) ;  /* 0xfffffffc00ec9947 */ /* 0x004fea000383ffff */
[----:B------:R-:W-:Y:S05]  /*1aa40*/  BRA `(.L_x_391) ;  /* 0xffffffa000dc7947 */ /* 0x000fea000383ffff */
.L_x_228:
[----:B-1234-:R-:W-:-:S04]  /*1aa50*/  MOV R3, UR6 ;  /* 0x0000000600037c02 */ /* 0x01efc80008000f00 */
[----:B------:R1:W2:Y:S03]  /*1aa60*/  SYNCS.PHASECHK.TRANS64.TRYWAIT P1, [R3+URZ+0x344e8], R8 ;  /* 0x0344e808030075a7 */ /* 0x0002a6000802017f */
[----:B--2---:R-:W-:Y:S05]  /*1aa70*/  @!P1 NANOSLEEP.SYNCS 0x989680 ;  /* 0x009896800000995d */ /* 0x004fea0003900000 */
[----:B------:R-:W2:Y:S02]  /*1aa80*/  @!P1 SYNCS.PHASECHK.TRANS64 P1, [R3+URZ+0x344e8], R8 ;  /* 0x0344e808030095a7 */ /* 0x000ea4000802007f */
[----:B--2---:R-:W-:Y:S05]  /*1aa90*/  @!P1 BRA `(.L_x_228) ;  /* 0xfffffffc00ec9947 */ /* 0x004fea000383ffff */
[----:B------:R-:W-:Y:S05]  /*1aaa0*/  BRA `(.L_x_392) ;  /* 0xffffffa400107947 */ /* 0x000fea000383ffff */
.L_x_234:
[----:B-1234-:R-:W-:-:S04]  /*1aab0*/  IMAD.U32 R3, RZ, RZ, UR6 ;  /* 0x00000006ff037e24 */ /* 0x01efc8000f8e00ff */
[----:B------:R1:W2:Y:S03]  /*1aac0*/  SYNCS.PHASECHK.TRANS64.TRYWAIT P1, [R3+URZ+0x344f0], R8 ;  /* 0x0344f008030075a7 */ /* 0x0002a6000802017f */
[----:B--2---:R-:W-:Y:S05]  /*1aad0*/  @!P1 NANOSLEEP.SYNCS 0x989680 ;  /* 0x009896800000995d */ /* 0x004fea0003900000 */
[----:B------:R-:W2:Y:S02]  /*1aae0*/  @!P1 SYNCS.PHASECHK.TRANS64 P1, [R3+URZ+0x344f0], R8 ;  /* 0x0344f008030095a7 */ /* 0x000ea4000802007f */
[----:B--2---:R-:W-:Y:S05]  /*1aaf0*/  @!P1 BRA `(.L_x_234) ;  /* 0xfffffffc00ec9947 */ /* 0x004fea000383ffff */
[----:B------:R-:W-:Y:S05]  /*1ab00*/  BRA `(.L_x_393) ;  /* 0xffffffa4004c7947 */ /* 0x000fea000383ffff */
.L_x_240:
[----:B-1234-:R-:W-:-:S04]  /*1ab10*/  MOV R3, UR6 ;  /* 0x0000000600037c02 */ /* 0x01efc80008000f00 */
[----:B------:R1:W2:Y:S03]  /*1ab20*/  SYNCS.PHASECHK.TRANS64.TRYWAIT P1, [R3+URZ+0x344f8], R8 ;  /* 0x0344f808030075a7 */ /* 0x0002a6000802017f */
[----:B--2---:R-:W-:Y:S05]  /*1ab30*/  @!P1 NANOSLEEP.SYNCS 0x989680 ;  /* 0x009896800000995d */ /* 0x004fea0003900000 */
[----:B------:R-:W2:Y:S02]  /*1ab40*/  @!P1 SYNCS.PHASECHK.TRANS64 P1, [R3+URZ+0x344f8], R8 ;  /* 0x0344f808030095a7 */ /* 0x000ea4000802007f */
[----:B--2---:R-:W-:Y:S05]  /*1ab50*/  @!P1 BRA `(.L_x_240) ;  /* 0xfffffffc00ec9947 */ /* 0x004fea000383ffff */
[----:B------:R-:W-:Y:S05]  /*1ab60*/  BRA `(.L_x_394) ;  /* 0xffffffa400807947 */ /* 0x000fea000383ffff */
.L_x_246:
[----:B-1234-:R-:W-:-:S04]  /*1ab70*/  IMAD.U32 R3, RZ, RZ, UR6 ;  /* 0x00000006ff037e24 */ /* 0x01efc8000f8e00ff */
[----:B------:R1:W2:Y:S03]  /*1ab80*/  SYNCS.PHASECHK.TRANS64.TRYWAIT P1, [R3+URZ+0x344e0], R2 ;  /* 0x0344e002030075a7 */ /* 0x0002a6000802017f */
[----:B--2---:R-:W-:Y:S05]  /*1ab90*/  @!P1 NANOSLEEP.SYNCS 0x989680 ;  /* 0x009896800000995d */ /* 0x004fea0003900000 */
[----:B------:R-:W2:Y:S02]  /*1aba0*/  @!P1 SYNCS.PHASECHK.TRANS64 P1, [R3+URZ+0x344e0], R2 ;  /* 0x0344e002030095a7 */ /* 0x000ea4000802007f */
[----:B--2---:R-:W-:Y:S05]  /*1abb0*/  @!P1 BRA `(.L_x_246) ;  /* 0xfffffffc00ec9947 */ /* 0x004fea000383ffff */
[----:B------:R-:W-:Y:S05]  /*1abc0*/  BRA `(.L_x_395) ;  /* 0xffffffa400bc7947 */ /* 0x000fea000383ffff */
.L_x_252:
[----:B-1234-:R-:W-:-:S04]  /*1abd0*/  MOV R3, UR6 ;  /* 0x0000000600037c02 */ /* 0x01efc80008000f00 */
[----:B------:R1:W2:Y:S03]  /*1abe0*/  SYNCS.PHASECHK.TRANS64.TRYWAIT P1, [R3+URZ+0x344e8], R2 ;  /* 0x0344e802030075a7 */ /* 0x0002a6000802017f */
[----:B--2---:R-:W-:Y:S05]  /*1abf0*/  @!P1 NANOSLEEP.SYNCS 0x989680 ;  /* 0x009896800000995d */ /* 0x004fea0003900000 */
[----:B------:R-:W2:Y:S02]  /*1ac00*/  @!P1 SYNCS.PHASECHK.TRANS64 P1, [R3+URZ+0x344e8], R2 ;  /* 0x0344e802030095a7 */ /* 0x000ea4000802007f */
[----:B--2---:R-:W-:Y:S05]  /*1ac10*/  @!P1 BRA `(.L_x_252) ;  /* 0xfffffffc00ec9947 */ /* 0x004fea000383ffff */
[----:B------:R-:W-:Y:S05]  /*1ac20*/  BRA `(.L_x_396) ;  /* 0xffffffa400f07947 */ /* 0x000fea000383ffff */
.L_x_258:
[----:B-1234-:R-:W-:-:S04]  /*1ac30*/  IMAD.U32 R3, RZ, RZ, UR6 ;  /* 0x00000006ff037e24 */ /* 0x01efc8000f8e00ff */
[----:B------:R1:W2:Y:S03]  /*1ac40*/  SYNCS.PHASECHK.TRANS64.TRYWAIT P1, [R3+URZ+0x344f0], R2 ;  /* 0x0344f002030075a7 */ /* 0x0002a6000802017f */
[----:B--2---:R-:W-:Y:S05]  /*1ac50*/  @!P1 NANOSLEEP.SYNCS 0x989680 ;  /* 0x009896800000995d */ /* 0x004fea0003900000 */
[----:B------:R-:W2:Y:S02]  /*1ac60*/  @!P1 SYNCS.PHASECHK.TRANS64 P1, [R3+URZ+0x344f0], R2 ;  /* 0x0344f002030095a7 */ /* 0x000ea4000802007f */
[----:B--2---:R-:W-:Y:S05]  /*1ac70*/  @!P1 BRA `(.L_x_258) ;  /* 0xfffffffc00ec9947 */ /* 0x004fea000383ffff */
[----:B------:R-:W-:Y:S05]  /*1ac80*/  BRA `(.L_x_397) ;  /* 0xffffffa8002c7947 */ /* 0x000fea000383ffff */
.L_x_264:
[----:B-1234-:R-:W-:-:S04]  /*1ac90*/  MOV R3, UR6 ;  /* 0x0000000600037c02 */ /* 0x01efc80008000f00 */
[----:B------:R1:W2:Y:S03]  /*1aca0*/  SYNCS.PHASECHK.TRANS64.TRYWAIT P1, [R3+URZ+0x344f8], R2 ;  /* 0x0344f802030075a7 */ /* 0x0002a6000802017f */
[----:B--2---:R-:W-:Y:S05]  /*1acb0*/  @!P1 NANOSLEEP.SYNCS 0x989680 ;  /* 0x009896800000995d */ /* 0x004fea0003900000 */
[----:B------:R-:W2:Y:S02]  /*1acc0*/  @!P1 SYNCS.PHASECHK.TRANS64 P1, [R3+URZ+0x344f8], R2 ;  /* 0x0344f802030095a7 */ /* 0x000ea4000802007f */
[----:B--2---:R-:W-:Y:S05]  /*1acd0*/  @!P1 BRA `(.L_x_264) ;  /* 0xfffffffc00ec9947 */ /* 0x004fea000383ffff */
[----:B------:R-:W-:Y:S05]  /*1ace0*/  BRA `(.L_x_398) ;  /* 0xffffffa800647947 */ /* 0x000fea000383ffff */
.L_x_279:
[----:B-1----:R-:W-:-:S04]  /*1acf0*/  IMAD.U32 R3, RZ, RZ, UR6 ;  /* 0x00000006ff037e24 */ /* 0x002fc8000f8e00ff */
[----:B------:R1:W2:Y:S03]  /*1ad00*/  SYNCS.PHASECHK.TRANS64.TRYWAIT P0, [R3+URZ+0x344e0], R8 ;  /* 0x0344e008030075a7 */ /* 0x0002a6000800017f */
[----:B--2---:R-:W-:Y:S05]  /*1ad10*/  @!P0 NANOSLEEP.SYNCS 0x989680 ;  /* 0x009896800000895d */ /* 0x004fea0003900000 */
[----:B------:R-:W2:Y:S02]  /*1ad20*/  @!P0 SYNCS.PHASECHK.TRANS64 P0, [R3+URZ+0x344e0], R8 ;  /* 0x0344e008030085a7 */ /* 0x000ea4000800007f */
[----:B--2---:R-:W-:Y:S05]  /*1ad30*/  @!P0 BRA `(.L_x_279) ;  /* 0xfffffffc00ec8947 */ /* 0x004fea000383ffff */
[----:B------:R-:W-:Y:S05]  /*1ad40*/  BRA `(.L_x_399) ;  /* 0xffffffac00e87947 */ /* 0x000fea000383ffff */
.L_x_281:
[----:B-1----:R-:W-:-:S04]  /*1ad50*/  MOV R3, UR6 ;  /* 0x0000000600037c02 */ /* 0x002fc80008000f00 */
[----:B------:R1:W2:Y:S03]  /*1ad60*/  SYNCS.PHASECHK.TRANS64.TRYWAIT P0, [R3+URZ+0x344e8], R8 ;  /* 0x0344e808030075a7 */ /* 0x0002a6000800017f */
[----:B--2---:R-:W-:Y:S05]  /*1ad70*/  @!P0 NANOSLEEP.SYNCS 0x989680 ;  /* 0x009896800000895d */ /* 0x004fea0003900000 */
[----:B------:R-:W2:Y:S02]  /*1ad80*/  @!P0 SYNCS.PHASECHK.TRANS64 P0, [R3+URZ+0x344e8], R8 ;  /* 0x0344e808030085a7 */ /* 0x000ea4000800007f */
[----:B--2---:R-:W-:Y:S05]  /*1ad90*/  @!P0 BRA `(.L_x_281) ;  /* 0xfffffffc00ec8947 */ /* 0x004fea000383ffff */
[----:B------:R-:W-:Y:S05]  /*1ada0*/  BRA `(.L_x_400) ;  /* 0xffffffac00e07947 */ /* 0x000fea000383ffff */
.L_x_283:
[----:B-1----:R-:W-:-:S04]  /*1adb0*/  IMAD.U32 R3, RZ, RZ, UR6 ;  /* 0x00000006ff037e24 */ /* 0x002fc8000f8e00ff */
[----:B------:R1:W2:Y:S03]  /*1adc0*/  SYNCS.PHASECHK.TRANS64.TRYWAIT P0, [R3+URZ+0x344f0], R8 ;  /* 0x0344f008030075a7 */ /* 0x0002a6000800017f */
[----:B--2---:R-:W-:Y:S05]  /*1add0*/  @!P0 NANOSLEEP.SYNCS 0x989680 ;  /* 0x009896800000895d */ /* 0x004fea0003900000 */
[----:B------:R-:W2:Y:S02]  /*1ade0*/  @!P0 SYNCS.PHASECHK.TRANS64 P0, [R3+URZ+0x344f0], R8 ;  /* 0x0344f008030085a7 */ /* 0x000ea4000800007f */
[----:B--2---:R-:W-:Y:S05]  /*1adf0*/  @!P0 BRA `(.L_x_283) ;  /* 0xfffffffc00ec8947 */ /* 0x004fea000383ffff */
[----:B------:R-:W-:Y:S05]  /*1ae00*/  BRA `(.L_x_401) ;  /* 0xffffffac00d87947 */ /* 0x000fea000383ffff */
.L_x_295:
[----:B------:R-:W-:Y:S01]  /*1ae10*/  BSSY B1, `(.L_x_402) ;  /* 0x0000006000017945 */ /* 0x000fe20003800000 */
[----:B------:R-:W-:-:S07]  /*1ae20*/  MOV R15, 0xffffffff ;  /* 0xffffffff000f7802 */ /* 0x000fce0000000f00 */
[----:B------:R-:W-:Y:S05]  /*1ae30*/  WARPSYNC.COLLECTIVE R15, `(.L_x_403) ;  /* 0x000000000f0c7348 */ /* 0x000fea0003c00000 */
[----:B------:R-:W-:Y:S02]  /*1ae40*/  ELECT P6, UR62, PT ;  /* 0x00000000003e782f */ /* 0x000fe400038c0000 */
[----:B------:R-:W-:Y:S01]  /*1ae50*/  MOV R14, UR62 ;  /* 0x0000003e000e7c02 */ /* 0x000fe20008000f00 */
[----:B------:R-:W-:Y:S10]  /*1ae60*/  ENDCOLLECTIVE ;  /* 0x000000000000791b */ /* 0x000ff40003800000 */
.L_x_403:
[----:B------:R-:W-:Y:S05]  /*1ae70*/  BSYNC B1 ;  /* 0x0000000000017941 */ /* 0x000fea0003800000 */
.L_x_402:
[----:B------:R-:W-:Y:S05]  /*1ae80*/  BRA `(.L_x_404) ;  /* 0xffffffb800e07947 */ /* 0x000fea000383ffff */
.L_x_298:
[----:B--2---:R2:W3:Y:S02]  /*1ae90*/  SYNCS.PHASECHK.TRANS64.TRYWAIT P0, [R8+URZ+0x344a0], R5 ;  /* 0x0344a005080075a7 */ /* 0x0044e4000800017f */
[----:B---3--:R-:W-:Y:S05]  /*1aea0*/  @!P0 NANOSLEEP.SYNCS 0x989680 ;  /* 0x009896800000895d */ /* 0x008fea0003900000 */
[----:B------:R-:W3:Y:S02]  /*1aeb0*/  @!P0 SYNCS.PHASECHK.TRANS64 P0, [R8+URZ+0x344a0], R5 ;  /* 0x0344a005080085a7 */ /* 0x000ee4000800007f */
[----:B---3--:R-:W-:Y:S05]  /*1aec0*/  @!P0 BRA `(.L_x_298) ;  /* 0xfffffffc00f08947 */ /* 0x008fea000383ffff */
[----:B------:R-:W-:Y:S05]  /*1aed0*/  BRA `(.L_x_405) ;  /* 0xffffffbc00087947 */ /* 0x000fea000383ffff */
.L_x_304:
[----:B-1----:R1:W3:Y:S02]  /*1aee0*/  SYNCS.PHASECHK.TRANS64.TRYWAIT P0, [R3+URZ+0x34400], R2 ;  /* 0x03440002030075a7 */ /* 0x0022e4000800017f */
[----:B---3--:R-:W-:Y:S05]  /*1aef0*/  @!P0 NANOSLEEP.SYNCS 0x989680 ;  /* 0x009896800000895d */ /* 0x008fea0003900000 */
[----:B------:R-:W3:Y:S02]  /*1af00*/  @!P0 SYNCS.PHASECHK.TRANS64 P0, [R3+URZ+0x34400], R2 ;  /* 0x03440002030085a7 */ /* 0x000ee4000800007f */
[----:B---3--:R-:W-:Y:S05]  /*1af10*/  @!P0 BRA `(.L_x_304) ;  /* 0xfffffffc00f08947 */ /* 0x008fea000383ffff */
[----:B------:R-:W-:Y:S05]  /*1af20*/  BRA `(.L_x_406) ;  /* 0xffffffbc00d47947 */ /* 0x000fea000383ffff */
.L_x_307:
[----:B------:R-:W-:Y:S01]  /*1af30*/  BSSY B1, `(.L_x_407) ;  /* 0x0000006000017945 */ /* 0x000fe20003800000 */
[----:B------:R-:W-:-:S07]  /*1af40*/  IMAD.MOV.U32 R15, RZ, RZ, -0x1 ;  /* 0xffffffffff0f7424 */ /* 0x000fce00078e00ff */
[----:B-1---5:R-:W-:Y:S05]  /*1af50*/  WARPSYNC.COLLECTIVE R15, `(.L_x_408) ;  /* 0x000000000f0c7348 */ /* 0x022fea0003c00000 */
[----:B------:R-:W-:Y:S02]  /*1af60*/  ELECT P6, UR62, PT ;  /* 0x00000000003e782f */ /* 0x000fe400038c0000 */
[----:B------:R-:W-:Y:S01]  /*1af70*/  MOV R14, UR62 ;  /* 0x0000003e000e7c02 */ /* 0x000fe20008000f00 */
[----:B-1---5:R-:W-:Y:S10]  /*1af80*/  ENDCOLLECTIVE ;  /* 0x000000000000791b */ /* 0x022ff40003800000 */
.L_x_408:
[----:B------:R-:W-:Y:S05]  /*1af90*/  BSYNC B1 ;  /* 0x0000000000017941 */ /* 0x000fea0003800000 */
.L_x_407:
[----:B------:R-:W-:Y:S05]  /*1afa0*/  BRA `(.L_x_409) ;  /* 0xffffffc0001c7947 */ /* 0x000fea000383ffff */
.L_x_310:
[----:B------:R-:W-:Y:S01]  /*1afb0*/  BSSY B1, `(.L_x_410) ;  /* 0x0000005000017945 */ /* 0x000fe20003800000 */
[----:B--2---:R-:W-:-:S07]  /*1afc0*/  MOV R15, 0xffffffff ;  /* 0xffffffff000f7802 */ /* 0x004fce0000000f00 */
[----:B-1---5:R-:W-:Y:S05]  /*1afd0*/  WARPSYNC.COLLECTIVE R15, `(.L_x_411) ;  /* 0x000000000f087348 */ /* 0x022fea0003c00000 */
[----:B------:R-:W-:Y:S01]  /*1afe0*/  NOP ;  /* 0x0000000000007918 */ /* 0x000fe20000000000 */
[----:B-1---5:R-:W-:Y:S01]  /*1aff0*/  ENDCOLLECTIVE ;  /* 0x000000000000791b */ /* 0x022fe20003800000 */
.L_x_411:
[----:B------:R-:W-:Y:S05]  /*1b000*/  BSYNC B1 ;  /* 0x0000000000017941 */ /* 0x000fea0003800000 */
.L_x_410:
[----:B------:R-:W-:-:S07]  /*1b010*/  IMAD.MOV.U32 R15, RZ, RZ, -0x1 ;  /* 0xffffffffff0f7424 */ /* 0x000fce00078e00ff */
[----:B------:R-:W-:Y:S05]  /*1b020*/  WARPSYNC.COLLECTIVE R15, `(.L_x_412) ;  /* 0x000000000f0c7348 */ /* 0x000fea0003c00000 */
[----:B------:R-:W-:Y:S02]  /*1b030*/  ELECT P6, UR62, PT ;  /* 0x00000000003e782f */ /* 0x000fe400038c0000 */
[----:B------:R-:W-:Y:S01]  /*1b040*/  MOV R14, UR62 ;  /* 0x0000003e000e7c02 */ /* 0x000fe20008000f00 */
[----:B------:R-:W-:Y:S10]  /*1b050*/  ENDCOLLECTIVE ;  /* 0x000000000000791b */ /* 0x000ff40003800000 */
.L_x_412:
[----:B------:R-:W-:Y:S05]  /*1b060*/  BRA `(.L_x_413) ;  /* 0xffffffc4003c7947 */ /* 0x000fea000383ffff */
.L_x_313:
[----:B------:R-:W-:Y:S01]  /*1b070*/  BSSY B0, `(.L_x_414) ;  /* 0x0000006000007945 */ /* 0x000fe20003800000 */
[----:B------:R-:W-:-:S07]  /*1b080*/  MOV R15, 0xffffffff ;  /* 0xffffffff000f7802 */ /* 0x000fce0000000f00 */
[----:B-----5:R-:W-:Y:S05]  /*1b090*/  WARPSYNC.COLLECTIVE R15, `(.L_x_415) ;  /* 0x000000000f0c7348 */ /* 0x020fea0003c00000 */
[----:B-----5:R-:W-:Y:S02]  /*1b0a0*/  ELECT P6, UR62, PT ;  /* 0x00000000003e782f */ /* 0x020fe400038c0000 */
[----:B------:R-:W-:Y:S01]  /*1b0b0*/  MOV R14, UR62 ;  /* 0x0000003e000e7c02 */ /* 0x000fe20008000f00 */
[----:B------:R-:W-:Y:S10]  /*1b0c0*/  ENDCOLLECTIVE ;  /* 0x000000000000791b */ /* 0x000ff40003800000 */
.L_x_415:
[----:B------:R-:W-:Y:S05]  /*1b0d0*/  BSYNC B0 ;  /* 0x0000000000007941 */ /* 0x000fea0003800000 */
.L_x_414:
[----:B------:R-:W-:Y:S05]  /*1b0e0*/  BRA `(.L_x_416) ;  /* 0xffffffc4008c7947 */ /* 0x000fea000383ffff */
.L_x_317:
[----:B-1----:R1:W2:Y:S02]  /*1b0f0*/  SYNCS.PHASECHK.TRANS64.TRYWAIT P0, [R7+URZ], R2 ;  /* 0x00000002070075a7 */ /* 0x0022a4000800017f */
[----:B--2---:R-:W-:Y:S05]  /*1b100*/  @!P0 NANOSLEEP.SYNCS 0x989680 ;  /* 0x009896800000895d */ /* 0x004fea0003900000 */
[----:B------:R-:W2:Y:S02]  /*1b110*/  @!P0 SYNCS.PHASECHK.TRANS64 P0, [R7+URZ], R2 ;  /* 0x00000002070085a7 */ /* 0x000ea4000800007f */
[----:B--2---:R-:W-:Y:S05]  /*1b120*/  @!P0 BRA `(.L_x_317) ;  /* 0xfffffffc00f08947 */ /* 0x004fea000383ffff */
[----:B------:R-:W-:Y:S05]  /*1b130*/  BRA `(.L_x_417) ;  /* 0xffffffc400c87947 */ /* 0x000fea000383ffff */
.L_x_318:
[----:B-1----:R1:W2:Y:S02]  /*1b140*/  SYNCS.PHASECHK.TRANS64.TRYWAIT P0, [R9+URZ], R4 ;  /* 0x00000004090075a7 */ /* 0x0022a4000800017f */
[----:B--2---:R-:W-:Y:S05]  /*1b150*/  @!P0 NANOSLEEP.SYNCS 0x989680 ;  /* 0x009896800000895d */ /* 0x004fea0003900000 */
[----:B------:R-:W2:Y:S02]  /*1b160*/  @!P0 SYNCS.PHASECHK.TRANS64 P0, [R9+URZ], R4 ;  /* 0x00000004090085a7 */ /* 0x000ea4000800007f */
[----:B--2---:R-:W-:Y:S05]  /*1b170*/  @!P0 BRA `(.L_x_318) ;  /* 0xfffffffc00f08947 */ /* 0x004fea000383ffff */
[----:B------:R-:W-:Y:S05]  /*1b180*/  BRA `(.L_x_418) ;  /* 0xffffffc400d87947 */ /* 0x000fea000383ffff */
.L_x_319:
[----:B--2---:R2:W3:Y:S02]  /*1b190*/  SYNCS.PHASECHK.TRANS64.TRYWAIT P0, [R6+URZ], R5 ;  /* 0x00000005060075a7 */ /* 0x0044e4000800017f */
[----:B---3--:R-:W-:Y:S05]  /*1b1a0*/  @!P0 NANOSLEEP.SYNCS 0x989680 ;  /* 0x009896800000895d */ /* 0x008fea0003900000 */
[----:B------:R-:W3:Y:S02]  /*1b1b0*/  @!P0 SYNCS.PHASECHK.TRANS64 P0, [R6+URZ], R5 ;  /* 0x00000005060085a7 */ /* 0x000ee4000800007f */
[----:B---3--:R-:W-:Y:S05]  /*1b1c0*/  @!P0 BRA `(.L_x_319) ;  /* 0xfffffffc00f08947 */ /* 0x008fea000383ffff */
[----:B------:R-:W-:Y:S05]  /*1b1d0*/  BRA `(.L_x_419) ;  /* 0xffffffc400e07947 */ /* 0x000fea000383ffff */
.L_x_337:
[----:B-1----:R1:W3:Y:S02]  /*1b1e0*/  SYNCS.PHASECHK.TRANS64.TRYWAIT P2, [R12+URZ+0x34440], R3 ;  /* 0x034440030c0075a7 */ /* 0x0022e4000804017f */
[----:B---3--:R-:W-:Y:S05]  /*1b1f0*/  @!P2 NANOSLEEP.SYNCS 0x989680 ;  /* 0x009896800000a95d */ /* 0x008fea0003900000 */
[----:B------:R-:W3:Y:S02]  /*1b200*/  @!P2 SYNCS.PHASECHK.TRANS64 P2, [R12+URZ+0x34440], R3 ;  /* 0x034440030c00a5a7 */ /* 0x000ee4000804007f */
[----:B---3--:R-:W-:Y:S05]  /*1b210*/  @!P2 BRA `(.L_x_337) ;  /* 0xfffffffc00f0a947 */ /* 0x008fea000383ffff */
[----:B------:R-:W-:Y:S05]  /*1b220*/  BRA `(.L_x_420) ;  /* 0xffffffe000fc7947 */ /* 0x000fea000383ffff */
.L_x_343:
[----:B-1----:R1:W2:Y:S02]  /*1b230*/  SYNCS.PHASECHK.TRANS64.TRYWAIT P0, [R3+URZ+0x34440], R0 ;  /* 0x03444000030075a7 */ /* 0x0022a4000800017f */
[----:B--2---:R-:W-:Y:S05]  /*1b240*/  @!P0 NANOSLEEP.SYNCS 0x989680 ;  /* 0x009896800000895d */ /* 0x004fea0003900000 */
[----:B------:R-:W2:Y:S02]  /*1b250*/  @!P0 SYNCS.PHASECHK.TRANS64 P0, [R3+URZ+0x34440], R0 ;  /* 0x03444000030085a7 */ /* 0x000ea4000800007f */
[----:B--2---:R-:W-:Y:S05]  /*1b260*/  @!P0 BRA `(.L_x_343) ;  /* 0xfffffffc00f08947 */ /* 0x004fea000383ffff */
[----:B------:R-:W-:Y:S05]  /*1b270*/  BRA `(.L_x_421) ;  /* 0xffffffe400647947 */ /* 0x000fea000383ffff */
.L_x_345:
[----:B-1----:R1:W2:Y:S02]  /*1b280*/  SYNCS.PHASECHK.TRANS64.TRYWAIT P0, [R3+URZ+0x34440], R0 ;  /* 0x03444000030075a7 */ /* 0x0022a4000800017f */
[----:B--2---:R-:W-:Y:S05]  /*1b290*/  @!P0 NANOSLEEP.SYNCS 0x989680 ;  /* 0x009896800000895d */ /* 0x004fea0003900000 */
[----:B------:R-:W2:Y:S02]  /*1b2a0*/  @!P0 SYNCS.PHASECHK.TRANS64 P0, [R3+URZ+0x34440], R0 ;  /* 0x03444000030085a7 */ /* 0x000ea4000800007f */
[----:B--2---:R-:W-:Y:S05]  /*1b2b0*/  @!P0 BRA `(.L_x_345) ;  /* 0xfffffffc00f08947 */ /* 0x004fea000383ffff */
[----:B------:R-:W-:Y:S05]  /*1b2c0*/  BRA `(.L_x_422) ;  /* 0xffffffe4007c7947 */ /* 0x000fea000383ffff */
.L_x_347:
[----:B-1----:R1:W2:Y:S02]  /*1b2d0*/  SYNCS.PHASECHK.TRANS64.TRYWAIT P0, [R3+URZ+0x34440], R0 ;  /* 0x03444000030075a7 */ /* 0x0022a4000800017f */
[----:B--2---:R-:W-:Y:S05]  /*1b2e0*/  @!P0 NANOSLEEP.SYNCS 0x989680 ;  /* 0x009896800000895d */ /* 0x004fea0003900000 */
[----:B------:R-:W2:Y:S02]  /*1b2f0*/  @!P0 SYNCS.PHASECHK.TRANS64 P0, [R3+URZ+0x34440], R0 ;  /* 0x03444000030085a7 */ /* 0x000ea4000800007f */
[----:B--2---:R-:W-:Y:S05]  /*1b300*/  @!P0 BRA `(.L_x_347) ;  /* 0xfffffffc00f08947 */ /* 0x004fea000383ffff */
[----:B------:R-:W-:Y:S05]  /*1b310*/  BRA `(.L_x_423) ;  /* 0xffffffe400947947 */ /* 0x000fea000383ffff */
.L_x_349:
[----:B-1----:R1:W2:Y:S02]  /*1b320*/  SYNCS.PHASECHK.TRANS64.TRYWAIT P0, [R3+URZ+0x34440], R0 ;  /* 0x03444000030075a7 */ /* 0x0022a4000800017f */
[----:B--2---:R-:W-:Y:S05]  /*1b330*/  @!P0 NANOSLEEP.SYNCS 0x989680 ;  /* 0x009896800000895d */ /* 0x004fea0003900000 */
[----:B------:R-:W2:Y:S02]  /*1b340*/  @!P0 SYNCS.PHASECHK.TRANS64 P0, [R3+URZ+0x34440], R0 ;  /* 0x03444000030085a7 */ /* 0x000ea4000800007f */
[----:B--2---:R-:W-:Y:S05]  /*1b350*/  @!P0 BRA `(.L_x_349) ;  /* 0xfffffffc00f08947 */ /* 0x004fea000383ffff */
[----:B------:R-:W-:Y:S05]  /*1b360*/  BRA `(.L_x_424) ;  /* 0xffffffe400ac7947 */ /* 0x000fea000383ffff */
.L_x_351:
[----:B-1----:R1:W2:Y:S02]  /*1b370*/  SYNCS.PHASECHK.TRANS64.TRYWAIT P0, [R3+URZ+0x34440], R0 ;  /* 0x03444000030075a7 */ /* 0x0022a4000800017f */
[----:B--2---:R-:W-:Y:S05]  /*1b380*/  @!P0 NANOSLEEP.SYNCS 0x989680 ;  /* 0x009896800000895d */ /* 0x004fea0003900000 */
[----:B------:R-:W2:Y:S02]  /*1b390*/  @!P0 SYNCS.PHASECHK.TRANS64 P0, [R3+URZ+0x34440], R0 ;  /* 0x03444000030085a7 */ /* 0x000ea4000800007f */
[----:B--2---:R-:W-:Y:S05]  /*1b3a0*/  @!P0 BRA `(.L_x_351) ;  /* 0xfffffffc00f08947 */ /* 0x004fea000383ffff */
[----:B------:R-:W-:Y:S05]  /*1b3b0*/  BRA `(.L_x_425) ;  /* 0xffffffe400c47947 */ /* 0x000fea000383ffff */
.L_x_353:
[----:B-1----:R1:W2:Y:S02]  /*1b3c0*/  SYNCS.PHASECHK.TRANS64.TRYWAIT P0, [R3+URZ+0x34440], R0 ;  /* 0x03444000030075a7 */ /* 0x0022a4000800017f */
[----:B--2---:R-:W-:Y:S05]  /*1b3d0*/  @!P0 NANOSLEEP.SYNCS 0x989680 ;  /* 0x009896800000895d */ /* 0x004fea0003900000 */
[----:B------:R-:W2:Y:S02]  /*1b3e0*/  @!P0 SYNCS.PHASECHK.TRANS64 P0, [R3+URZ+0x34440], R0 ;  /* 0x03444000030085a7 */ /* 0x000ea4000800007f */
[----:B--2---:R-:W-:Y:S05]  /*1b3f0*/  @!P0 BRA `(.L_x_353) ;  /* 0xfffffffc00f08947 */ /* 0x004fea000383ffff */
[----:B------:R-:W-:Y:S05]  /*1b400*/  BRA `(.L_x_426) ;  /* 0xffffffe400dc7947 */ /* 0x000fea000383ffff */
.L_x_355:
[----:B-1----:R1:W2:Y:S02]  /*1b410*/  SYNCS.PHASECHK.TRANS64.TRYWAIT P0, [R3+URZ+0x34440], R0 ;  /* 0x03444000030075a7 */ /* 0x0022a4000800017f */
[----:B--2---:R-:W-:Y:S05]  /*1b420*/  @!P0 NANOSLEEP.SYNCS 0x989680 ;  /* 0x009896800000895d */ /* 0x004fea0003900000 */
[----:B------:R-:W2:Y:S02]  /*1b430*/  @!P0 SYNCS.PHASECHK.TRANS64 P0, [R3+URZ+0x34440], R0 ;  /* 0x03444000030085a7 */ /* 0x000ea4000800007f */
[----:B--2---:R-:W-:Y:S05]  /*1b440*/  @!P0 BRA `(.L_x_355) ;  /* 0xfffffffc00f08947 */ /* 0x004fea000383ffff */
[----:B------:R-:W-:Y:S05]  /*1b450*/  BRA `(.L_x_427) ;  /* 0xffffffe400f47947 */ /* 0x000fea000383ffff */
        .weak           $__internal_0_$__cuda_sm20_div_u64
        .type           $__internal_0_$__cuda_sm20_div_u64,@function
        .size           $__internal_0_$__cuda_sm20_div_u64,(.L_x_334 - $__internal_0_$__cuda_sm20_div_u64)
$__internal_0_$__cuda_sm20_div_u64:
[----:B------:R-:W1:Y:S08]  /*1b460*/  I2F.U64.RP R3, R22 ;  /* 0x0000001600037312 */ /* 0x000e700000309000 */
[----:B-1----:R-:W1:Y:S02]  /*1b470*/  MUFU.RCP R3, R3 ;  /* 0x0000000300037308 */ /* 0x002e640000001000 */
[----:B-1----:R-:W-:-:S06]  /*1b480*/  VIADD R16, R3, 0x1ffffffe ;  /* 0x1ffffffe03107836 */ /* 0x002fcc0000000000 */
[----:B------:R-:W1:Y:S02]  /*1b490*/  F2I.U64.TRUNC R16, R16 ;  /* 0x0000001000107311 */ /* 0x000e64000020d800 */
[----:B-1----:R-:W-:-:S04]  /*1b4a0*/  IMAD.WIDE.U32 R18, R16, R22, RZ ;  /* 0x0000001610127225 */ /* 0x002fc800078e00ff */
[C---:B------:R-:W-:Y:S01]  /*1b4b0*/  IMAD R11, R16.reuse, R23, R19 ;  /* 0x00000017100b7224 */ /* 0x040fe200078e0213 */
[----:B------:R-:W-:Y:S01]  /*1b4c0*/  IADD3 R13, P1, RZ, -R18, RZ ;  /* 0x80000012ff0d7210 */ /* 0x000fe20007f3e0ff */
[----:B------:R-:W-:Y:S02]  /*1b4d0*/  IMAD.MOV.U32 R19, RZ, RZ, R16 ;  /* 0x000000ffff137224 */ /* 0x000fe400078e0010 */
[----:B------:R-:W-:Y:S02]  /*1b4e0*/  IMAD R11, R17, R22, R11 ;  /* 0x00000016110b7224 */ /* 0x000fe400078e020b */
[----:B------:R-:W-:-:S03]  /*1b4f0*/  IMAD.HI.U32 R18, R16, R13, RZ ;  /* 0x0000000d10127227 */ /* 0x000fc600078e00ff */
[----:B------:R-:W-:-:S05]  /*1b500*/  IADD3.X R11, RZ, ~R11, RZ, P1, !PT ;  /* 0x8000000bff0b7210 */ /* 0x000fca0000ffe4ff */
[----:B------:R-:W-:-:S04]  /*1b510*/  IMAD.WIDE.U32 R18, P1, R16, R11, R18 ;  /* 0x0000000b10127225 */ /* 0x000fc80007820012 */
[C---:B------:R-:W-:Y:S02]  /*1b520*/  IMAD R25, R17.reuse, R11, RZ ;  /* 0x0000000b11197224 */ /* 0x040fe400078e02ff */
[----:B------:R-:W-:-:S04]  /*1b530*/  IMAD.HI.U32 R18, P2, R17, R13, R18 ;  /* 0x0000000d11127227 */ /* 0x000fc80007840012 */
[----:B------:R-:W-:Y:S01]  /*1b540*/  IMAD.HI.U32 R3, R17, R11, RZ ;  /* 0x0000000b11037227 */ /* 0x000fe200078e00ff */
[----:B------:R-:W-:-:S04]  /*1b550*/  IADD3 R19, P3, R25, R18, RZ ;  /* 0x0000001219137210 */ /* 0x000fc80007f7e0ff */
[----:B------:R-:W-:Y:S01]  /*1b560*/  IADD3.X R3, R3, R17, RZ, P1, !PT ;  /* 0x0000001103037210 */ /* 0x000fe20000ffe4ff */
[----:B------:R-:W-:-:S03]  /*1b570*/  IMAD.WIDE.U32 R16, R19, R22, RZ ;  /* 0x0000001613107225 */ /* 0x000fc600078e00ff */
[----:B------:R-:W-:Y:S01]  /*1b580*/  IADD3.X R3, RZ, RZ, R3, P3, P2 ;  /* 0x000000ffff037210 */ /* 0x000fe20001fe4403 */
[----:B------:R-:W-:Y:S01]  /*1b590*/  IMAD R14, R19, R23, R17 ;  /* 0x00000017130e7224 */ /* 0x000fe200078e0211 */
[----:B------:R-:W-:Y:S01]  /*1b5a0*/  IADD3 R11, P1, RZ, -R16, RZ ;  /* 0x80000010ff0b7210 */ /* 0x000fe20007f3e0ff */
[----:B------:R-:W-:Y:S02]  /*1b5b0*/  IMAD.MOV.U32 R17, RZ, RZ, RZ ;  /* 0x000000ffff117224 */ /* 0x000fe400078e00ff */
[----:B------:R-:W-:Y:S02]  /*1b5c0*/  IMAD R14, R3, R22, R14 ;  /* 0x00000016030e7224 */ /* 0x000fe400078e020e */
[----:B------:R-:W-:-:S04]  /*1b5d0*/  IMAD.HI.U32 R18, R19, R11, RZ ;  /* 0x0000000b13127227 */ /* 0x000fc800078e00ff */
[----:B------:R-:W-:-:S04]  /*1b5e0*/  IMAD.X R14, RZ, RZ, ~R14, P1 ;  /* 0x000000ffff0e7224 */ /* 0x000fc800008e0e0e */
[----:B------:R-:W-:-:S04]  /*1b5f0*/  IMAD.WIDE.U32 R18, P1, R19, R14, R18 ;  /* 0x0000000e13127225 */ /* 0x000fc80007820012 */
[C---:B------:R-:W-:Y:S02]  /*1b600*/  IMAD R16, R3.reuse, R14, RZ ;  /* 0x0000000e03107224 */ /* 0x040fe400078e02ff */
[----:B------:R-:W-:-:S04]  /*1b610*/  IMAD.HI.U32 R11, P2, R3, R11, R18 ;  /* 0x0000000b030b7227 */ /* 0x000fc80007840012 */
[----:B------:R-:W-:Y:S01]  /*1b620*/  IMAD.HI.U32 R14, R3, R14, RZ ;  /* 0x0000000e030e7227 */ /* 0x000fe200078e00ff */
[----:B------:R-:W-:-:S04]  /*1b630*/  IADD3 R11, P3, R16, R11, RZ ;  /* 0x0000000b100b7210 */ /* 0x000fc80007f7e0ff */
[----:B------:R-:W-:Y:S01]  /*1b640*/  IADD3.X R3, R14, R3, RZ, P1, !PT ;  /* 0x000000030e037210 */ /* 0x000fe20000ffe4ff */
[----:B------:R-:W-:-:S03]  /*1b650*/  IMAD.HI.U32 R16, R11, UR14, RZ ;  /* 0x0000000e0b107c27 */ /* 0x000fc6000f8e00ff */
[----:B------:R-:W-:Y:S01]  /*1b660*/  IADD3.X R3, RZ, RZ, R3, P3, P2 ;  /* 0x000000ffff037210 */ /* 0x000fe20001fe4403 */
[----:B------:R-:W-:-:S04]  /*1b670*/  IMAD.WIDE.U32 R16, R11, UR21, R16 ;  /* 0x000000150b107c25 */ /* 0x000fc8000f8e0010 */
[C---:B------:R-:W-:Y:S02]  /*1b680*/  IMAD R14, R3.reuse, UR21, RZ ;  /* 0x00000015030e7c24 */ /* 0x040fe4000f8e02ff */
[----:B------:R-:W-:-:S04]  /*1b690*/  IMAD.HI.U32 R11, P1, R3, UR14, R16 ;  /* 0x0000000e030b7c27 */ /* 0x000fc8000f820010 */
[----:B------:R-:W-:Y:S01]  /*1b6a0*/  IMAD.HI.U32 R3, R3, UR21, RZ ;  /* 0x0000001503037c27 */ /* 0x000fe2000f8e00ff */
[----:B------:R-:W-:-:S04]  /*1b6b0*/  IADD3 R11, P2, R14, R11, RZ ;  /* 0x0000000b0e0b7210 */ /* 0x000fc80007f5e0ff */
[----:B------:R-:W-:Y:S01]  /*1b6c0*/  IADD3.X R3, R3, RZ, RZ, P1, !PT ;  /* 0x000000ff03037210 */ /* 0x000fe20000ffe4ff */
[----:B------:R-:W-:-:S04]  /*1b6d0*/  IMAD.WIDE.U32 R16, R11, R22, RZ ;  /* 0x000000160b107225 */ /* 0x000fc800078e00ff */
[----:B------:R-:W-:Y:S01]  /*1b6e0*/  IMAD.X R3, RZ, RZ, R3, P2 ;  /* 0x000000ffff037224 */ /* 0x000fe200010e0603 */
[----:B------:R-:W-:Y:S01]  /*1b6f0*/  IADD3 R16, P2, -R16, UR14, RZ ;  /* 0x0000000e10107c10 */ /* 0x000fe2000ff5e1ff */
[----:B------:R-:W-:-:S03]  /*1b700*/  IMAD R14, R11, R23, R17 ;  /* 0x000000170b0e7224 */ /* 0x000fc600078e0211 */
[-C--:B------:R-:W-:Y:S01]  /*1b710*/  ISETP.GE.U32.AND P1, PT, R16, R22.reuse, PT ;  /* 0x000000161000720c */ /* 0x080fe20003f26070 */
[----:B------:R-:W-:Y:S02]  /*1b720*/  IMAD R3, R3, R22, R14 ;  /* 0x0000001603037224 */ /* 0x000fe400078e020e */
[----:B------:R-:W-:-:S03]  /*1b730*/  VIADD R14, R11, 0x1 ;  /* 0x000000010b0e7836 */ /* 0x000fc60000000000 */
[----:B------:R-:W-:Y:S02]  /*1b740*/  IADD3.X R18, ~R3, UR21, RZ, P2, !PT ;  /* 0x0000001503127c10 */ /* 0x000fe400097fe5ff */
[----:B------:R-:W-:Y:S02]  /*1b750*/  IADD3 R3, P2, -R22, R16, RZ ;  /* 0x0000001016037210 */ /* 0x000fe40007f5e1ff */
[----:B------:R-:W-:Y:S02]  /*1b760*/  ISETP.GE.U32.AND.EX P1, PT, R18, R23, PT, P1 ;  /* 0x000000171200720c */ /* 0x000fe40003f26110 */
[----:B------:R-:W-:Y:S02]  /*1b770*/  IADD3.X R13, ~R23, R18, RZ, P2, !PT ;  /* 0x00000012170d7210 */ /* 0x000fe400017fe5ff */
[----:B------:R-:W-:Y:S02]  /*1b780*/  SEL R3, R3, R16, P1 ;  /* 0x0000001003037207 */ /* 0x000fe40000800000 */
[----:B------:R-:W-:-:S02]  /*1b790*/  SEL R13, R13, R18, P1 ;  /* 0x000000120d0d7207 */ /* 0x000fc40000800000 */
[----:B------:R-:W-:Y:S02]  /*1b7a0*/  SEL R14, R14, R11, P1 ;  /* 0x0000000b0e0e7207 */ /* 0x000fe40000800000 */
[----:B------:R-:W-:Y:S02]  /*1b7b0*/  ISETP.GE.U32.AND P1, PT, R3, R22, PT ;  /* 0x000000160300720c */ /* 0x000fe40003f26070 */
[----:B------:R-:W-:Y:S02]  /*1b7c0*/  ISETP.NE.U32.AND P2, PT, R22, RZ, PT ;  /* 0x000000ff1600720c */ /* 0x000fe40003f45070 */
[----:B------:R-:W-:Y:S02]  /*1b7d0*/  IADD3 R3, R14, 0x1, RZ ;  /* 0x000000010e037810 */ /* 0x000fe40007ffe0ff */
[----:B------:R-:W-:Y:S01]  /*1b7e0*/  ISETP.GE.U32.AND.EX P1, PT, R13, R23, PT, P1 ;  /* 0x000000170d00720c */ /* 0x000fe20003f26110 */
[----:B------:R-:W-:Y:S01]  /*1b7f0*/  IMAD.MOV.U32 R13, RZ, RZ, 0x0 ;  /* 0x00000000ff0d7424 */ /* 0x000fe200078e00ff */
[----:B------:R-:W-:-:S02]  /*1b800*/  ISETP.NE.AND.EX P2, PT, R23, RZ, PT, P2 ;  /* 0x000000ff1700720c */ /* 0x000fc40003f45320 */
[----:B------:R-:W-:-:S04]  /*1b810*/  SEL R3, R3, R14, P1 ;  /* 0x0000000e03037207 */ /* 0x000fc80000800000 */
[----:B------:R-:W-:Y:S01]  /*1b820*/  SEL R3, R3, 0xffffffff, P2 ;  /* 0xffffffff03037807 */ /* 0x000fe20001000000 */
[----:B------:R-:W-:Y:S06]  /*1b830*/  RET.REL.NODEC R12 `(_ZN7cutlass13device_kernelINS_4gemm6kernel13GemmUniversalINS1_17GroupProblemShapeIN4cute5tupleIJiiiEEEEENS1_10collective13CollectiveMmaINS1_39MainloopSm90ArrayTmaGmmaWarpSpecializedILi4ENS6_IJNS5_1CILi1EEESD_SD_EEENS1_40KernelPtrArrayTmaWarpSpecializedPingpongEEENS6_IJNSC_ILi128EEENSC_ILi256EEENSC_ILi64EEEEEENS_10bfloat16_tEPNS6_IJlSD_NSC_ILi0EEEEEESL_SO_NS5_8TiledMMAINS5_8MMA_AtomIJNS5_4SM904GMMA28MMA_64x256x16_F32BF16BF16_SSILNSS_5MajorE0ELSU_0ELNSS_7ScaleInE1ELSV_1EEEEEENS5_6LayoutISE_NS6_IJSM_SM_SM_EEEEENS6_IJNS5_10UnderscoreES11_S11_EEEEENS5_13SM90_TMA_LOADENS5_14ComposedLayoutINS5_7SwizzleILi3ELi4ELi3EEENS5_18smem_ptr_flag_bitsILi16EEENSY_INS6_IJNSC_ILi8EEESJ_EEENS6_IJSJ_SD_EEEEEEEvNS5_8identityES14_S1E_vS1F_EENS_8epilogue10collective18CollectiveEpilogueINS1H_30Sm90PtrArrayTmaWarpSpecializedILi4ELi2ELi16ELb1ELb0ELi2EEEJSK_NS6_IJSJ_NSC_ILi32EEEEEENS_6half_tEPNS6_IJSD_lSM_EEES1O_S1Q_NS1H_6fusion15FusionCallbacksIS1L_NS1R_17LinearCombinationIS1O_fS1O_fLNS_15FloatRoundStyleE2EEESK_S1N_JEEES14_NS15_IS17_S19_NSY_INS6_IJSJ_S1A_EEENS6_IJSD_SJ_EEEEEEENS5_17SM75_U16x8_LDSM_TENS5_14SM90_TMA_STOREES20_NS5_17SM90_U16x8_STSM_TENS5_9Copy_AtomIJNS5_17SM90_U32x4_STSM_NES1O_EEEvEEEvvEEEEvNT_6ParamsE) ;  /* 0xfffffe440cf07950 */ /* 0x000fec0003c3ffff */
.L_x_334:
[----:B------:R-:W-:Y:S01]  /*1b840*/  UMOV UR30, UR24 ;  /* 0x00000018001e7c82 */ /* 0x000fe20008000000 */
[----:B------:R-:W-:Y:S02]  /*1b850*/  UMOV UR31, UR27 ;  /* 0x0000001b001f7c82 */ /* 0x000fe40008000000 */
[----:B------:R-:W1:Y:S08]  /*1b860*/  I2F.U64.RP R11, UR30 ;  /* 0x0000001e000b7d12 */ /* 0x000e700008309000 */
[----:B-1----:R-:W1:Y:S02]  /*1b870*/  MUFU.RCP R11, R11 ;  /* 0x0000000b000b7308 */ /* 0x002e640000001000 */
[----:B-1----:R-:W-:-:S06]  /*1b880*/  IADD3 R2, R11, 0x1ffffffe, RZ ;  /* 0x1ffffffe0b027810 */ /* 0x002fcc0007ffe0ff */
[----:B------:R-:W1:Y:S02]  /*1b890*/  F2I.U64.TRUNC R2, R2 ;  /* 0x0000000200027311 */ /* 0x000e64000020d800 */
[----:B-1----:R-:W-:Y:S01]  /*1b8a0*/  R2UR UR30, R2 ;  /* 0x00000000021e72ca */ /* 0x002fe200000e0000 */
[----:B------:R-:W-:Y:S01]  /*1b8b0*/  IMAD.MOV.U32 R2, RZ, RZ, R12 ;  /* 0x000000ffff027224 */ /* 0x000fe200078e000c */
[----:B------:R-:W-:Y:S02]  /*1b8c0*/  R2UR UR31, R3 ;  /* 0x00000000031f72ca */ /* 0x000fe400000e0000 */
[----:B------:R-:W-:-:S09]  /*1b8d0*/  MOV R3, 0x0 ;  /* 0x0000000000037802 */ /* 0x000fd20000000f00 */
[----:B------:R-:W-:-:S04]  /*1b8e0*/  UIMAD.WIDE.U32 UR32, UR30, UR24, URZ ;  /* 0x000000181e2072a5 */ /* 0x000fc8000f8e003f */
[----:B------:R-:W-:Y:S02]  /*1b8f0*/  UIMAD UR33, UR30, UR27, UR33 ;  /* 0x0000001b1e2172a4 */ /* 0x000fe4000f8e0221 */
[----:B------:R-:W-:Y:S02]  /*1b900*/  UIADD3 UR36, UP1, URZ, -UR32, URZ ;  /* 0x800000203f247290 */ /* 0x000fe4000ff3e03f */
[----:B------:R-:W-:Y:S02]  /*1b910*/  UIMAD UR34, UR31, UR24, UR33 ;  /* 0x000000181f2272a4 */ /* 0x000fe4000f8e0221 */
[----:B------:R-:W-:Y:S02]  /*1b920*/  UIMAD.WIDE.U32 UR32, UR30, UR36, URZ ;  /* 0x000000241e2072a5 */ /* 0x000fe4000f8e003f */
[----:B------:R-:W-:-:S05]  /*1b930*/  UIADD3.X UR37, URZ, ~UR34, URZ, UP1, !UPT ;  /* 0x800000223f257290 */ /* 0x000fca0008ffe43f */
[----:B------:R-:W-:Y:S01]  /*1b940*/  UMOV UR32, UR33 ;  /* 0x0000002100207c82 */ /* 0x000fe20008000000 */
[----:B------:R-:W-:Y:S02]  /*1b950*/  UMOV UR33, UR30 ;  /* 0x0000001e00217c82 */ /* 0x000fe40008000000 */
[----:B------:R-:W-:Y:S02]  /*1b960*/  UIMAD.WIDE.U32 UR34, UP1, UR30, UR37, UR32 ;  /* 0x000000251e2272a5 */ /* 0x000fe4000f820020 */
[----:B------:R-:W-:Y:S02]  /*1b970*/  UIMAD.WIDE.U32 UR32, UR31, UR37, URZ ;  /* 0x000000251f2072a5 */ /* 0x000fe4000f8e003f */
[----:B------:R-:W-:Y:S02]  /*1b980*/  UIMAD.WIDE.U32 UR34, UP2, UR31, UR36, UR34 ;  /* 0x000000241f2272a5 */ /* 0x000fe4000f840022 */
[----:B------:R-:W-:Y:S02]  /*1b990*/  UIMAD UR37, UR31, UR37, URZ ;  /* 0x000000251f2572a4 */ /* 0x000fe4000f8e023f */
[----:B------:R-:W-:-:S02]  /*1b9a0*/  UIADD3.X UR32, UR33, UR31, URZ, UP1, !UPT ;  /* 0x0000001f21207290 */ /* 0x000fc40008ffe43f */
[----:B------:R-:W-:-:S04]  /*1b9b0*/  UIADD3 UR35, UP4, UR37, UR35, URZ ;  /* 0x0000002325237290 */ /* 0x000fc8000ff9e03f */
[----:B------:R-:W-:Y:S02]  /*1b9c0*/  UIMAD.WIDE.U32 UR30, UR35, UR24, URZ ;  /* 0x00000018231e72a5 */ /* 0x000fe4000f8e003f */
[----:B------:R-:W-:Y:S02]  /*1b9d0*/  UIADD3.X UR36, URZ, URZ, UR32, UP4, UP2 ;  /* 0x0000003f3f247290 */ /* 0x000fe4000a7e4420 */
[----:B------:R-:W-:Y:S02]  /*1b9e0*/  UIMAD UR31, UR35, UR27, UR31 ;  /* 0x0000001b231f72a4 */ /* 0x000fe4000f8e021f */
[----:B------:R-:W-:Y:S02]  /*1b9f0*/  UIADD3 UR37, UP1, URZ, -UR30, URZ ;  /* 0x8000001e3f257290 */ /* 0x000fe4000ff3e03f */
[----:B------:R-:W-:Y:S02]  /*1ba00*/  UIMAD UR32, UR36, UR24, UR31 ;  /* 0x00000018242072a4 */ /* 0x000fe4000f8e021f */
[----:B------:R-:W-:-:S02]  /*1ba10*/  UIMAD.WIDE.U32 UR30, UR35, UR37, URZ ;  /* 0x00000025231e72a5 */ /* 0x000fc4000f8e003f */
[----:B------:R-:W-:-:S05]  /*1ba20*/  UIADD3.X UR41, URZ, ~UR32, URZ, UP1, !UPT ;  /* 0x800000203f297290 */ /* 0x000fca0008ffe43f */
[----:B------:R-:W-:Y:S01]  /*1ba30*/  UMOV UR34, UR31 ;  /* 0x0000001f00227c82 */ /* 0x000fe20008000000 */
[----:B------:R-:W-:Y:S02]  /*1ba40*/  UIMAD.WIDE.U32 UR30, UR36, UR41, URZ ;  /* 0x00000029241e72a5 */ /* 0x000fe4000f8e003f */
[----:B------:R-:W-:Y:S02]  /*1ba50*/  UIMAD.WIDE.U32 UR32, UP1, UR35, UR41, UR34 ;  /* 0x00000029232072a5 */ /* 0x000fe4000f820022 */
[----:B------:R-:W-:Y:S02]  /*1ba60*/  UIMAD UR34, UR36, UR41, URZ ;  /* 0x00000029242272a4 */ /* 0x000fe4000f8e023f */
[----:B------:R-:W-:Y:S02]  /*1ba70*/  UIMAD.WIDE.U32 UR32, UP2, UR36, UR37, UR32 ;  /* 0x00000025242072a5 */ /* 0x000fe4000f840020 */
[----:B------:R-:W-:Y:S02]  /*1ba80*/  UIADD3.X UR36, UR31, UR36, URZ, UP1, !UPT ;  /* 0x000000241f247290 */ /* 0x000fe40008ffe43f */
[----:B------:R-:W-:-:S04]  /*1ba90*/  UIADD3 UR34, UP4, UR34, UR33, URZ ;  /* 0x0000002122227290 */ /* 0x000fc8000ff9e03f */
[----:B------:R-:W-:Y:S02]  /*1baa0*/  UIMAD.WIDE.U32 UR32, UR34, UR25, URZ ;  /* 0x00000019222072a5 */ /* 0x000fe4000f8e003f */
[----:B------:R-:W-:-:S05]  /*1bab0*/  UIADD3.X UR36, URZ, URZ, UR36, UP4, UP2 ;  /* 0x0000003f3f247290 */ /* 0x000fca000a7e4424 */
[----:B------:R-:W-:Y:S01]  /*1bac0*/  UMOV UR32, UR33 ;  /* 0x0000002100207c82 */ /* 0x000fe20008000000 */
[----:B------:R-:W-:Y:S02]  /*1bad0*/  UMOV UR33, URZ ;  /* 0x0000003f00217c82 */ /* 0x000fe40008000000 */
[----:B------:R-:W-:Y:S02]  /*1bae0*/  UIMAD.WIDE.U32 UR30, UR34, UR26, UR32 ;  /* 0x0000001a221e72a5 */ /* 0x000fe4000f8e0020 */
[----:B------:R-:W-:Y:S02]  /*1baf0*/  UIMAD UR34, UR36, UR26, URZ ;  /* 0x0000001a242272a4 */ /* 0x000fe4000f8e023f */
[----:B------:R-:W-:Y:S02]  /*1bb00*/  UIMAD.WIDE.U32 UR30, UP1, UR36, UR25, UR30 ;  /* 0x00000019241e72a5 */ /* 0x000fe4000f82001e */
[----:B------:R-:W-:Y:S02]  /*1bb10*/  UIMAD.WIDE.U32 UR32, UR36, UR26, URZ ;  /* 0x0000001a242072a5 */ /* 0x000fe4000f8e003f */
[----:B------:R-:W-:-:S02]  /*1bb20*/  UIADD3 UR34, UP2, UR34, UR31, URZ ;  /* 0x0000001f22227290 */ /* 0x000fc4000ff5e03f */
[----:B------:R-:W-:Y:S02]  /*1bb30*/  UIADD3.X UR32, UR33, URZ, URZ, UP1, !UPT ;  /* 0x0000003f21207290 */ /* 0x000fe40008ffe43f */
[----:B------:R-:W-:Y:S02]  /*1bb40*/  UIMAD.WIDE.U32 UR30, UR34, UR24, URZ ;  /* 0x00000018221e72a5 */ /* 0x000fe4000f8e003f */
[----:B------:R-:W-:Y:S02]  /*1bb50*/  UIADD3.X UR32, URZ, UR32, URZ, UP2, !UPT ;  /* 0x000000203f207290 */ /* 0x000fe400097fe43f */
[----:B------:R-:W-:Y:S02]  /*1bb60*/  UIMAD UR31, UR34, UR27, UR31 ;  /* 0x0000001b221f72a4 */ /* 0x000fe4000f8e021f */
[----:B------:R-:W-:Y:S02]  /*1bb70*/  UIADD3 UR33, UP2, -UR30, UR25, URZ ;  /* 0x000000191e217290 */ /* 0x000fe4000ff5e13f */
[----:B------:R-:W-:-:S02]  /*1bb80*/  UIMAD UR31, UR32, UR24, UR31 ;  /* 0x00000018201f72a4 */ /* 0x000fc4000f8e021f */
[----:B------:R-:W-:Y:S02]  /*1bb90*/  UISETP.GE.U32.AND UP1, UPT, UR33, UR24, UPT ;  /* 0x000000182100728c */ /* 0x000fe4000bf26070 */
[----:B------:R-:W-:Y:S02]  /*1bba0*/  UIADD3.X UR32, ~UR31, UR26, URZ, UP2, !UPT ;  /* 0x0000001a1f207290 */ /* 0x000fe400097fe53f */
[----:B------:R-:W-:Y:S02]  /*1bbb0*/  UIADD3 UR26, UP2, -UR24, UR33, URZ ;  /* 0x00000021181a7290 */ /* 0x000fe4000ff5e13f */
[----:B------:R-:W-:Y:S02]  /*1bbc0*/  UISETP.GE.U32.AND.EX UP1, UPT, UR32, UR27, UPT, UP1 ;  /* 0x0000001b2000728c */ /* 0x000fe4000bf26110 */
[----:B------:R-:W-:Y:S02]  /*1bbd0*/  UIADD3 UR30, UR34, 0x1, URZ ;  /* 0x00000001221e7890 */ /* 0x000fe4000fffe03f */
[----:B------:R-:W-:-:S02]  /*1bbe0*/  UIADD3.X UR31, ~UR27, UR32, URZ, UP2, !UPT ;  /* 0x000000201b1f7290 */ /* 0x000fc400097fe53f */
[----:B------:R-:W-:Y:S02]  /*1bbf0*/  USEL UR26, UR26, UR33, UP1 ;  /* 0x000000211a1a7287 */ /* 0x000fe40008800000 */
[----:B------:R-:W-:Y:S02]  /*1bc00*/  USEL UR31, UR31, UR32, UP1 ;  /* 0x000000201f1f7287 */ /* 0x000fe40008800000 */
[----:B------:R-:W-:Y:S02]  /*1bc10*/  USEL UR34, UR30, UR34, UP1 ;  /* 0x000000221e227287 */ /* 0x000fe40008800000 */
[----:B------:R-:W-:Y:S02]  /*1bc20*/  UISETP.GE.U32.AND UP1, UPT, UR26, UR24, UPT ;  /* 0x000000181a00728c */ /* 0x000fe4000bf26070 */
[----:B------:R-:W-:Y:S02]  /*1bc30*/  UISETP.NE.U32.AND UP2, UPT, UR24, URZ, UPT ;  /* 0x0000003f1800728c */ /* 0x000fe4000bf45070 */
[----:B------:R-:W-:-:S02]  /*1bc40*/  UIADD3 UR26, UR34, 0x1, URZ ;  /* 0x00000001221a7890 */ /* 0x000fc4000fffe03f */
[----:B------:R-:W-:Y:S02]  /*1bc50*/  UISETP.GE.U32.AND.EX UP1, UPT, UR31, UR27, UPT, UP1 ;  /* 0x0000001b1f00728c */ /* 0x000fe4000bf26110 */
[----:B------:R-:W-:Y:S02]  /*1bc60*/  UISETP.NE.AND.EX UP2, UPT, UR27, URZ, UPT, UP2 ;  /* 0x0000003f1b00728c */ /* 0x000fe4000bf45320 */
[----:B------:R-:W-:-:S04]  /*1bc70*/  USEL UR26, UR26, UR34, UP1 ;  /* 0x000000221a1a7287 */ /* 0x000fc80008800000 */
[----:B------:R-:W-:Y:S01]  /*1bc80*/  USEL UR27, UR26, 0xffffffff, UP2 ;  /* 0xffffffff1a1b7887 */ /* 0x000fe20009000000 */
[----:B------:R-:W-:Y:S11]  /*1bc90*/  RET.REL.NODEC R2 `(_ZN7cutlass13device_kernelINS_4gemm6kernel13GemmUniversalINS1_17GroupProblemShapeIN4cute5tupleIJiiiEEEEENS1_10collective13CollectiveMmaINS1_39MainloopSm90ArrayTmaGmmaWarpSpecializedILi4ENS6_IJNS5_1CILi1EEESD_SD_EEENS1_40KernelPtrArrayTmaWarpSpecializedPingpongEEENS6_IJNSC_ILi128EEENSC_ILi256EEENSC_ILi64EEEEEENS_10bfloat16_tEPNS6_IJlSD_NSC_ILi0EEEEEESL_SO_NS5_8TiledMMAINS5_8MMA_AtomIJNS5_4SM904GMMA28MMA_64x256x16_F32BF16BF16_SSILNSS_5MajorE0ELSU_0ELNSS_7ScaleInE1ELSV_1EEEEEENS5_6LayoutISE_NS6_IJSM_SM_SM_EEEEENS6_IJNS5_10UnderscoreES11_S11_EEEEENS5_13SM90_TMA_LOADENS5_14ComposedLayoutINS5_7SwizzleILi3ELi4ELi3EEENS5_18smem_ptr_flag_bitsILi16EEENSY_INS6_IJNSC_ILi8EEESJ_EEENS6_IJSJ_SD_EEEEEEEvNS5_8identityES14_S1E_vS1F_EENS_8epilogue10collective18CollectiveEpilogueINS1H_30Sm90PtrArrayTmaWarpSpecializedILi4ELi2ELi16ELb1ELb0ELi2EEEJSK_NS6_IJSJ_NSC_ILi32EEEEEENS_6half_tEPNS6_IJSD_lSM_EEES1O_S1Q_NS1H_6fusion15FusionCallbacksIS1L_NS1R_17LinearCombinationIS1O_fS1O_fLNS_15FloatRoundStyleE2EEESK_S1N_JEEES14_NS15_IS17_S19_NSY_INS6_IJSJ_S1A_EEENS6_IJSD_SJ_EEEEEEENS5_17SM75_U16x8_LDSM_TENS5_14SM90_TMA_STOREES20_NS5_17SM90_U16x8_STSM_TENS5_9Copy_AtomIJNS5_17SM90_U32x4_STSM_NES1O_EEEvEEEvvEEEEvNT_6ParamsE) ;  /* 0xfffffe4002d87950 */ /* 0x000ff60003c3ffff */
.L_x_428:
[----:B------:R-:W-:-:S00]  /*1bca0*/  BRA `(.L_x_428) ;  /* 0xfffffffc00fc7947 */ /* 0x000fc0000383ffff */
[----:B------:R-:W-:-:S00]  /*1bcb0*/  NOP ;  /* 0x0000000000007918 */ /* 0x000fc00000000000 */
        /* <DEDUP_REMOVED lines=12> */
.L_x_429:


//--------------------- .nv.global.init           --------------------------
	.section	.nv.global.init,"aw",@progbits
.nv.global.init:
	.type		$str$24,@object
	.size		$str$24,($str$25 - $str$24)
$str$24:
        /*0000*/ 	.byte	0x28, 0x61, 0x64, 0x64, 0x72, 0x65, 0x73, 0x73, 0x20, 0x26, 0x20, 0x6d, 0x61, 0x73, 0x6b, 0x29
        /*0010*/ 	.byte	0x20, 0x3d, 0x3d, 0x20, 0x30, 0x00
	.type		$str$25,@object
	.size		$str$25,(__unnamed_1 - $str$25)
$str$25:
        /*0016*/ 	.byte	0x2f, 0x74, 0x6d, 0x70, 0x2f, 0x63, 0x75, 0x74, 0x6c, 0x61, 0x73, 0x73, 0x5f, 0x73, 0x77, 0x65
        /*0026*/ 	.byte	0x65, 0x70, 0x5f, 0x73, 0x72, 0x63, 0x2f, 0x69, 0x6e, 0x63, 0x6c, 0x75, 0x64, 0x65, 0x2f, 0x63
        /*0036*/ 	.byte	0x75, 0x74, 0x65, 0x2f, 0x70, 0x6f, 0x69, 0x6e, 0x74, 0x65, 0x72, 0x5f, 0x66, 0x6c, 0x61, 0x67
        /*0046*/ 	.byte	0x67, 0x65, 0x64, 0x2e, 0x68, 0x70, 0x70, 0x00
	.type		__unnamed_1,@object
	.size		__unnamed_1,(.L_0 - __unnamed_1)
__unnamed_1:
        /* <DEDUP_REMOVED lines=28> */
        /*020e*/ 	.byte	0x3e, 0x3e, 0x3e, 0x3e, 0x3e, 0x5d, 0x00
.L_0:


//--------------------- .nv.shared._ZN7cutlass13device_kernelINS_4gemm6kernel13GemmUniversalINS1_17GroupProblemShapeIN4cute5tupleIJiiiEEEEENS1_10collective13CollectiveMmaINS1_39MainloopSm90ArrayTmaGmmaWarpSpecializedILi4ENS6_IJNS5_1CILi1EEESD_SD_EEENS1_40KernelPtrArrayTmaWarpSpecializedPingpongEEENS6_IJNSC_ILi128EEENSC_ILi256EEENSC_ILi64EEEEEENS_10bfloat16_tEPNS6_IJlSD_NSC_ILi0EEEEEESL_SO_NS5_8TiledMMAINS5_8MMA_AtomIJNS5_4SM904GMMA28MMA_64x256x16_F32BF16BF16_SSILNSS_5MajorE0ELSU_0ELNSS_7ScaleInE1ELSV_1EEEEEENS5_6LayoutISE_NS6_IJSM_SM_SM_EEEEENS6_IJNS5_10UnderscoreES11_S11_EEEEENS5_13SM90_TMA_LOADENS5_14ComposedLayoutINS5_7SwizzleILi3ELi4ELi3EEENS5_18smem_ptr_flag_bitsILi16EEENSY_INS6_IJNSC_ILi8EEESJ_EEENS6_IJSJ_SD_EEEEEEEvNS5_8identityES14_S1E_vS1F_EENS_8epilogue10collective18CollectiveEpilogueINS1H_30Sm90PtrArrayTmaWarpSpecializedILi4ELi2ELi16ELb1ELb0ELi2EEEJSK_NS6_IJSJ_NSC_ILi32EEEEEENS_6half_tEPNS6_IJSD_lSM_EEES1O_S1Q_NS1H_6fusion15FusionCallbacksIS1L_NS1R_17LinearCombinationIS1O_fS1O_fLNS_15FloatRoundStyleE2EEESK_S1N_JEEES14_NS15_IS17_S19_NSY_INS6_IJSJ_S1A_EEENS6_IJSD_SJ_EEEEEEENS5_17SM75_U16x8_LDSM_TENS5_14SM90_TMA_STOREES20_NS5_17SM90_U16x8_STSM_TENS5_9Copy_AtomIJNS5_17SM90_U32x4_STSM_NES1O_EEEvEEEvvEEEEvNT_6ParamsE --------------------------
	.section	.nv.shared._ZN7cutlass13device_kernelINS_4gemm6kernel13GemmUniversalINS1_17GroupProblemShapeIN4cute5tupleIJiiiEEEEENS1_10collective13CollectiveMmaINS1_39MainloopSm90ArrayTmaGmmaWarpSpecializedILi4ENS6_IJNS5_1CILi1EEESD_SD_EEENS1_40KernelPtrArrayTmaWarpSpecializedPingpongEEENS6_IJNSC_ILi128EEENSC_ILi256EEENSC_ILi64EEEEEENS_10bfloat16_tEPNS6_IJlSD_NSC_ILi0EEEEEESL_SO_NS5_8TiledMMAINS5_8MMA_AtomIJNS5_4SM904GMMA28MMA_64x256x16_F32BF16BF16_SSILNSS_5MajorE0ELSU_0ELNSS_7ScaleInE1ELSV_1EEEEEENS5_6LayoutISE_NS6_IJSM_SM_SM_EEEEENS6_IJNS5_10UnderscoreES11_S11_EEEEENS5_13SM90_TMA_LOADENS5_14ComposedLayoutINS5_7SwizzleILi3ELi4ELi3EEENS5_18smem_ptr_flag_bitsILi16EEENSY_INS6_IJNSC_ILi8EEESJ_EEENS6_IJSJ_SD_EEEEEEEvNS5_8identityES14_S1E_vS1F_EENS_8epilogue10collective18CollectiveEpilogueINS1H_30Sm90PtrArrayTmaWarpSpecializedILi4ELi2ELi16ELb1ELb0ELi2EEEJSK_NS6_IJSJ_NSC_ILi32EEEEEENS_6half_tEPNS6_IJSD_lSM_EEES1O_S1Q_NS1H_6fusion15FusionCallbacksIS1L_NS1R_17LinearCombinationIS1O_fS1O_fLNS_15FloatRoundStyleE2EEESK_S1N_JEEES14_NS15_IS17_S19_NSY_INS6_IJSJ_S1A_EEENS6_IJSD_SJ_EEEEEEENS5_17SM75_U16x8_LDSM_TENS5_14SM90_TMA_STOREES20_NS5_17SM90_U16x8_STSM_TENS5_9Copy_AtomIJNS5_17SM90_U32x4_STSM_NES1O_EEEvEEEvvEEEEvNT_6ParamsE,"aw",@nobits
	.sectionflags	@""
	.align	16
	.zero		1024


//--------------------- .nv.shared.reserved.0     --------------------------
	.section	.nv.shared.reserved.0,"aw",@nobits
	.weak		__nv_reservedSMEM_offset_0_alias
	.size		__nv_reservedSMEM_offset_0_alias, 0, 0
	.other		__nv_reservedSMEM_offset_0_alias,@"STO_CUDA_RESERVED_SHARED STV_DEFAULT"
__nv_reservedSMEM_offset_0_alias:
	.zero		0


//--------------------- .nv.global                --------------------------
	.section	.nv.global,"aw",@nobits
.nv.global:
	.type		_ZN39_INTERNAL_ac0208e8_4_k_cu_e5c96bea_27564cute1_E,@object
	.size		_ZN39_INTERNAL_ac0208e8_4_k_cu_e5c96bea_27564cute1_E,(_ZN39_INTERNAL_ac0208e8_4_k_cu_e5c96bea_27564cuda3std3__45__cpo6cbeginE - _ZN39_INTERNAL_ac0208e8_4_k_cu_e5c96bea_27564cute1_E)
_ZN39_INTERNAL_ac0208e8_4_k_cu_e5c96bea_27564cute1_E:
	.zero		1
	.type		_ZN39_INTERNAL_ac0208e8_4_k_cu_e5c96bea_27564cuda3std3__45__cpo6cbeginE,@object
	.size		_ZN39_INTERNAL_ac0208e8_4_k_cu_e5c96bea_27564cuda3std3__45__cpo6cbeginE,(_ZN39_INTERNAL_ac0208e8_4_k_cu_e5c96bea_27564cuda3std3__48in_placeE - _ZN39_INTERNAL_ac0208e8_4_k_cu_e5c96bea_27564cuda3std3__45__cpo6cbeginE)
_ZN39_INTERNAL_ac0208e8_4_k_cu_e5c96bea_27564cuda3std3__45__cpo6cbeginE:
	.zero		1
	.type		_ZN39_INTERNAL_ac0208e8_4_k_cu_e5c96bea_27564cuda3std3__48in_placeE,@object
	.size		_ZN39_INTERNAL_ac0208e8_4_k_cu_e5c96bea_27564cuda3std3__48in_placeE,(_ZN39_INTERNAL_ac0208e8_4_k_cu_e5c96bea_27564cuda3std6ranges3__45__cpo9iter_moveE - _ZN39_INTERNAL_ac0208e8_4_k_cu_e5c96bea_27564cuda3std3__48in_placeE)
_ZN39_INTERNAL_ac0208e8_4_k_cu_e5c96bea_27564cuda3std3__48in_placeE:
	.zero		1
	.type		_ZN39_INTERNAL_ac0208e8_4_k_cu_e5c96bea_27564cuda3std6ranges3__45__cpo9iter_moveE,@object
	.size		_ZN39_INTERNAL_ac0208e8_4_k_cu_e5c96bea_27564cuda3std6ranges3__45__cpo9iter_moveE,(_ZN39_INTERNAL_ac0208e8_4_k_cu_e5c96bea_27564cuda3std3__45__cpo5beginE - _ZN39_INTERNAL_ac0208e8_4_k_cu_e5c96bea_27564cuda3std6ranges3__45__cpo9iter_moveE)
_ZN39_INTERNAL_ac0208e8_4_k_cu_e5c96bea_27564cuda3std6ranges3__45__cpo9iter_moveE:
	.zero		1
	.type		_ZN39_INTERNAL_ac0208e8_4_k_cu_e5c96bea_27564cuda3std3__45__cpo5beginE,@object
	.size		_ZN39_INTERNAL_ac0208e8_4_k_cu_e5c96bea_27564cuda3std3__45__cpo5beginE,(_ZN39_INTERNAL_ac0208e8_4_k_cu_e5c96bea_27564cuda3std3__441_GLOBAL__N__ac0208e8_4_k_cu_e5c96bea_27566ignoreE - _ZN39_INTERNAL_ac0208e8_4_k_cu_e5c96bea_27564cuda3std3__45__cpo5beginE)
_ZN39_INTERNAL_ac0208e8_4_k_cu_e5c96bea_27564cuda3std3__45__cpo5beginE:
	.zero		1
	.type		_ZN39_INTERNAL_ac0208e8_4_k_cu_e5c96bea_27564cuda3std3__441_GLOBAL__N__ac0208e8_4_k_cu_e5c96bea_27566ignoreE,@object
	.size		_ZN39_INTERNAL_ac0208e8_4_k_cu_e5c96bea_27564cuda3std3__441_GLOBAL__N__ac0208e8_4_k_cu_e5c96bea_27566ignoreE,(_ZN39_INTERNAL_ac0208e8_4_k_cu_e5c96bea_27564cute7productE - _ZN39_INTERNAL_ac0208e8_4_k_cu_e5c96bea_27564cuda3std3__441_GLOBAL__N__ac0208e8_4_k_cu_e5c96bea_27566ignoreE)
_ZN39_INTERNAL_ac0208e8_4_k_cu_e5c96bea_27564cuda3std3__441_GLOBAL__N__ac0208e8_4_k_cu_e5c96bea_27566ignoreE:
	.zero		1
	.type		_ZN39_INTERNAL_ac0208e8_4_k_cu_e5c96bea_27564cute7productE,@object
	.size		_ZN39_INTERNAL_ac0208e8_4_k_cu_e5c96bea_27564cute7productE,(_ZN39_INTERNAL_ac0208e8_4_k_cu_e5c96bea_27564cuda3std3__45__cpo3endE - _ZN39_INTERNAL_ac0208e8_4_k_cu_e5c96bea_27564cute7productE)
_ZN39_INTERNAL_ac0208e8_4_k_cu_e5c96bea_27564cute7productE:
	.zero		1
	.type		_ZN39_INTERNAL_ac0208e8_4_k_cu_e5c96bea_27564cuda3std3__45__cpo3endE,@object
	.size		_ZN39_INTERNAL_ac0208e8_4_k_cu_e5c96bea_27564cuda3std3__45__cpo3endE,(_ZN39_INTERNAL_ac0208e8_4_k_cu_e5c96bea_27564cuda3std3__419piecewise_constructE - _ZN39_INTERNAL_ac0208e8_4_k_cu_e5c96bea_27564cuda3std3__45__cpo3endE)
_ZN39_INTERNAL_ac0208e8_4_k_cu_e5c96bea_27564cuda3std3__45__cpo3endE:
	.zero		1
	.type		_ZN39_INTERNAL_ac0208e8_4_k_cu_e5c96bea_27564cuda3std3__419piecewise_constructE,@object
	.size		_ZN39_INTERNAL_ac0208e8_4_k_cu_e5c96bea_27564cuda3std3__419piecewise_constructE,(_ZN39_INTERNAL_ac0208e8_4_k_cu_e5c96bea_27564cuda3std3__45__cpo4cendE - _ZN39_INTERNAL_ac0208e8_4_k_cu_e5c96bea_27564cuda3std3__419piecewise_constructE)
_ZN39_INTERNAL_ac0208e8_4_k_cu_e5c96bea_27564cuda3std3__419piecewise_constructE:
	.zero		1
	.type		_ZN39_INTERNAL_ac0208e8_4_k_cu_e5c96bea_27564cuda3std3__45__cpo4cendE,@object
	.size		_ZN39_INTERNAL_ac0208e8_4_k_cu_e5c96bea_27564cuda3std3__45__cpo4cendE,(_ZN39_INTERNAL_ac0208e8_4_k_cu_e5c96bea_27564cuda3std6ranges3__45__cpo4swapE - _ZN39_INTERNAL_ac0208e8_4_k_cu_e5c96bea_27564cuda3std3__45__cpo4cendE)
_ZN39_INTERNAL_ac0208e8_4_k_cu_e5c96bea_27564cuda3std3__45__cpo4cendE:
	.zero		1
	.type		_ZN39_INTERNAL_ac0208e8_4_k_cu_e5c96bea_27564cuda3std6ranges3__45__cpo4swapE,@object
	.size		_ZN39_INTERNAL_ac0208e8_4_k_cu_e5c96bea_27564cuda3std6ranges3__45__cpo4swapE,(.L_8 - _ZN39_INTERNAL_ac0208e8_4_k_cu_e5c96bea_27564cuda3std6ranges3__45__cpo4swapE)
_ZN39_INTERNAL_ac0208e8_4_k_cu_e5c96bea_27564cuda3std6ranges3__45__cpo4swapE:
	.zero		1
.L_8:


//--------------------- .nv.constant0._ZN7cutlass13device_kernelINS_4gemm6kernel13GemmUniversalINS1_17GroupProblemShapeIN4cute5tupleIJiiiEEEEENS1_10collective13CollectiveMmaINS1_39MainloopSm90ArrayTmaGmmaWarpSpecializedILi4ENS6_IJNS5_1CILi1EEESD_SD_EEENS1_40KernelPtrArrayTmaWarpSpecializedPingpongEEENS6_IJNSC_ILi128EEENSC_ILi256EEENSC_ILi64EEEEEENS_10bfloat16_tEPNS6_IJlSD_NSC_ILi0EEEEEESL_SO_NS5_8TiledMMAINS5_8MMA_AtomIJNS5_4SM904GMMA28MMA_64x256x16_F32BF16BF16_SSILNSS_5MajorE0ELSU_0ELNSS_7ScaleInE1ELSV_1EEEEEENS5_6LayoutISE_NS6_IJSM_SM_SM_EEEEENS6_IJNS5_10UnderscoreES11_S11_EEEEENS5_13SM90_TMA_LOADENS5_14ComposedLayoutINS5_7SwizzleILi3ELi4ELi3EEENS5_18smem_ptr_flag_bitsILi16EEENSY_INS6_IJNSC_ILi8EEESJ_EEENS6_IJSJ_SD_EEEEEEEvNS5_8identityES14_S1E_vS1F_EENS_8epilogue10collective18CollectiveEpilogueINS1H_30Sm90PtrArrayTmaWarpSpecializedILi4ELi2ELi16ELb1ELb0ELi2EEEJSK_NS6_IJSJ_NSC_ILi32EEEEEENS_6half_tEPNS6_IJSD_lSM_EEES1O_S1Q_NS1H_6fusion15FusionCallbacksIS1L_NS1R_17LinearCombinationIS1O_fS1O_fLNS_15FloatRoundStyleE2EEESK_S1N_JEEES14_NS15_IS17_S19_NSY_INS6_IJSJ_S1A_EEENS6_IJSD_SJ_EEEEEEENS5_17SM75_U16x8_LDSM_TENS5_14SM90_TMA_STOREES20_NS5_17SM90_U16x8_STSM_TENS5_9Copy_AtomIJNS5_17SM90_U32x4_STSM_NES1O_EEEvEEEvvEEEEvNT_6ParamsE --------------------------
	.section	.nv.constant0._ZN7cutlass13device_kernelINS_4gemm6kernel13GemmUniversalINS1_17GroupProblemShapeIN4cute5tupleIJiiiEEEEENS1_10collective13CollectiveMmaINS1_39MainloopSm90ArrayTmaGmmaWarpSpecializedILi4ENS6_IJNS5_1CILi1EEESD_SD_EEENS1_40KernelPtrArrayTmaWarpSpecializedPingpongEEENS6_IJNSC_ILi128EEENSC_ILi256EEENSC_ILi64EEEEEENS_10bfloat16_tEPNS6_IJlSD_NSC_ILi0EEEEEESL_SO_NS5_8TiledMMAINS5_8MMA_AtomIJNS5_4SM904GMMA28MMA_64x256x16_F32BF16BF16_SSILNSS_5MajorE0ELSU_0ELNSS_7ScaleInE1ELSV_1EEEEEENS5_6LayoutISE_NS6_IJSM_SM_SM_EEEEENS6_IJNS5_10UnderscoreES11_S11_EEEEENS5_13SM90_TMA_LOADENS5_14ComposedLayoutINS5_7SwizzleILi3ELi4ELi3EEENS5_18smem_ptr_flag_bitsILi16EEENSY_INS6_IJNSC_ILi8EEESJ_EEENS6_IJSJ_SD_EEEEEEEvNS5_8identityES14_S1E_vS1F_EENS_8epilogue10collective18CollectiveEpilogueINS1H_30Sm90PtrArrayTmaWarpSpecializedILi4ELi2ELi16ELb1ELb0ELi2EEEJSK_NS6_IJSJ_NSC_ILi32EEEEEENS_6half_tEPNS6_IJSD_lSM_EEES1O_S1Q_NS1H_6fusion15FusionCallbacksIS1L_NS1R_17LinearCombinationIS1O_fS1O_fLNS_15FloatRoundStyleE2EEESK_S1N_JEEES14_NS15_IS17_S19_NSY_INS6_IJSJ_S1A_EEENS6_IJSD_SJ_EEEEEEENS5_17SM75_U16x8_LDSM_TENS5_14SM90_TMA_STOREES20_NS5_17SM90_U16x8_STSM_TENS5_9Copy_AtomIJNS5_17SM90_U32x4_STSM_NES1O_EEEvEEEvvEEEEvNT_6ParamsE,"a",@progbits
	.sectionflags	@""
	.align	4
.nv.constant0._ZN7cutlass13device_kernelINS_4gemm6kernel13GemmUniversalINS1_17GroupProblemShapeIN4cute5tupleIJiiiEEEEENS1_10collective13CollectiveMmaINS1_39MainloopSm90ArrayTmaGmmaWarpSpecializedILi4ENS6_IJNS5_1CILi1EEESD_SD_EEENS1_40KernelPtrArrayTmaWarpSpecializedPingpongEEENS6_IJNSC_ILi128EEENSC_ILi256EEENSC_ILi64EEEEEENS_10bfloat16_tEPNS6_IJlSD_NSC_ILi0EEEEEESL_SO_NS5_8TiledMMAINS5_8MMA_AtomIJNS5_4SM904GMMA28MMA_64x256x16_F32BF16BF16_SSILNSS_5MajorE0ELSU_0ELNSS_7ScaleInE1ELSV_1EEEEEENS5_6LayoutISE_NS6_IJSM_SM_SM_EEEEENS6_IJNS5_10UnderscoreES11_S11_EEEEENS5_13SM90_TMA_LOADENS5_14ComposedLayoutINS5_7SwizzleILi3ELi4ELi3EEENS5_18smem_ptr_flag_bitsILi16EEENSY_INS6_IJNSC_ILi8EEESJ_EEENS6_IJSJ_SD_EEEEEEEvNS5_8identityES14_S1E_vS1F_EENS_8epilogue10collective18CollectiveEpilogueINS1H_30Sm90PtrArrayTmaWarpSpecializedILi4ELi2ELi16ELb1ELb0ELi2EEEJSK_NS6_IJSJ_NSC_ILi32EEEEEENS_6half_tEPNS6_IJSD_lSM_EEES1O_S1Q_NS1H_6fusion15FusionCallbacksIS1L_NS1R_17LinearCombinationIS1O_fS1O_fLNS_15FloatRoundStyleE2EEESK_S1N_JEEES14_NS15_IS17_S19_NSY_INS6_IJSJ_S1A_EEENS6_IJSD_SJ_EEEEEEENS5_17SM75_U16x8_LDSM_TENS5_14SM90_TMA_STOREES20_NS5_17SM90_U16x8_STSM_TENS5_9Copy_AtomIJNS5_17SM90_U32x4_STSM_NES1O_EEEvEEEvvEEEEvNT_6ParamsE:
	.zero		2432


//--------------------- SYMBOLS --------------------------

	.type		.nv.reservedSmem.offset0,@object
	.size		.nv.reservedSmem.offset0,0x4
	.type		__assertfail,@function
